//
// Generated by NVIDIA NVVM Compiler
//
// Compiler Build ID: CL-36424714
// Cuda compilation tools, release 13.0, V13.0.88
// Based on NVVM 20.0.0
//

.version 9.0
.target sm_100
.address_size 64

	// .globl	_Z9compute_BPKfS0_S0_Pfi
// _ZZ11find_argminPKfPiPfiE7min_val has been demoted
// _ZZ11find_argminPKfPiPfiE7min_idx has been demoted
// _ZZN3cub18CUB_300001_SM_10006detail6reduce28DeviceReduceSingleTileKernelINS2_10policy_hubINS0_12KeyValuePairIifEEiNS0_6ArgMinEE10Policy1000ENS0_21ArgIndexInputIteratorIPfifEEN6thrust24THRUST_300001_SM_1000_NS24tabulate_output_iteratorINS2_32accumulating_transform_output_opINS5_IlfEENS2_18local_to_global_opIlEES7_NSF_INS2_31unzip_and_write_arg_extremum_opISB_PiEENSE_11use_defaultElEEEESN_lEEiS7_NS2_20empty_problem_init_tIS6_EES6_N4cuda3std3__410__identityEEEvT0_T1_T2_T3_T4_T6_E12temp_storage has been demoted
// _ZZN3cub18CUB_300001_SM_10006detail6reduce18DeviceReduceKernelINS2_10policy_hubINS0_12KeyValuePairIifEEiNS0_6ArgMinEE10Policy1000ENS0_21ArgIndexInputIteratorIPfifEEiS7_S6_N4cuda3std3__410__identityEEEvT0_PT3_T1_NS0_13GridEvenShareISK_EET2_T4_E12temp_storage has been demoted
// _ZZN3cub18CUB_300001_SM_10006detail6reduce28DeviceReduceSingleTileKernelINS2_10policy_hubINS0_12KeyValuePairIifEEiNS0_6ArgMinEE10Policy1000EPS6_N6thrust24THRUST_300001_SM_1000_NS24tabulate_output_iteratorINS2_32accumulating_transform_output_opINS5_IlfEENS2_18local_to_global_opIlEES7_NSD_INS2_31unzip_and_write_arg_extremum_opIPfPiEENSC_11use_defaultElEEEESM_lEEiS7_NS2_20empty_problem_init_tIS6_EES6_N4cuda3std3__410__identityEEEvT0_T1_T2_T3_T4_T6_E12temp_storage has been demoted
.global .align 1 .b8 _ZN34_INTERNAL_5fcd374b_4_k_cu_3a6ab9e94cuda3std3__45__cpo5beginE[1];
.global .align 1 .b8 _ZN34_INTERNAL_5fcd374b_4_k_cu_3a6ab9e94cuda3std3__45__cpo3endE[1];
.global .align 1 .b8 _ZN34_INTERNAL_5fcd374b_4_k_cu_3a6ab9e94cuda3std3__45__cpo6cbeginE[1];
.global .align 1 .b8 _ZN34_INTERNAL_5fcd374b_4_k_cu_3a6ab9e94cuda3std3__45__cpo4cendE[1];
.global .align 1 .b8 _ZN34_INTERNAL_5fcd374b_4_k_cu_3a6ab9e94cuda3std3__45__cpo6rbeginE[1];
.global .align 1 .b8 _ZN34_INTERNAL_5fcd374b_4_k_cu_3a6ab9e94cuda3std3__45__cpo4rendE[1];
.global .align 1 .b8 _ZN34_INTERNAL_5fcd374b_4_k_cu_3a6ab9e94cuda3std3__45__cpo7crbeginE[1];
.global .align 1 .b8 _ZN34_INTERNAL_5fcd374b_4_k_cu_3a6ab9e94cuda3std3__45__cpo5crendE[1];
.global .align 1 .b8 _ZN34_INTERNAL_5fcd374b_4_k_cu_3a6ab9e94cuda3std3__436_GLOBAL__N__5fcd374b_4_k_cu_3a6ab9e96ignoreE[1];
.global .align 1 .b8 _ZN34_INTERNAL_5fcd374b_4_k_cu_3a6ab9e94cuda3std3__419piecewise_constructE[1];
.global .align 1 .b8 _ZN34_INTERNAL_5fcd374b_4_k_cu_3a6ab9e94cuda3std3__48in_placeE[1];
.global .align 1 .b8 _ZN34_INTERNAL_5fcd374b_4_k_cu_3a6ab9e94cuda3std3__420unreachable_sentinelE[1];
.global .align 1 .b8 _ZN34_INTERNAL_5fcd374b_4_k_cu_3a6ab9e94cuda3std3__47nulloptE[1];
.global .align 1 .b8 _ZN34_INTERNAL_5fcd374b_4_k_cu_3a6ab9e94cuda3std3__48unexpectE[1];
.global .align 1 .b8 _ZN34_INTERNAL_5fcd374b_4_k_cu_3a6ab9e94cuda3std6ranges3__45__cpo4swapE[1];
.global .align 1 .b8 _ZN34_INTERNAL_5fcd374b_4_k_cu_3a6ab9e94cuda3std6ranges3__45__cpo9iter_moveE[1];
.global .align 1 .b8 _ZN34_INTERNAL_5fcd374b_4_k_cu_3a6ab9e94cuda3std6ranges3__45__cpo5beginE[1];
.global .align 1 .b8 _ZN34_INTERNAL_5fcd374b_4_k_cu_3a6ab9e94cuda3std6ranges3__45__cpo3endE[1];
.global .align 1 .b8 _ZN34_INTERNAL_5fcd374b_4_k_cu_3a6ab9e94cuda3std6ranges3__45__cpo6cbeginE[1];
.global .align 1 .b8 _ZN34_INTERNAL_5fcd374b_4_k_cu_3a6ab9e94cuda3std6ranges3__45__cpo4cendE[1];
.global .align 1 .b8 _ZN34_INTERNAL_5fcd374b_4_k_cu_3a6ab9e94cuda3std6ranges3__45__cpo7advanceE[1];
.global .align 1 .b8 _ZN34_INTERNAL_5fcd374b_4_k_cu_3a6ab9e94cuda3std6ranges3__45__cpo9iter_swapE[1];
.global .align 1 .b8 _ZN34_INTERNAL_5fcd374b_4_k_cu_3a6ab9e94cuda3std6ranges3__45__cpo4nextE[1];
.global .align 1 .b8 _ZN34_INTERNAL_5fcd374b_4_k_cu_3a6ab9e94cuda3std6ranges3__45__cpo4prevE[1];
.global .align 1 .b8 _ZN34_INTERNAL_5fcd374b_4_k_cu_3a6ab9e94cuda3std6ranges3__45__cpo4dataE[1];
.global .align 1 .b8 _ZN34_INTERNAL_5fcd374b_4_k_cu_3a6ab9e94cuda3std6ranges3__45__cpo5cdataE[1];
.global .align 1 .b8 _ZN34_INTERNAL_5fcd374b_4_k_cu_3a6ab9e94cuda3std6ranges3__45__cpo4sizeE[1];
.global .align 1 .b8 _ZN34_INTERNAL_5fcd374b_4_k_cu_3a6ab9e94cuda3std6ranges3__45__cpo5ssizeE[1];
.global .align 1 .b8 _ZN34_INTERNAL_5fcd374b_4_k_cu_3a6ab9e94cuda3std6ranges3__45__cpo8distanceE[1];
.global .align 1 .b8 _ZN34_INTERNAL_5fcd374b_4_k_cu_3a6ab9e96thrust24THRUST_300001_SM_1000_NS6system6detail10sequential3seqE[1];
.global .align 1 .b8 _ZN34_INTERNAL_5fcd374b_4_k_cu_3a6ab9e96thrust24THRUST_300001_SM_1000_NS12placeholders2_1E[1];
.global .align 1 .b8 _ZN34_INTERNAL_5fcd374b_4_k_cu_3a6ab9e96thrust24THRUST_300001_SM_1000_NS12placeholders2_2E[1];
.global .align 1 .b8 _ZN34_INTERNAL_5fcd374b_4_k_cu_3a6ab9e96thrust24THRUST_300001_SM_1000_NS12placeholders2_3E[1];
.global .align 1 .b8 _ZN34_INTERNAL_5fcd374b_4_k_cu_3a6ab9e96thrust24THRUST_300001_SM_1000_NS12placeholders2_4E[1];
.global .align 1 .b8 _ZN34_INTERNAL_5fcd374b_4_k_cu_3a6ab9e96thrust24THRUST_300001_SM_1000_NS12placeholders2_5E[1];
.global .align 1 .b8 _ZN34_INTERNAL_5fcd374b_4_k_cu_3a6ab9e96thrust24THRUST_300001_SM_1000_NS12placeholders2_6E[1];
.global .align 1 .b8 _ZN34_INTERNAL_5fcd374b_4_k_cu_3a6ab9e96thrust24THRUST_300001_SM_1000_NS12placeholders2_7E[1];
.global .align 1 .b8 _ZN34_INTERNAL_5fcd374b_4_k_cu_3a6ab9e96thrust24THRUST_300001_SM_1000_NS12placeholders2_8E[1];
.global .align 1 .b8 _ZN34_INTERNAL_5fcd374b_4_k_cu_3a6ab9e96thrust24THRUST_300001_SM_1000_NS12placeholders2_9E[1];
.global .align 1 .b8 _ZN34_INTERNAL_5fcd374b_4_k_cu_3a6ab9e96thrust24THRUST_300001_SM_1000_NS12placeholders3_10E[1];
.extern .shared .align 16 .b8 sdata[];

.visible .entry _Z9compute_BPKfS0_S0_Pfi(
	.param .u64 .ptr .align 1 _Z9compute_BPKfS0_S0_Pfi_param_0,
	.param .u64 .ptr .align 1 _Z9compute_BPKfS0_S0_Pfi_param_1,
	.param .u64 .ptr .align 1 _Z9compute_BPKfS0_S0_Pfi_param_2,
	.param .u64 .ptr .align 1 _Z9compute_BPKfS0_S0_Pfi_param_3,
	.param .u32 _Z9compute_BPKfS0_S0_Pfi_param_4
)
{
	.reg .pred 	%p<2>;
	.reg .b32 	%r<12>;
	.reg .b32 	%f<6>;
	.reg .b64 	%rd<16>;

	ld.param.u64 	%rd1, [_Z9compute_BPKfS0_S0_Pfi_param_0];
	ld.param.u64 	%rd2, [_Z9compute_BPKfS0_S0_Pfi_param_1];
	ld.param.u64 	%rd3, [_Z9compute_BPKfS0_S0_Pfi_param_2];
	ld.param.u64 	%rd4, [_Z9compute_BPKfS0_S0_Pfi_param_3];
	ld.param.u32 	%r3, [_Z9compute_BPKfS0_S0_Pfi_param_4];
	mov.u32 	%r4, %ctaid.y;
	mov.u32 	%r5, %ntid.y;
	mov.u32 	%r6, %tid.y;
	mad.lo.s32 	%r1, %r4, %r5, %r6;
	mov.u32 	%r7, %ctaid.x;
	mov.u32 	%r8, %ntid.x;
	mov.u32 	%r9, %tid.x;
	mad.lo.s32 	%r2, %r7, %r8, %r9;
	max.s32 	%r10, %r1, %r2;
	setp.ge.s32 	%p1, %r10, %r3;
	@%p1 bra 	$L__BB0_2;
	cvta.to.global.u64 	%rd5, %rd1;
	cvta.to.global.u64 	%rd6, %rd2;
	cvta.to.global.u64 	%rd7, %rd3;
	cvta.to.global.u64 	%rd8, %rd4;
	mad.lo.s32 	%r11, %r3, %r2, %r1;
	mul.wide.s32 	%rd9, %r11, 4;
	add.s64 	%rd10, %rd5, %rd9;
	ld.global.f32 	%f1, [%rd10];
	mul.wide.u32 	%rd11, %r1, 4;
	add.s64 	%rd12, %rd6, %rd11;
	ld.global.f32 	%f2, [%rd12];
	sub.f32 	%f3, %f1, %f2;
	mul.wide.s32 	%rd13, %r2, 4;
	add.s64 	%rd14, %rd7, %rd13;
	ld.global.f32 	%f4, [%rd14];
	sub.f32 	%f5, %f3, %f4;
	add.s64 	%rd15, %rd8, %rd9;
	st.global.f32 	[%rd15], %f5;
$L__BB0_2:
	ret;

}
	// .globl	_Z11find_argminPKfPiPfi
.visible .entry _Z11find_argminPKfPiPfi(
	.param .u64 .ptr .align 1 _Z11find_argminPKfPiPfi_param_0,
	.param .u64 .ptr .align 1 _Z11find_argminPKfPiPfi_param_1,
	.param .u64 .ptr .align 1 _Z11find_argminPKfPiPfi_param_2,
	.param .u32 _Z11find_argminPKfPiPfi_param_3
)
{
	.reg .pred 	%p<7>;
	.reg .b32 	%r<20>;
	.reg .b32 	%f<8>;
	.reg .b64 	%rd<12>;
	// demoted variable
	.shared .align 4 .b8 _ZZ11find_argminPKfPiPfiE7min_val[1024];
	// demoted variable
	.shared .align 4 .b8 _ZZ11find_argminPKfPiPfiE7min_idx[1024];
	ld.param.u64 	%rd1, [_Z11find_argminPKfPiPfi_param_0];
	ld.param.u64 	%rd2, [_Z11find_argminPKfPiPfi_param_1];
	ld.param.u64 	%rd3, [_Z11find_argminPKfPiPfi_param_2];
	ld.param.u32 	%r10, [_Z11find_argminPKfPiPfi_param_3];
	mov.u32 	%r1, %tid.x;
	mov.u32 	%r2, %ctaid.x;
	mov.u32 	%r19, %ntid.x;
	mad.lo.s32 	%r4, %r2, %r19, %r1;
	mul.lo.s32 	%r11, %r10, %r10;
	setp.ge.s32 	%p1, %r4, %r11;
	mov.f32 	%f7, 0f7F7FFFFF;
	@%p1 bra 	$L__BB1_2;
	cvta.to.global.u64 	%rd4, %rd1;
	mul.wide.s32 	%rd5, %r4, 4;
	add.s64 	%rd6, %rd4, %rd5;
	ld.global.f32 	%f7, [%rd6];
$L__BB1_2:
	shl.b32 	%r12, %r1, 2;
	mov.u32 	%r13, _ZZ11find_argminPKfPiPfiE7min_val;
	add.s32 	%r5, %r13, %r12;
	st.shared.f32 	[%r5], %f7;
	mov.u32 	%r14, _ZZ11find_argminPKfPiPfiE7min_idx;
	add.s32 	%r6, %r14, %r12;
	st.shared.u32 	[%r6], %r4;
	bar.sync 	0;
	setp.lt.u32 	%p2, %r19, 2;
	@%p2 bra 	$L__BB1_7;
$L__BB1_3:
	mov.u32 	%r7, %r19;
	shr.u32 	%r19, %r7, 1;
	setp.ge.u32 	%p3, %r1, %r19;
	@%p3 bra 	$L__BB1_6;
	shl.b32 	%r9, %r19, 2;
	add.s32 	%r15, %r5, %r9;
	ld.shared.f32 	%f3, [%r15];
	ld.shared.f32 	%f5, [%r5];
	setp.geu.f32 	%p4, %f3, %f5;
	@%p4 bra 	$L__BB1_6;
	st.shared.f32 	[%r5], %f3;
	add.s32 	%r16, %r6, %r9;
	ld.shared.u32 	%r17, [%r16];
	st.shared.u32 	[%r6], %r17;
$L__BB1_6:
	bar.sync 	0;
	setp.gt.u32 	%p5, %r7, 3;
	@%p5 bra 	$L__BB1_3;
$L__BB1_7:
	setp.ne.s32 	%p6, %r1, 0;
	@%p6 bra 	$L__BB1_9;
	ld.shared.f32 	%f6, [_ZZ11find_argminPKfPiPfiE7min_val];
	cvta.to.global.u64 	%rd7, %rd3;
	mul.wide.u32 	%rd8, %r2, 4;
	add.s64 	%rd9, %rd7, %rd8;
	st.global.f32 	[%rd9], %f6;
	ld.shared.u32 	%r18, [_ZZ11find_argminPKfPiPfiE7min_idx];
	cvta.to.global.u64 	%rd10, %rd2;
	add.s64 	%rd11, %rd10, %rd8;
	st.global.u32 	[%rd11], %r18;
$L__BB1_9:
	ret;

}
	// .globl	_Z16solve_1bc_kerneliPKiiiPKfPiS3_Pb
.visible .entry _Z16solve_1bc_kerneliPKiiiPKfPiS3_Pb(
	.param .u32 _Z16solve_1bc_kerneliPKiiiPKfPiS3_Pb_param_0,
	.param .u64 .ptr .align 1 _Z16solve_1bc_kerneliPKiiiPKfPiS3_Pb_param_1,
	.param .u32 _Z16solve_1bc_kerneliPKiiiPKfPiS3_Pb_param_2,
	.param .u32 _Z16solve_1bc_kerneliPKiiiPKfPiS3_Pb_param_3,
	.param .u64 .ptr .align 1 _Z16solve_1bc_kerneliPKiiiPKfPiS3_Pb_param_4,
	.param .u64 .ptr .align 1 _Z16solve_1bc_kerneliPKiiiPKfPiS3_Pb_param_5,
	.param .u64 .ptr .align 1 _Z16solve_1bc_kerneliPKiiiPKfPiS3_Pb_param_6,
	.param .u64 .ptr .align 1 _Z16solve_1bc_kerneliPKiiiPKfPiS3_Pb_param_7
)
{
	.reg .pred 	%p<10>;
	.reg .b16 	%rs<3>;
	.reg .b32 	%r<20>;
	.reg .b32 	%f<2>;
	.reg .b64 	%rd<19>;

	ld.param.u32 	%r3, [_Z16solve_1bc_kerneliPKiiiPKfPiS3_Pb_param_0];
	ld.param.u64 	%rd4, [_Z16solve_1bc_kerneliPKiiiPKfPiS3_Pb_param_1];
	ld.param.u32 	%r4, [_Z16solve_1bc_kerneliPKiiiPKfPiS3_Pb_param_2];
	ld.param.u64 	%rd5, [_Z16solve_1bc_kerneliPKiiiPKfPiS3_Pb_param_4];
	ld.param.u64 	%rd6, [_Z16solve_1bc_kerneliPKiiiPKfPiS3_Pb_param_5];
	ld.param.u64 	%rd7, [_Z16solve_1bc_kerneliPKiiiPKfPiS3_Pb_param_6];
	ld.param.u64 	%rd8, [_Z16solve_1bc_kerneliPKiiiPKfPiS3_Pb_param_7];
	cvta.to.global.u64 	%rd1, %rd8;
	mov.u32 	%r5, %ctaid.y;
	mov.u32 	%r6, %ntid.y;
	mov.u32 	%r7, %tid.y;
	mad.lo.s32 	%r1, %r5, %r6, %r7;
	mov.u32 	%r8, %ctaid.x;
	mov.u32 	%r9, %ntid.x;
	mov.u32 	%r10, %tid.x;
	mad.lo.s32 	%r2, %r8, %r9, %r10;
	max.s32 	%r11, %r1, %r2;
	setp.ge.s32 	%p1, %r11, %r3;
	@%p1 bra 	$L__BB2_11;
	cvta.to.global.u64 	%rd9, %rd6;
	cvta.to.global.u64 	%rd10, %rd7;
	mul.wide.s32 	%rd11, %r2, 4;
	add.s64 	%rd2, %rd10, %rd11;
	ld.global.u32 	%r12, [%rd2];
	setp.eq.s32 	%p2, %r12, %r3;
	mul.wide.u32 	%rd12, %r1, 4;
	add.s64 	%rd3, %rd9, %rd12;
	@%p2 bra 	$L__BB2_5;
	mad.lo.s32 	%r13, %r2, %r3, %r1;
	cvta.to.global.u64 	%rd13, %rd4;
	mul.wide.s32 	%rd14, %r13, 4;
	add.s64 	%rd15, %rd13, %rd14;
	ld.global.u32 	%r14, [%rd15];
	setp.ne.s32 	%p3, %r14, 1;
	@%p3 bra 	$L__BB2_5;
	atom.relaxed.global.cas.b32 	%r15, [%rd3], %r3, %r2;
	setp.ne.s32 	%p4, %r15, %r3;
	@%p4 bra 	$L__BB2_5;
	mov.b16 	%rs1, 1;
	st.global.u8 	[%rd1], %rs1;
$L__BB2_5:
	setp.eq.s32 	%p5, %r1, %r4;
	@%p5 bra 	$L__BB2_11;
	ld.global.u32 	%r16, [%rd3];
	setp.eq.s32 	%p6, %r16, %r3;
	@%p6 bra 	$L__BB2_11;
	ld.global.u32 	%r17, [%rd2];
	setp.ne.s32 	%p7, %r17, %r3;
	@%p7 bra 	$L__BB2_11;
	mad.lo.s32 	%r18, %r2, %r3, %r1;
	cvta.to.global.u64 	%rd16, %rd5;
	mul.wide.s32 	%rd17, %r18, 4;
	add.s64 	%rd18, %rd16, %rd17;
	ld.global.f32 	%f1, [%rd18];
	setp.neu.f32 	%p8, %f1, 0f00000000;
	@%p8 bra 	$L__BB2_11;
	atom.global.min.s32 	%r19, [%rd2], %r1;
	setp.le.s32 	%p9, %r19, %r1;
	@%p9 bra 	$L__BB2_11;
	mov.b16 	%rs2, 1;
	st.global.u8 	[%rd1], %rs2;
$L__BB2_11:
	ret;

}
	// .globl	_Z15set_array_valuePiii
.visible .entry _Z15set_array_valuePiii(
	.param .u64 .ptr .align 1 _Z15set_array_valuePiii_param_0,
	.param .u32 _Z15set_array_valuePiii_param_1,
	.param .u32 _Z15set_array_valuePiii_param_2
)
{
	.reg .pred 	%p<2>;
	.reg .b32 	%r<7>;
	.reg .b64 	%rd<5>;

	ld.param.u64 	%rd1, [_Z15set_array_valuePiii_param_0];
	ld.param.u32 	%r2, [_Z15set_array_valuePiii_param_1];
	ld.param.u32 	%r3, [_Z15set_array_valuePiii_param_2];
	mov.u32 	%r4, %ctaid.x;
	mov.u32 	%r5, %ntid.x;
	mov.u32 	%r6, %tid.x;
	mad.lo.s32 	%r1, %r4, %r5, %r6;
	setp.ge.s32 	%p1, %r1, %r3;
	@%p1 bra 	$L__BB3_2;
	cvta.to.global.u64 	%rd2, %rd1;
	mul.wide.s32 	%rd3, %r1, 4;
	add.s64 	%rd4, %rd2, %rd3;
	st.global.u32 	[%rd4], %r2;
$L__BB3_2:
	ret;

}
	// .globl	_Z12update_dualsPiS_PfS0_S0_i
.visible .entry _Z12update_dualsPiS_PfS0_S0_i(
	.param .u64 .ptr .align 1 _Z12update_dualsPiS_PfS0_S0_i_param_0,
	.param .u64 .ptr .align 1 _Z12update_dualsPiS_PfS0_S0_i_param_1,
	.param .u64 .ptr .align 1 _Z12update_dualsPiS_PfS0_S0_i_param_2,
	.param .u64 .ptr .align 1 _Z12update_dualsPiS_PfS0_S0_i_param_3,
	.param .u64 .ptr .align 1 _Z12update_dualsPiS_PfS0_S0_i_param_4,
	.param .u32 _Z12update_dualsPiS_PfS0_S0_i_param_5
)
{
	.reg .pred 	%p<4>;
	.reg .b32 	%r<8>;
	.reg .b32 	%f<7>;
	.reg .b64 	%rd<19>;

	ld.param.u64 	%rd2, [_Z12update_dualsPiS_PfS0_S0_i_param_0];
	ld.param.u64 	%rd3, [_Z12update_dualsPiS_PfS0_S0_i_param_1];
	ld.param.u64 	%rd4, [_Z12update_dualsPiS_PfS0_S0_i_param_2];
	ld.param.u64 	%rd5, [_Z12update_dualsPiS_PfS0_S0_i_param_3];
	ld.param.u64 	%rd6, [_Z12update_dualsPiS_PfS0_S0_i_param_4];
	ld.param.u32 	%r2, [_Z12update_dualsPiS_PfS0_S0_i_param_5];
	cvta.to.global.u64 	%rd1, %rd6;
	mov.u32 	%r3, %ctaid.x;
	mov.u32 	%r4, %ntid.x;
	mov.u32 	%r5, %tid.x;
	mad.lo.s32 	%r1, %r3, %r4, %r5;
	setp.ge.s32 	%p1, %r1, %r2;
	@%p1 bra 	$L__BB4_5;
	cvta.to.global.u64 	%rd7, %rd2;
	mul.wide.s32 	%rd8, %r1, 4;
	add.s64 	%rd9, %rd7, %rd8;
	ld.global.u32 	%r6, [%rd9];
	setp.eq.s32 	%p2, %r6, %r2;
	@%p2 bra 	$L__BB4_3;
	ld.global.f32 	%f1, [%rd1];
	cvta.to.global.u64 	%rd10, %rd4;
	add.s64 	%rd12, %rd10, %rd8;
	ld.global.f32 	%f2, [%rd12];
	add.f32 	%f3, %f1, %f2;
	st.global.f32 	[%rd12], %f3;
$L__BB4_3:
	cvta.to.global.u64 	%rd13, %rd3;
	add.s64 	%rd15, %rd13, %rd8;
	ld.global.u32 	%r7, [%rd15];
	setp.eq.s32 	%p3, %r7, %r2;
	@%p3 bra 	$L__BB4_5;
	ld.global.f32 	%f4, [%rd1];
	cvta.to.global.u64 	%rd16, %rd5;
	add.s64 	%rd18, %rd16, %rd8;
	ld.global.f32 	%f5, [%rd18];
	sub.f32 	%f6, %f5, %f4;
	st.global.f32 	[%rd18], %f6;
$L__BB4_5:
	ret;

}
	// .globl	_Z13find_negativePKfiPiS1_S1_
.visible .entry _Z13find_negativePKfiPiS1_S1_(
	.param .u64 .ptr .align 1 _Z13find_negativePKfiPiS1_S1__param_0,
	.param .u32 _Z13find_negativePKfiPiS1_S1__param_1,
	.param .u64 .ptr .align 1 _Z13find_negativePKfiPiS1_S1__param_2,
	.param .u64 .ptr .align 1 _Z13find_negativePKfiPiS1_S1__param_3,
	.param .u64 .ptr .align 1 _Z13find_negativePKfiPiS1_S1__param_4
)
{
	.reg .pred 	%p<4>;
	.reg .b32 	%r<13>;
	.reg .b32 	%f<2>;
	.reg .b64 	%rd<11>;

	ld.param.u64 	%rd1, [_Z13find_negativePKfiPiS1_S1__param_0];
	ld.param.u32 	%r3, [_Z13find_negativePKfiPiS1_S1__param_1];
	ld.param.u64 	%rd2, [_Z13find_negativePKfiPiS1_S1__param_2];
	ld.param.u64 	%rd3, [_Z13find_negativePKfiPiS1_S1__param_3];
	ld.param.u64 	%rd4, [_Z13find_negativePKfiPiS1_S1__param_4];
	mov.u32 	%r4, %ctaid.y;
	mov.u32 	%r5, %ntid.y;
	mov.u32 	%r6, %tid.y;
	mad.lo.s32 	%r1, %r4, %r5, %r6;
	mov.u32 	%r7, %ctaid.x;
	mov.u32 	%r8, %ntid.x;
	mov.u32 	%r9, %tid.x;
	mad.lo.s32 	%r2, %r7, %r8, %r9;
	max.s32 	%r10, %r1, %r2;
	setp.ge.s32 	%p1, %r10, %r3;
	@%p1 bra 	$L__BB5_4;
	cvta.to.global.u64 	%rd5, %rd1;
	mad.lo.s32 	%r11, %r3, %r2, %r1;
	mul.wide.s32 	%rd6, %r11, 4;
	add.s64 	%rd7, %rd5, %rd6;
	ld.global.f32 	%f1, [%rd7];
	setp.geu.f32 	%p2, %f1, 0f00000000;
	@%p2 bra 	$L__BB5_4;
	cvta.to.global.u64 	%rd8, %rd2;
	atom.global.exch.b32 	%r12, [%rd8], 1;
	setp.ne.s32 	%p3, %r12, 0;
	@%p3 bra 	$L__BB5_4;
	cvta.to.global.u64 	%rd9, %rd3;
	st.global.u32 	[%rd9], %r1;
	cvta.to.global.u64 	%rd10, %rd4;
	st.global.u32 	[%rd10], %r2;
$L__BB5_4:
	ret;

}
	// .globl	_Z11init_minvalPf
.visible .entry _Z11init_minvalPf(
	.param .u64 .ptr .align 1 _Z11init_minvalPf_param_0
)
{
	.reg .b32 	%r<2>;
	.reg .b64 	%rd<3>;

	ld.param.u64 	%rd1, [_Z11init_minvalPf_param_0];
	cvta.to.global.u64 	%rd2, %rd1;
	mov.b32 	%r1, 2139095040;
	st.global.u32 	[%rd2], %r1;
	ret;

}
	// .globl	_Z23find_min_valid_atomic2dPKfPKiS2_iPf
.visible .entry _Z23find_min_valid_atomic2dPKfPKiS2_iPf(
	.param .u64 .ptr .align 1 _Z23find_min_valid_atomic2dPKfPKiS2_iPf_param_0,
	.param .u64 .ptr .align 1 _Z23find_min_valid_atomic2dPKfPKiS2_iPf_param_1,
	.param .u64 .ptr .align 1 _Z23find_min_valid_atomic2dPKfPKiS2_iPf_param_2,
	.param .u32 _Z23find_min_valid_atomic2dPKfPKiS2_iPf_param_3,
	.param .u64 .ptr .align 1 _Z23find_min_valid_atomic2dPKfPKiS2_iPf_param_4
)
{
	.reg .pred 	%p<10>;
	.reg .b32 	%r<26>;
	.reg .b32 	%f<13>;
	.reg .b64 	%rd<15>;

	ld.param.u64 	%rd1, [_Z23find_min_valid_atomic2dPKfPKiS2_iPf_param_0];
	ld.param.u64 	%rd2, [_Z23find_min_valid_atomic2dPKfPKiS2_iPf_param_1];
	ld.param.u64 	%rd3, [_Z23find_min_valid_atomic2dPKfPKiS2_iPf_param_2];
	ld.param.u32 	%r8, [_Z23find_min_valid_atomic2dPKfPKiS2_iPf_param_3];
	ld.param.u64 	%rd4, [_Z23find_min_valid_atomic2dPKfPKiS2_iPf_param_4];
	mov.u32 	%r9, %ctaid.y;
	mov.u32 	%r10, %ntid.y;
	mov.u32 	%r11, %tid.y;
	mad.lo.s32 	%r1, %r9, %r10, %r11;
	mov.u32 	%r12, %ctaid.x;
	mov.u32 	%r13, %ntid.x;
	mov.u32 	%r14, %tid.x;
	mad.lo.s32 	%r2, %r12, %r13, %r14;
	mad.lo.s32 	%r3, %r11, %r13, %r14;
	mul.lo.s32 	%r25, %r13, %r10;
	max.s32 	%r15, %r1, %r2;
	setp.ge.s32 	%p1, %r15, %r8;
	mov.f32 	%f12, 0f7F800000;
	@%p1 bra 	$L__BB7_4;
	cvta.to.global.u64 	%rd5, %rd2;
	mul.wide.u32 	%rd6, %r1, 4;
	add.s64 	%rd7, %rd5, %rd6;
	ld.global.nc.u32 	%r16, [%rd7];
	setp.eq.s32 	%p2, %r16, %r8;
	@%p2 bra 	$L__BB7_4;
	cvta.to.global.u64 	%rd8, %rd3;
	mul.wide.s32 	%rd9, %r2, 4;
	add.s64 	%rd10, %rd8, %rd9;
	ld.global.nc.u32 	%r17, [%rd10];
	setp.ne.s32 	%p3, %r17, %r8;
	@%p3 bra 	$L__BB7_4;
	mad.lo.s32 	%r18, %r8, %r2, %r1;
	cvta.to.global.u64 	%rd11, %rd1;
	mul.wide.s32 	%rd12, %r18, 4;
	add.s64 	%rd13, %rd11, %rd12;
	ld.global.nc.f32 	%f7, [%rd13];
	setp.ge.f32 	%p4, %f7, 0f00000000;
	selp.f32 	%f12, %f7, 0f7F800000, %p4;
$L__BB7_4:
	shl.b32 	%r19, %r3, 2;
	mov.u32 	%r20, sdata;
	add.s32 	%r5, %r20, %r19;
	st.shared.f32 	[%r5], %f12;
	bar.sync 	0;
	setp.lt.u32 	%p5, %r25, 2;
	@%p5 bra 	$L__BB7_8;
$L__BB7_5:
	shr.u32 	%r7, %r25, 1;
	setp.ge.u32 	%p6, %r3, %r7;
	@%p6 bra 	$L__BB7_7;
	ld.shared.f32 	%f8, [%r5];
	shl.b32 	%r21, %r7, 2;
	add.s32 	%r22, %r5, %r21;
	ld.shared.f32 	%f9, [%r22];
	min.f32 	%f10, %f8, %f9;
	st.shared.f32 	[%r5], %f10;
$L__BB7_7:
	bar.sync 	0;
	setp.gt.u32 	%p7, %r25, 3;
	mov.u32 	%r25, %r7;
	@%p7 bra 	$L__BB7_5;
$L__BB7_8:
	setp.ne.s32 	%p8, %r3, 0;
	@%p8 bra 	$L__BB7_11;
	ld.shared.f32 	%f3, [sdata];
	setp.equ.f32 	%p9, %f3, 0f7F800000;
	@%p9 bra 	$L__BB7_11;
	mov.b32 	%r23, %f3;
	cvta.to.global.u64 	%rd14, %rd4;
	atom.global.min.u32 	%r24, [%rd14], %r23;
$L__BB7_11:
	ret;

}
	// .globl	_Z13process_cyclePfS_PiPKiS2_iii
.visible .entry _Z13process_cyclePfS_PiPKiS2_iii(
	.param .u64 .ptr .align 1 _Z13process_cyclePfS_PiPKiS2_iii_param_0,
	.param .u64 .ptr .align 1 _Z13process_cyclePfS_PiPKiS2_iii_param_1,
	.param .u64 .ptr .align 1 _Z13process_cyclePfS_PiPKiS2_iii_param_2,
	.param .u64 .ptr .align 1 _Z13process_cyclePfS_PiPKiS2_iii_param_3,
	.param .u64 .ptr .align 1 _Z13process_cyclePfS_PiPKiS2_iii_param_4,
	.param .u32 _Z13process_cyclePfS_PiPKiS2_iii_param_5,
	.param .u32 _Z13process_cyclePfS_PiPKiS2_iii_param_6,
	.param .u32 _Z13process_cyclePfS_PiPKiS2_iii_param_7
)
{
	.reg .pred 	%p<4>;
	.reg .b32 	%r<15>;
	.reg .b32 	%f<4>;
	.reg .b64 	%rd<23>;

	ld.param.u64 	%rd4, [_Z13process_cyclePfS_PiPKiS2_iii_param_0];
	ld.param.u64 	%rd5, [_Z13process_cyclePfS_PiPKiS2_iii_param_1];
	ld.param.u64 	%rd6, [_Z13process_cyclePfS_PiPKiS2_iii_param_2];
	ld.param.u64 	%rd7, [_Z13process_cyclePfS_PiPKiS2_iii_param_3];
	ld.param.u64 	%rd8, [_Z13process_cyclePfS_PiPKiS2_iii_param_4];
	ld.param.u32 	%r5, [_Z13process_cyclePfS_PiPKiS2_iii_param_5];
	ld.param.u32 	%r6, [_Z13process_cyclePfS_PiPKiS2_iii_param_6];
	ld.param.u32 	%r7, [_Z13process_cyclePfS_PiPKiS2_iii_param_7];
	cvta.to.global.u64 	%rd1, %rd8;
	cvta.to.global.u64 	%rd2, %rd7;
	cvta.to.global.u64 	%rd3, %rd6;
	mov.u32 	%r13, %r6;
	mov.u32 	%r14, %r7;
$L__BB8_1:
	mad.lo.s32 	%r8, %r14, %r5, %r13;
	mul.wide.s32 	%rd9, %r8, 4;
	add.s64 	%rd10, %rd3, %rd9;
	mov.b32 	%r9, 1;
	st.global.u32 	[%rd10], %r9;
	mul.wide.s32 	%rd11, %r13, 4;
	add.s64 	%rd12, %rd2, %rd11;
	ld.global.u32 	%r14, [%rd12];
	mad.lo.s32 	%r10, %r14, %r5, %r13;
	mul.wide.s32 	%rd13, %r10, 4;
	add.s64 	%rd14, %rd3, %rd13;
	mov.b32 	%r11, 0;
	st.global.u32 	[%rd14], %r11;
	mul.wide.s32 	%rd15, %r14, 4;
	add.s64 	%rd16, %rd1, %rd15;
	ld.global.u32 	%r13, [%rd16];
	setp.ne.s32 	%p1, %r13, %r6;
	setp.ne.s32 	%p2, %r14, %r7;
	or.pred  	%p3, %p2, %p1;
	@%p3 bra 	$L__BB8_1;
	cvta.to.global.u64 	%rd17, %rd4;
	cvta.to.global.u64 	%rd18, %rd5;
	mad.lo.s32 	%r12, %r7, %r5, %r6;
	mul.wide.s32 	%rd19, %r12, 4;
	add.s64 	%rd20, %rd17, %rd19;
	ld.global.f32 	%f1, [%rd20];
	mul.wide.s32 	%rd21, %r7, 4;
	add.s64 	%rd22, %rd18, %rd21;
	ld.global.f32 	%f2, [%rd22];
	add.f32 	%f3, %f1, %f2;
	st.global.f32 	[%rd22], %f3;
	ret;

}
	// .globl	_Z16finalize_epsilonPKfS0_iiiPf
.visible .entry _Z16finalize_epsilonPKfS0_iiiPf(
	.param .u64 .ptr .align 1 _Z16finalize_epsilonPKfS0_iiiPf_param_0,
	.param .u64 .ptr .align 1 _Z16finalize_epsilonPKfS0_iiiPf_param_1,
	.param .u32 _Z16finalize_epsilonPKfS0_iiiPf_param_2,
	.param .u32 _Z16finalize_epsilonPKfS0_iiiPf_param_3,
	.param .u32 _Z16finalize_epsilonPKfS0_iiiPf_param_4,
	.param .u64 .ptr .align 1 _Z16finalize_epsilonPKfS0_iiiPf_param_5
)
{
	.reg .pred 	%p<2>;
	.reg .b32 	%r<5>;
	.reg .b32 	%f<7>;
	.reg .b64 	%rd<9>;

	ld.param.u64 	%rd3, [_Z16finalize_epsilonPKfS0_iiiPf_param_0];
	ld.param.u64 	%rd1, [_Z16finalize_epsilonPKfS0_iiiPf_param_1];
	ld.param.u32 	%r1, [_Z16finalize_epsilonPKfS0_iiiPf_param_2];
	ld.param.u32 	%r2, [_Z16finalize_epsilonPKfS0_iiiPf_param_3];
	ld.param.u32 	%r3, [_Z16finalize_epsilonPKfS0_iiiPf_param_4];
	ld.param.u64 	%rd2, [_Z16finalize_epsilonPKfS0_iiiPf_param_5];
	cvta.to.global.u64 	%rd4, %rd3;
	ld.global.f32 	%f6, [%rd4];
	abs.f32 	%f4, %f6;
	setp.neu.f32 	%p1, %f4, 0f7F800000;
	@%p1 bra 	$L__BB9_2;
	cvta.to.global.u64 	%rd5, %rd1;
	mad.lo.s32 	%r4, %r3, %r1, %r2;
	mul.wide.s32 	%rd6, %r4, 4;
	add.s64 	%rd7, %rd5, %rd6;
	ld.global.f32 	%f5, [%rd7];
	neg.f32 	%f6, %f5;
$L__BB9_2:
	cvta.to.global.u64 	%rd8, %rd2;
	st.global.f32 	[%rd8], %f6;
	ret;

}
	// .globl	_Z8initVarsPiS_i
.visible .entry _Z8initVarsPiS_i(
	.param .u64 .ptr .align 1 _Z8initVarsPiS_i_param_0,
	.param .u64 .ptr .align 1 _Z8initVarsPiS_i_param_1,
	.param .u32 _Z8initVarsPiS_i_param_2
)
{
	.reg .b32 	%r<2>;
	.reg .b64 	%rd<5>;

	ld.param.u64 	%rd1, [_Z8initVarsPiS_i_param_0];
	ld.param.u64 	%rd2, [_Z8initVarsPiS_i_param_1];
	ld.param.u32 	%r1, [_Z8initVarsPiS_i_param_2];
	cvta.to.global.u64 	%rd3, %rd2;
	cvta.to.global.u64 	%rd4, %rd1;
	st.global.u32 	[%rd4], %r1;
	st.global.u32 	[%rd3], %r1;
	ret;

}
	// .globl	_Z24check_feasible_conditionPKfPKiS0_S0_Pii
.visible .entry _Z24check_feasible_conditionPKfPKiS0_S0_Pii(
	.param .u64 .ptr .align 1 _Z24check_feasible_conditionPKfPKiS0_S0_Pii_param_0,
	.param .u64 .ptr .align 1 _Z24check_feasible_conditionPKfPKiS0_S0_Pii_param_1,
	.param .u64 .ptr .align 1 _Z24check_feasible_conditionPKfPKiS0_S0_Pii_param_2,
	.param .u64 .ptr .align 1 _Z24check_feasible_conditionPKfPKiS0_S0_Pii_param_3,
	.param .u64 .ptr .align 1 _Z24check_feasible_conditionPKfPKiS0_S0_Pii_param_4,
	.param .u32 _Z24check_feasible_conditionPKfPKiS0_S0_Pii_param_5
)
{
	.reg .pred 	%p<4>;
	.reg .b32 	%r<14>;
	.reg .b32 	%f<7>;
	.reg .b64 	%rd<19>;

	ld.param.u64 	%rd1, [_Z24check_feasible_conditionPKfPKiS0_S0_Pii_param_0];
	ld.param.u64 	%rd2, [_Z24check_feasible_conditionPKfPKiS0_S0_Pii_param_1];
	ld.param.u64 	%rd3, [_Z24check_feasible_conditionPKfPKiS0_S0_Pii_param_2];
	ld.param.u64 	%rd4, [_Z24check_feasible_conditionPKfPKiS0_S0_Pii_param_3];
	ld.param.u64 	%rd5, [_Z24check_feasible_conditionPKfPKiS0_S0_Pii_param_4];
	ld.param.u32 	%r4, [_Z24check_feasible_conditionPKfPKiS0_S0_Pii_param_5];
	mov.u32 	%r5, %ctaid.y;
	mov.u32 	%r6, %ntid.y;
	mov.u32 	%r7, %tid.y;
	mad.lo.s32 	%r1, %r5, %r6, %r7;
	mov.u32 	%r8, %ctaid.x;
	mov.u32 	%r9, %ntid.x;
	mov.u32 	%r10, %tid.x;
	mad.lo.s32 	%r2, %r8, %r9, %r10;
	max.s32 	%r11, %r1, %r2;
	setp.ge.s32 	%p1, %r11, %r4;
	@%p1 bra 	$L__BB11_4;
	cvta.to.global.u64 	%rd6, %rd2;
	mad.lo.s32 	%r3, %r4, %r2, %r1;
	mul.wide.s32 	%rd7, %r3, 4;
	add.s64 	%rd8, %rd6, %rd7;
	ld.global.u32 	%r12, [%rd8];
	setp.ne.s32 	%p2, %r12, 1;
	@%p2 bra 	$L__BB11_4;
	cvta.to.global.u64 	%rd9, %rd1;
	add.s64 	%rd11, %rd9, %rd7;
	ld.global.f32 	%f1, [%rd11];
	cvta.to.global.u64 	%rd12, %rd3;
	mul.wide.u32 	%rd13, %r1, 4;
	add.s64 	%rd14, %rd12, %rd13;
	ld.global.f32 	%f2, [%rd14];
	sub.f32 	%f3, %f1, %f2;
	cvta.to.global.u64 	%rd15, %rd4;
	mul.wide.s32 	%rd16, %r2, 4;
	add.s64 	%rd17, %rd15, %rd16;
	ld.global.f32 	%f4, [%rd17];
	sub.f32 	%f5, %f3, %f4;
	abs.f32 	%f6, %f5;
	setp.leu.f32 	%p3, %f6, 0f38D1B717;
	@%p3 bra 	$L__BB11_4;
	cvta.to.global.u64 	%rd18, %rd5;
	atom.global.exch.b32 	%r13, [%rd18], 1;
$L__BB11_4:
	ret;

}
	// .globl	_Z21check_slack_conditionPKfS0_S0_Pii
.visible .entry _Z21check_slack_conditionPKfS0_S0_Pii(
	.param .u64 .ptr .align 1 _Z21check_slack_conditionPKfS0_S0_Pii_param_0,
	.param .u64 .ptr .align 1 _Z21check_slack_conditionPKfS0_S0_Pii_param_1,
	.param .u64 .ptr .align 1 _Z21check_slack_conditionPKfS0_S0_Pii_param_2,
	.param .u64 .ptr .align 1 _Z21check_slack_conditionPKfS0_S0_Pii_param_3,
	.param .u32 _Z21check_slack_conditionPKfS0_S0_Pii_param_4
)
{
	.reg .pred 	%p<3>;
	.reg .b32 	%r<13>;
	.reg .b32 	%f<6>;
	.reg .b64 	%rd<15>;

	ld.param.u64 	%rd1, [_Z21check_slack_conditionPKfS0_S0_Pii_param_0];
	ld.param.u64 	%rd2, [_Z21check_slack_conditionPKfS0_S0_Pii_param_1];
	ld.param.u64 	%rd3, [_Z21check_slack_conditionPKfS0_S0_Pii_param_2];
	ld.param.u64 	%rd4, [_Z21check_slack_conditionPKfS0_S0_Pii_param_3];
	ld.param.u32 	%r3, [_Z21check_slack_conditionPKfS0_S0_Pii_param_4];
	mov.u32 	%r4, %ctaid.y;
	mov.u32 	%r5, %ntid.y;
	mov.u32 	%r6, %tid.y;
	mad.lo.s32 	%r1, %r4, %r5, %r6;
	mov.u32 	%r7, %ctaid.x;
	mov.u32 	%r8, %ntid.x;
	mov.u32 	%r9, %tid.x;
	mad.lo.s32 	%r2, %r7, %r8, %r9;
	max.s32 	%r10, %r1, %r2;
	setp.ge.s32 	%p1, %r10, %r3;
	@%p1 bra 	$L__BB12_3;
	cvta.to.global.u64 	%rd5, %rd1;
	cvta.to.global.u64 	%rd6, %rd2;
	cvta.to.global.u64 	%rd7, %rd3;
	mad.lo.s32 	%r11, %r3, %r2, %r1;
	mul.wide.s32 	%rd8, %r11, 4;
	add.s64 	%rd9, %rd5, %rd8;
	ld.global.f32 	%f1, [%rd9];
	mul.wide.u32 	%rd10, %r1, 4;
	add.s64 	%rd11, %rd6, %rd10;
	ld.global.f32 	%f2, [%rd11];
	sub.f32 	%f3, %f1, %f2;
	mul.wide.s32 	%rd12, %r2, 4;
	add.s64 	%rd13, %rd7, %rd12;
	ld.global.f32 	%f4, [%rd13];
	sub.f32 	%f5, %f3, %f4;
	setp.geu.f32 	%p2, %f5, 0fB8D1B717;
	@%p2 bra 	$L__BB12_3;
	cvta.to.global.u64 	%rd14, %rd4;
	atom.global.exch.b32 	%r12, [%rd14], 1;
$L__BB12_3:
	ret;

}
	// .globl	_ZN3cub18CUB_300001_SM_10006detail11EmptyKernelIvEEvv
.visible .entry _ZN3cub18CUB_300001_SM_10006detail11EmptyKernelIvEEvv()
{


	ret;

}
	// .globl	_ZN3cub18CUB_300001_SM_10006detail6reduce28DeviceReduceSingleTileKernelINS2_10policy_hubINS0_12KeyValuePairIifEEiNS0_6ArgMinEE10Policy1000ENS0_21ArgIndexInputIteratorIPfifEEN6thrust24THRUST_300001_SM_1000_NS24tabulate_output_iteratorINS2_32accumulating_transform_output_opINS5_IlfEENS2_18local_to_global_opIlEES7_NSF_INS2_31unzip_and_write_arg_extremum_opISB_PiEENSE_11use_defaultElEEEESN_lEEiS7_NS2_20empty_problem_init_tIS6_EES6_N4cuda3std3__410__identityEEEvT0_T1_T2_T3_T4_T6_
.visible .entry _ZN3cub18CUB_300001_SM_10006detail6reduce28DeviceReduceSingleTileKernelINS2_10policy_hubINS0_12KeyValuePairIifEEiNS0_6ArgMinEE10Policy1000ENS0_21ArgIndexInputIteratorIPfifEEN6thrust24THRUST_300001_SM_1000_NS24tabulate_output_iteratorINS2_32accumulating_transform_output_opINS5_IlfEENS2_18local_to_global_opIlEES7_NSF_INS2_31unzip_and_write_arg_extremum_opISB_PiEENSE_11use_defaultElEEEESN_lEEiS7_NS2_20empty_problem_init_tIS6_EES6_N4cuda3std3__410__identityEEEvT0_T1_T2_T3_T4_T6_(
	.param .align 8 .b8 _ZN3cub18CUB_300001_SM_10006detail6reduce28DeviceReduceSingleTileKernelINS2_10policy_hubINS0_12KeyValuePairIifEEiNS0_6ArgMinEE10Policy1000ENS0_21ArgIndexInputIteratorIPfifEEN6thrust24THRUST_300001_SM_1000_NS24tabulate_output_iteratorINS2_32accumulating_transform_output_opINS5_IlfEENS2_18local_to_global_opIlEES7_NSF_INS2_31unzip_and_write_arg_extremum_opISB_PiEENSE_11use_defaultElEEEESN_lEEiS7_NS2_20empty_problem_init_tIS6_EES6_N4cuda3std3__410__identityEEEvT0_T1_T2_T3_T4_T6__param_0[16],
	.param .align 8 .b8 _ZN3cub18CUB_300001_SM_10006detail6reduce28DeviceReduceSingleTileKernelINS2_10policy_hubINS0_12KeyValuePairIifEEiNS0_6ArgMinEE10Policy1000ENS0_21ArgIndexInputIteratorIPfifEEN6thrust24THRUST_300001_SM_1000_NS24tabulate_output_iteratorINS2_32accumulating_transform_output_opINS5_IlfEENS2_18local_to_global_opIlEES7_NSF_INS2_31unzip_and_write_arg_extremum_opISB_PiEENSE_11use_defaultElEEEESN_lEEiS7_NS2_20empty_problem_init_tIS6_EES6_N4cuda3std3__410__identityEEEvT0_T1_T2_T3_T4_T6__param_1[72],
	.param .u32 _ZN3cub18CUB_300001_SM_10006detail6reduce28DeviceReduceSingleTileKernelINS2_10policy_hubINS0_12KeyValuePairIifEEiNS0_6ArgMinEE10Policy1000ENS0_21ArgIndexInputIteratorIPfifEEN6thrust24THRUST_300001_SM_1000_NS24tabulate_output_iteratorINS2_32accumulating_transform_output_opINS5_IlfEENS2_18local_to_global_opIlEES7_NSF_INS2_31unzip_and_write_arg_extremum_opISB_PiEENSE_11use_defaultElEEEESN_lEEiS7_NS2_20empty_problem_init_tIS6_EES6_N4cuda3std3__410__identityEEEvT0_T1_T2_T3_T4_T6__param_2,
	.param .align 1 .b8 _ZN3cub18CUB_300001_SM_10006detail6reduce28DeviceReduceSingleTileKernelINS2_10policy_hubINS0_12KeyValuePairIifEEiNS0_6ArgMinEE10Policy1000ENS0_21ArgIndexInputIteratorIPfifEEN6thrust24THRUST_300001_SM_1000_NS24tabulate_output_iteratorINS2_32accumulating_transform_output_opINS5_IlfEENS2_18local_to_global_opIlEES7_NSF_INS2_31unzip_and_write_arg_extremum_opISB_PiEENSE_11use_defaultElEEEESN_lEEiS7_NS2_20empty_problem_init_tIS6_EES6_N4cuda3std3__410__identityEEEvT0_T1_T2_T3_T4_T6__param_3[1],
	.param .align 4 .b8 _ZN3cub18CUB_300001_SM_10006detail6reduce28DeviceReduceSingleTileKernelINS2_10policy_hubINS0_12KeyValuePairIifEEiNS0_6ArgMinEE10Policy1000ENS0_21ArgIndexInputIteratorIPfifEEN6thrust24THRUST_300001_SM_1000_NS24tabulate_output_iteratorINS2_32accumulating_transform_output_opINS5_IlfEENS2_18local_to_global_opIlEES7_NSF_INS2_31unzip_and_write_arg_extremum_opISB_PiEENSE_11use_defaultElEEEESN_lEEiS7_NS2_20empty_problem_init_tIS6_EES6_N4cuda3std3__410__identityEEEvT0_T1_T2_T3_T4_T6__param_4[8],
	.param .align 1 .b8 _ZN3cub18CUB_300001_SM_10006detail6reduce28DeviceReduceSingleTileKernelINS2_10policy_hubINS0_12KeyValuePairIifEEiNS0_6ArgMinEE10Policy1000ENS0_21ArgIndexInputIteratorIPfifEEN6thrust24THRUST_300001_SM_1000_NS24tabulate_output_iteratorINS2_32accumulating_transform_output_opINS5_IlfEENS2_18local_to_global_opIlEES7_NSF_INS2_31unzip_and_write_arg_extremum_opISB_PiEENSE_11use_defaultElEEEESN_lEEiS7_NS2_20empty_problem_init_tIS6_EES6_N4cuda3std3__410__identityEEEvT0_T1_T2_T3_T4_T6__param_5[1]
)
.maxntid 256
.minnctapersm 1
{
	.reg .pred 	%p<394>;
	.reg .b16 	%rs<13>;
	.reg .b32 	%r<616>;
	.reg .b32 	%f<367>;
	.reg .b64 	%rd<67>;
	// demoted variable
	.shared .align 4 .b8 _ZZN3cub18CUB_300001_SM_10006detail6reduce28DeviceReduceSingleTileKernelINS2_10policy_hubINS0_12KeyValuePairIifEEiNS0_6ArgMinEE10Policy1000ENS0_21ArgIndexInputIteratorIPfifEEN6thrust24THRUST_300001_SM_1000_NS24tabulate_output_iteratorINS2_32accumulating_transform_output_opINS5_IlfEENS2_18local_to_global_opIlEES7_NSF_INS2_31unzip_and_write_arg_extremum_opISB_PiEENSE_11use_defaultElEEEESN_lEEiS7_NS2_20empty_problem_init_tIS6_EES6_N4cuda3std3__410__identityEEEvT0_T1_T2_T3_T4_T6_E12temp_storage[80];
	ld.param.f32 	%f265, [_ZN3cub18CUB_300001_SM_10006detail6reduce28DeviceReduceSingleTileKernelINS2_10policy_hubINS0_12KeyValuePairIifEEiNS0_6ArgMinEE10Policy1000ENS0_21ArgIndexInputIteratorIPfifEEN6thrust24THRUST_300001_SM_1000_NS24tabulate_output_iteratorINS2_32accumulating_transform_output_opINS5_IlfEENS2_18local_to_global_opIlEES7_NSF_INS2_31unzip_and_write_arg_extremum_opISB_PiEENSE_11use_defaultElEEEESN_lEEiS7_NS2_20empty_problem_init_tIS6_EES6_N4cuda3std3__410__identityEEEvT0_T1_T2_T3_T4_T6__param_4+4];
	ld.param.u32 	%r299, [_ZN3cub18CUB_300001_SM_10006detail6reduce28DeviceReduceSingleTileKernelINS2_10policy_hubINS0_12KeyValuePairIifEEiNS0_6ArgMinEE10Policy1000ENS0_21ArgIndexInputIteratorIPfifEEN6thrust24THRUST_300001_SM_1000_NS24tabulate_output_iteratorINS2_32accumulating_transform_output_opINS5_IlfEENS2_18local_to_global_opIlEES7_NSF_INS2_31unzip_and_write_arg_extremum_opISB_PiEENSE_11use_defaultElEEEESN_lEEiS7_NS2_20empty_problem_init_tIS6_EES6_N4cuda3std3__410__identityEEEvT0_T1_T2_T3_T4_T6__param_4];
	ld.param.u32 	%r297, [_ZN3cub18CUB_300001_SM_10006detail6reduce28DeviceReduceSingleTileKernelINS2_10policy_hubINS0_12KeyValuePairIifEEiNS0_6ArgMinEE10Policy1000ENS0_21ArgIndexInputIteratorIPfifEEN6thrust24THRUST_300001_SM_1000_NS24tabulate_output_iteratorINS2_32accumulating_transform_output_opINS5_IlfEENS2_18local_to_global_opIlEES7_NSF_INS2_31unzip_and_write_arg_extremum_opISB_PiEENSE_11use_defaultElEEEESN_lEEiS7_NS2_20empty_problem_init_tIS6_EES6_N4cuda3std3__410__identityEEEvT0_T1_T2_T3_T4_T6__param_0+8];
	ld.param.u64 	%rd35, [_ZN3cub18CUB_300001_SM_10006detail6reduce28DeviceReduceSingleTileKernelINS2_10policy_hubINS0_12KeyValuePairIifEEiNS0_6ArgMinEE10Policy1000ENS0_21ArgIndexInputIteratorIPfifEEN6thrust24THRUST_300001_SM_1000_NS24tabulate_output_iteratorINS2_32accumulating_transform_output_opINS5_IlfEENS2_18local_to_global_opIlEES7_NSF_INS2_31unzip_and_write_arg_extremum_opISB_PiEENSE_11use_defaultElEEEESN_lEEiS7_NS2_20empty_problem_init_tIS6_EES6_N4cuda3std3__410__identityEEEvT0_T1_T2_T3_T4_T6__param_0];
	ld.param.u64 	%rd6, [_ZN3cub18CUB_300001_SM_10006detail6reduce28DeviceReduceSingleTileKernelINS2_10policy_hubINS0_12KeyValuePairIifEEiNS0_6ArgMinEE10Policy1000ENS0_21ArgIndexInputIteratorIPfifEEN6thrust24THRUST_300001_SM_1000_NS24tabulate_output_iteratorINS2_32accumulating_transform_output_opINS5_IlfEENS2_18local_to_global_opIlEES7_NSF_INS2_31unzip_and_write_arg_extremum_opISB_PiEENSE_11use_defaultElEEEESN_lEEiS7_NS2_20empty_problem_init_tIS6_EES6_N4cuda3std3__410__identityEEEvT0_T1_T2_T3_T4_T6__param_1+56];
	ld.param.u64 	%rd7, [_ZN3cub18CUB_300001_SM_10006detail6reduce28DeviceReduceSingleTileKernelINS2_10policy_hubINS0_12KeyValuePairIifEEiNS0_6ArgMinEE10Policy1000ENS0_21ArgIndexInputIteratorIPfifEEN6thrust24THRUST_300001_SM_1000_NS24tabulate_output_iteratorINS2_32accumulating_transform_output_opINS5_IlfEENS2_18local_to_global_opIlEES7_NSF_INS2_31unzip_and_write_arg_extremum_opISB_PiEENSE_11use_defaultElEEEESN_lEEiS7_NS2_20empty_problem_init_tIS6_EES6_N4cuda3std3__410__identityEEEvT0_T1_T2_T3_T4_T6__param_1+48];
	ld.param.u64 	%rd8, [_ZN3cub18CUB_300001_SM_10006detail6reduce28DeviceReduceSingleTileKernelINS2_10policy_hubINS0_12KeyValuePairIifEEiNS0_6ArgMinEE10Policy1000ENS0_21ArgIndexInputIteratorIPfifEEN6thrust24THRUST_300001_SM_1000_NS24tabulate_output_iteratorINS2_32accumulating_transform_output_opINS5_IlfEENS2_18local_to_global_opIlEES7_NSF_INS2_31unzip_and_write_arg_extremum_opISB_PiEENSE_11use_defaultElEEEESN_lEEiS7_NS2_20empty_problem_init_tIS6_EES6_N4cuda3std3__410__identityEEEvT0_T1_T2_T3_T4_T6__param_1+40];
	ld.param.u64 	%rd9, [_ZN3cub18CUB_300001_SM_10006detail6reduce28DeviceReduceSingleTileKernelINS2_10policy_hubINS0_12KeyValuePairIifEEiNS0_6ArgMinEE10Policy1000ENS0_21ArgIndexInputIteratorIPfifEEN6thrust24THRUST_300001_SM_1000_NS24tabulate_output_iteratorINS2_32accumulating_transform_output_opINS5_IlfEENS2_18local_to_global_opIlEES7_NSF_INS2_31unzip_and_write_arg_extremum_opISB_PiEENSE_11use_defaultElEEEESN_lEEiS7_NS2_20empty_problem_init_tIS6_EES6_N4cuda3std3__410__identityEEEvT0_T1_T2_T3_T4_T6__param_1+24];
	ld.param.u64 	%rd10, [_ZN3cub18CUB_300001_SM_10006detail6reduce28DeviceReduceSingleTileKernelINS2_10policy_hubINS0_12KeyValuePairIifEEiNS0_6ArgMinEE10Policy1000ENS0_21ArgIndexInputIteratorIPfifEEN6thrust24THRUST_300001_SM_1000_NS24tabulate_output_iteratorINS2_32accumulating_transform_output_opINS5_IlfEENS2_18local_to_global_opIlEES7_NSF_INS2_31unzip_and_write_arg_extremum_opISB_PiEENSE_11use_defaultElEEEESN_lEEiS7_NS2_20empty_problem_init_tIS6_EES6_N4cuda3std3__410__identityEEEvT0_T1_T2_T3_T4_T6__param_1+16];
	ld.param.v2.u8 	{%rs4, %rs3}, [_ZN3cub18CUB_300001_SM_10006detail6reduce28DeviceReduceSingleTileKernelINS2_10policy_hubINS0_12KeyValuePairIifEEiNS0_6ArgMinEE10Policy1000ENS0_21ArgIndexInputIteratorIPfifEEN6thrust24THRUST_300001_SM_1000_NS24tabulate_output_iteratorINS2_32accumulating_transform_output_opINS5_IlfEENS2_18local_to_global_opIlEES7_NSF_INS2_31unzip_and_write_arg_extremum_opISB_PiEENSE_11use_defaultElEEEESN_lEEiS7_NS2_20empty_problem_init_tIS6_EES6_N4cuda3std3__410__identityEEEvT0_T1_T2_T3_T4_T6__param_1+8];
	ld.param.u32 	%r298, [_ZN3cub18CUB_300001_SM_10006detail6reduce28DeviceReduceSingleTileKernelINS2_10policy_hubINS0_12KeyValuePairIifEEiNS0_6ArgMinEE10Policy1000ENS0_21ArgIndexInputIteratorIPfifEEN6thrust24THRUST_300001_SM_1000_NS24tabulate_output_iteratorINS2_32accumulating_transform_output_opINS5_IlfEENS2_18local_to_global_opIlEES7_NSF_INS2_31unzip_and_write_arg_extremum_opISB_PiEENSE_11use_defaultElEEEESN_lEEiS7_NS2_20empty_problem_init_tIS6_EES6_N4cuda3std3__410__identityEEEvT0_T1_T2_T3_T4_T6__param_2];
	setp.ne.s32 	%p1, %r298, 0;
	@%p1 bra 	$L__BB14_9;
	mov.u32 	%r502, %tid.x;
	setp.ne.s32 	%p387, %r502, 0;
	@%p387 bra 	$L__BB14_256;
	cvta.to.global.u64 	%rd11, %rd10;
	cvta.to.global.u64 	%rd12, %rd9;
	and.b16  	%rs11, %rs4, 255;
	setp.eq.s16 	%p388, %rs11, 0;
	@%p388 bra 	$L__BB14_4;
	cvt.s64.s32 	%rd57, %r299;
	add.s64 	%rd64, %rd6, %rd57;
	st.global.u64 	[%rd12], %rd64;
	st.global.f32 	[%rd12+8], %f265;
	bra.uni 	$L__BB14_7;
$L__BB14_4:
	cvt.s64.s32 	%rd58, %r299;
	add.s64 	%rd64, %rd6, %rd58;
	ld.global.f32 	%f2, [%rd11+8];
	setp.lt.f32 	%p389, %f265, %f2;
	@%p389 bra 	$L__BB14_6;
	setp.eq.f32 	%p390, %f2, %f265;
	ld.global.u64 	%rd59, [%rd11];
	setp.lt.s64 	%p391, %rd64, %rd59;
	and.pred  	%p392, %p390, %p391;
	selp.f32 	%f265, %f265, %f2, %p392;
	selp.b64 	%rd64, %rd64, %rd59, %p392;
$L__BB14_6:
	st.global.u64 	[%rd12], %rd64;
	st.global.f32 	[%rd12+8], %f265;
$L__BB14_7:
	and.b16  	%rs12, %rs3, 255;
	setp.eq.s16 	%p393, %rs12, 0;
	@%p393 bra 	$L__BB14_256;
	cvta.to.global.u64 	%rd61, %rd8;
	st.global.f32 	[%rd61], %f265;
	cvta.to.global.u64 	%rd62, %rd7;
	st.global.u32 	[%rd62], %rd64;
	bra.uni 	$L__BB14_256;
$L__BB14_9:
	cvta.to.global.u64 	%rd18, %rd35;
	setp.gt.s32 	%p2, %r298, 2047;
	@%p2 bra 	$L__BB14_125;
	mov.u32 	%r3, %tid.x;
	setp.ge.s32 	%p191, %r3, %r298;
	mov.u32 	%r518, %r3;
	@%p191 bra 	$L__BB14_12;
	add.s32 	%r532, %r297, %r3;
	mul.wide.s32 	%rd44, %r532, 4;
	add.s64 	%rd45, %rd18, %rd44;
	ld.global.f32 	%f289, [%rd45];
	add.s32 	%r518, %r3, 256;
$L__BB14_12:
	setp.ge.s32 	%p192, %r518, %r298;
	@%p192 bra 	$L__BB14_54;
	not.b32 	%r376, %r518;
	add.s32 	%r8, %r298, %r376;
	shr.u32 	%r377, %r8, 8;
	add.s32 	%r9, %r377, 1;
	and.b32  	%r10, %r9, 7;
	setp.lt.u32 	%p193, %r8, 1792;
	@%p193 bra 	$L__BB14_33;
	add.s32 	%r507, %r518, 1024;
	add.s32 	%r506, %r297, %r518;
	and.b32  	%r378, %r9, 33554424;
	neg.s32 	%r505, %r378;
	add.s64 	%rd19, %rd18, 4096;
$L__BB14_15:
	.pragma "nounroll";
	mul.wide.s32 	%rd46, %r506, 4;
	add.s64 	%rd20, %rd19, %rd46;
	ld.global.f32 	%f269, [%rd20+-4096];
	setp.lt.f32 	%p194, %f269, %f289;
	mov.u32 	%r509, %r506;
	@%p194 bra 	$L__BB14_17;
	setp.eq.f32 	%p195, %f289, %f269;
	setp.lt.s32 	%p196, %r506, %r532;
	and.pred  	%p197, %p195, %p196;
	selp.f32 	%f269, %f269, %f289, %p197;
	selp.b32 	%r509, %r506, %r532, %p197;
$L__BB14_17:
	add.s32 	%r510, %r506, 256;
	ld.global.f32 	%f270, [%rd20+-3072];
	setp.lt.f32 	%p198, %f270, %f269;
	@%p198 bra 	$L__BB14_19;
	setp.eq.f32 	%p199, %f269, %f270;
	setp.lt.s32 	%p200, %r510, %r509;
	and.pred  	%p201, %p199, %p200;
	selp.f32 	%f270, %f270, %f269, %p201;
	selp.b32 	%r510, %r510, %r509, %p201;
$L__BB14_19:
	add.s32 	%r511, %r506, 512;
	ld.global.f32 	%f271, [%rd20+-2048];
	setp.lt.f32 	%p202, %f271, %f270;
	@%p202 bra 	$L__BB14_21;
	setp.eq.f32 	%p203, %f270, %f271;
	setp.lt.s32 	%p204, %r511, %r510;
	and.pred  	%p205, %p203, %p204;
	selp.f32 	%f271, %f271, %f270, %p205;
	selp.b32 	%r511, %r511, %r510, %p205;
$L__BB14_21:
	add.s32 	%r512, %r506, 768;
	ld.global.f32 	%f272, [%rd20+-1024];
	setp.lt.f32 	%p206, %f272, %f271;
	@%p206 bra 	$L__BB14_23;
	setp.eq.f32 	%p207, %f271, %f272;
	setp.lt.s32 	%p208, %r512, %r511;
	and.pred  	%p209, %p207, %p208;
	selp.f32 	%f272, %f272, %f271, %p209;
	selp.b32 	%r512, %r512, %r511, %p209;
$L__BB14_23:
	add.s32 	%r513, %r506, 1024;
	ld.global.f32 	%f273, [%rd20];
	setp.lt.f32 	%p210, %f273, %f272;
	@%p210 bra 	$L__BB14_25;
	setp.eq.f32 	%p211, %f272, %f273;
	setp.lt.s32 	%p212, %r513, %r512;
	and.pred  	%p213, %p211, %p212;
	selp.f32 	%f273, %f273, %f272, %p213;
	selp.b32 	%r513, %r513, %r512, %p213;
$L__BB14_25:
	add.s32 	%r514, %r506, 1280;
	ld.global.f32 	%f274, [%rd20+1024];
	setp.lt.f32 	%p214, %f274, %f273;
	@%p214 bra 	$L__BB14_27;
	setp.eq.f32 	%p215, %f273, %f274;
	setp.lt.s32 	%p216, %r514, %r513;
	and.pred  	%p217, %p215, %p216;
	selp.f32 	%f274, %f274, %f273, %p217;
	selp.b32 	%r514, %r514, %r513, %p217;
$L__BB14_27:
	add.s32 	%r515, %r506, 1536;
	ld.global.f32 	%f275, [%rd20+2048];
	setp.lt.f32 	%p218, %f275, %f274;
	@%p218 bra 	$L__BB14_29;
	setp.eq.f32 	%p219, %f274, %f275;
	setp.lt.s32 	%p220, %r515, %r514;
	and.pred  	%p221, %p219, %p220;
	selp.f32 	%f275, %f275, %f274, %p221;
	selp.b32 	%r515, %r515, %r514, %p221;
$L__BB14_29:
	add.s32 	%r532, %r506, 1792;
	ld.global.f32 	%f289, [%rd20+3072];
	setp.lt.f32 	%p222, %f289, %f275;
	@%p222 bra 	$L__BB14_31;
	setp.eq.f32 	%p223, %f275, %f289;
	setp.lt.s32 	%p224, %r532, %r515;
	and.pred  	%p225, %p223, %p224;
	selp.f32 	%f289, %f289, %f275, %p225;
	selp.b32 	%r532, %r532, %r515, %p225;
$L__BB14_31:
	add.s32 	%r507, %r507, 2048;
	add.s32 	%r506, %r506, 2048;
	add.s32 	%r505, %r505, 8;
	setp.ne.s32 	%p226, %r505, 0;
	@%p226 bra 	$L__BB14_15;
	add.s32 	%r518, %r507, -1024;
$L__BB14_33:
	setp.eq.s32 	%p227, %r10, 0;
	@%p227 bra 	$L__BB14_54;
	setp.lt.u32 	%p228, %r10, 4;
	@%p228 bra 	$L__BB14_44;
	add.s32 	%r48, %r518, %r297;
	mul.wide.s32 	%rd47, %r48, 4;
	add.s64 	%rd21, %rd18, %rd47;
	ld.global.f32 	%f279, [%rd21];
	setp.lt.f32 	%p229, %f279, %f289;
	mov.u32 	%r520, %r48;
	@%p229 bra 	$L__BB14_37;
	setp.eq.f32 	%p230, %f289, %f279;
	setp.lt.s32 	%p231, %r48, %r532;
	and.pred  	%p232, %p230, %p231;
	selp.f32 	%f279, %f279, %f289, %p232;
	selp.b32 	%r520, %r48, %r532, %p232;
$L__BB14_37:
	add.s32 	%r521, %r48, 256;
	ld.global.f32 	%f280, [%rd21+1024];
	setp.lt.f32 	%p233, %f280, %f279;
	@%p233 bra 	$L__BB14_39;
	setp.eq.f32 	%p234, %f279, %f280;
	setp.lt.s32 	%p235, %r521, %r520;
	and.pred  	%p236, %p234, %p235;
	selp.f32 	%f280, %f280, %f279, %p236;
	selp.b32 	%r521, %r521, %r520, %p236;
$L__BB14_39:
	add.s32 	%r522, %r48, 512;
	ld.global.f32 	%f281, [%rd21+2048];
	setp.lt.f32 	%p237, %f281, %f280;
	@%p237 bra 	$L__BB14_41;
	setp.eq.f32 	%p238, %f280, %f281;
	setp.lt.s32 	%p239, %r522, %r521;
	and.pred  	%p240, %p238, %p239;
	selp.f32 	%f281, %f281, %f280, %p240;
	selp.b32 	%r522, %r522, %r521, %p240;
$L__BB14_41:
	add.s32 	%r532, %r48, 768;
	ld.global.f32 	%f289, [%rd21+3072];
	setp.lt.f32 	%p241, %f289, %f281;
	@%p241 bra 	$L__BB14_43;
	setp.eq.f32 	%p242, %f281, %f289;
	setp.lt.s32 	%p243, %r532, %r522;
	and.pred  	%p244, %p242, %p243;
	selp.f32 	%f289, %f289, %f281, %p244;
	selp.b32 	%r532, %r532, %r522, %p244;
$L__BB14_43:
	add.s32 	%r518, %r518, 1024;
$L__BB14_44:
	and.b32  	%r381, %r9, 3;
	setp.eq.s32 	%p245, %r381, 0;
	@%p245 bra 	$L__BB14_54;
	setp.eq.s32 	%p246, %r381, 1;
	mov.u32 	%r531, %r532;
	mov.f32 	%f288, %f289;
	@%p246 bra 	$L__BB14_51;
	add.s32 	%r64, %r518, %r297;
	mul.wide.s32 	%rd48, %r64, 4;
	add.s64 	%rd22, %rd18, %rd48;
	ld.global.f32 	%f285, [%rd22];
	setp.lt.f32 	%p247, %f285, %f289;
	mov.u32 	%r527, %r64;
	@%p247 bra 	$L__BB14_48;
	setp.eq.f32 	%p248, %f289, %f285;
	setp.lt.s32 	%p249, %r64, %r532;
	and.pred  	%p250, %p248, %p249;
	selp.f32 	%f285, %f285, %f289, %p250;
	selp.b32 	%r527, %r64, %r532, %p250;
$L__BB14_48:
	add.s32 	%r532, %r64, 256;
	ld.global.f32 	%f289, [%rd22+1024];
	setp.lt.f32 	%p251, %f289, %f285;
	@%p251 bra 	$L__BB14_50;
	setp.eq.f32 	%p252, %f285, %f289;
	setp.lt.s32 	%p253, %r532, %r527;
	and.pred  	%p254, %p252, %p253;
	selp.f32 	%f289, %f289, %f285, %p254;
	selp.b32 	%r532, %r532, %r527, %p254;
$L__BB14_50:
	add.s32 	%r518, %r518, 512;
	mov.u32 	%r531, %r532;
	mov.f32 	%f288, %f289;
$L__BB14_51:
	and.b32  	%r382, %r8, 256;
	setp.ne.s32 	%p255, %r382, 0;
	@%p255 bra 	$L__BB14_54;
	add.s32 	%r532, %r518, %r297;
	mul.wide.s32 	%rd49, %r532, 4;
	add.s64 	%rd50, %rd18, %rd49;
	ld.global.f32 	%f289, [%rd50];
	setp.lt.f32 	%p256, %f289, %f288;
	@%p256 bra 	$L__BB14_54;
	setp.eq.f32 	%p257, %f288, %f289;
	setp.lt.s32 	%p258, %r532, %r531;
	and.pred  	%p259, %p257, %p258;
	selp.f32 	%f289, %f289, %f288, %p259;
	selp.b32 	%r532, %r532, %r531, %p259;
$L__BB14_54:
	setp.lt.s32 	%p260, %r298, 256;
	@%p260 bra 	$L__BB14_87;
	// begin inline asm
	mov.u32 %r446, %laneid;
	// end inline asm
	mov.b32 	%r454, 1;
	mov.b32 	%r455, 31;
	mov.b32 	%r456, -1;
	// begin inline asm
	shfl.sync.down.b32 %r447, %r532, %r454, %r455, %r456;
	// end inline asm
	mov.b32 	%r453, %f289;
	// begin inline asm
	shfl.sync.down.b32 %r452, %r453, %r454, %r455, %r456;
	// end inline asm
	mov.b32 	%f60, %r452;
	setp.gt.s32 	%p325, %r446, 30;
	mov.u32 	%r533, %r532;
	mov.f32 	%f290, %f289;
	@%p325 bra 	$L__BB14_58;
	setp.gt.f32 	%p326, %f289, %f60;
	mov.u32 	%r533, %r447;
	mov.f32 	%f290, %f60;
	@%p326 bra 	$L__BB14_58;
	setp.eq.f32 	%p327, %f289, %f60;
	setp.lt.s32 	%p328, %r447, %r532;
	and.pred  	%p329, %p327, %p328;
	selp.b32 	%r533, %r447, %r532, %p329;
	selp.f32 	%f290, %f60, %f289, %p329;
$L__BB14_58:
	mov.b32 	%r464, 2;
	mov.b32 	%r465, 31;
	mov.b32 	%r466, -1;
	// begin inline asm
	shfl.sync.down.b32 %r457, %r533, %r464, %r465, %r466;
	// end inline asm
	mov.b32 	%r463, %f290;
	// begin inline asm
	shfl.sync.down.b32 %r462, %r463, %r464, %r465, %r466;
	// end inline asm
	mov.b32 	%f63, %r462;
	setp.gt.s32 	%p330, %r446, 29;
	mov.u32 	%r534, %r533;
	mov.f32 	%f291, %f290;
	@%p330 bra 	$L__BB14_61;
	setp.gt.f32 	%p331, %f290, %f63;
	mov.u32 	%r534, %r457;
	mov.f32 	%f291, %f63;
	@%p331 bra 	$L__BB14_61;
	setp.eq.f32 	%p332, %f290, %f63;
	setp.lt.s32 	%p333, %r457, %r533;
	and.pred  	%p334, %p332, %p333;
	selp.b32 	%r534, %r457, %r533, %p334;
	selp.f32 	%f291, %f63, %f290, %p334;
$L__BB14_61:
	mov.b32 	%r474, 4;
	mov.b32 	%r475, 31;
	mov.b32 	%r476, -1;
	// begin inline asm
	shfl.sync.down.b32 %r467, %r534, %r474, %r475, %r476;
	// end inline asm
	mov.b32 	%r473, %f291;
	// begin inline asm
	shfl.sync.down.b32 %r472, %r473, %r474, %r475, %r476;
	// end inline asm
	mov.b32 	%f66, %r472;
	setp.gt.s32 	%p335, %r446, 27;
	mov.u32 	%r535, %r534;
	mov.f32 	%f292, %f291;
	@%p335 bra 	$L__BB14_64;
	setp.gt.f32 	%p336, %f291, %f66;
	mov.u32 	%r535, %r467;
	mov.f32 	%f292, %f66;
	@%p336 bra 	$L__BB14_64;
	setp.eq.f32 	%p337, %f291, %f66;
	setp.lt.s32 	%p338, %r467, %r534;
	and.pred  	%p339, %p337, %p338;
	selp.b32 	%r535, %r467, %r534, %p339;
	selp.f32 	%f292, %f66, %f291, %p339;
$L__BB14_64:
	mov.b32 	%r484, 8;
	mov.b32 	%r485, 31;
	mov.b32 	%r486, -1;
	// begin inline asm
	shfl.sync.down.b32 %r477, %r535, %r484, %r485, %r486;
	// end inline asm
	mov.b32 	%r483, %f292;
	// begin inline asm
	shfl.sync.down.b32 %r482, %r483, %r484, %r485, %r486;
	// end inline asm
	mov.b32 	%f69, %r482;
	setp.gt.s32 	%p340, %r446, 23;
	mov.u32 	%r615, %r535;
	mov.f32 	%f364, %f292;
	@%p340 bra 	$L__BB14_67;
	setp.gt.f32 	%p341, %f292, %f69;
	mov.u32 	%r615, %r477;
	mov.f32 	%f364, %f69;
	@%p341 bra 	$L__BB14_67;
	setp.eq.f32 	%p342, %f292, %f69;
	setp.lt.s32 	%p343, %r477, %r535;
	and.pred  	%p344, %p342, %p343;
	selp.b32 	%r615, %r477, %r535, %p344;
	selp.f32 	%f364, %f69, %f292, %p344;
$L__BB14_67:
	mov.b32 	%r494, 16;
	mov.b32 	%r495, 31;
	mov.b32 	%r496, -1;
	// begin inline asm
	shfl.sync.down.b32 %r537, %r615, %r494, %r495, %r496;
	// end inline asm
	mov.b32 	%r493, %f364;
	// begin inline asm
	shfl.sync.down.b32 %r492, %r493, %r494, %r495, %r496;
	// end inline asm
	mov.b32 	%f294, %r492;
	setp.gt.s32 	%p345, %r446, 15;
	@%p345 bra 	$L__BB14_72;
	setp.gt.f32 	%p346, %f364, %f294;
	@%p346 bra 	$L__BB14_70;
	setp.eq.f32 	%p347, %f364, %f294;
	setp.lt.s32 	%p348, %r537, %r615;
	and.pred  	%p349, %p347, %p348;
	selp.b32 	%r537, %r537, %r615, %p349;
	selp.f32 	%f294, %f294, %f364, %p349;
$L__BB14_70:
	setp.ne.s32 	%p350, %r446, 0;
	mov.f32 	%f364, %f294;
	mov.u32 	%r615, %r537;
	@%p350 bra 	$L__BB14_72;
	shr.u32 	%r497, %r3, 2;
	and.b32  	%r498, %r497, 248;
	mov.u32 	%r499, _ZZN3cub18CUB_300001_SM_10006detail6reduce28DeviceReduceSingleTileKernelINS2_10policy_hubINS0_12KeyValuePairIifEEiNS0_6ArgMinEE10Policy1000ENS0_21ArgIndexInputIteratorIPfifEEN6thrust24THRUST_300001_SM_1000_NS24tabulate_output_iteratorINS2_32accumulating_transform_output_opINS5_IlfEENS2_18local_to_global_opIlEES7_NSF_INS2_31unzip_and_write_arg_extremum_opISB_PiEENSE_11use_defaultElEEEESN_lEEiS7_NS2_20empty_problem_init_tIS6_EES6_N4cuda3std3__410__identityEEEvT0_T1_T2_T3_T4_T6_E12temp_storage;
	add.s32 	%r500, %r499, %r498;
	st.shared.u32 	[%r500+8], %r537;
	st.shared.f32 	[%r500+12], %f294;
$L__BB14_72:
	bar.sync 	0;
	setp.ne.s32 	%p351, %r3, 0;
	@%p351 bra 	$L__BB14_248;
	ld.shared.u32 	%r539, [_ZZN3cub18CUB_300001_SM_10006detail6reduce28DeviceReduceSingleTileKernelINS2_10policy_hubINS0_12KeyValuePairIifEEiNS0_6ArgMinEE10Policy1000ENS0_21ArgIndexInputIteratorIPfifEEN6thrust24THRUST_300001_SM_1000_NS24tabulate_output_iteratorINS2_32accumulating_transform_output_opINS5_IlfEENS2_18local_to_global_opIlEES7_NSF_INS2_31unzip_and_write_arg_extremum_opISB_PiEENSE_11use_defaultElEEEESN_lEEiS7_NS2_20empty_problem_init_tIS6_EES6_N4cuda3std3__410__identityEEEvT0_T1_T2_T3_T4_T6_E12temp_storage+16];
	ld.shared.f32 	%f296, [_ZZN3cub18CUB_300001_SM_10006detail6reduce28DeviceReduceSingleTileKernelINS2_10policy_hubINS0_12KeyValuePairIifEEiNS0_6ArgMinEE10Policy1000ENS0_21ArgIndexInputIteratorIPfifEEN6thrust24THRUST_300001_SM_1000_NS24tabulate_output_iteratorINS2_32accumulating_transform_output_opINS5_IlfEENS2_18local_to_global_opIlEES7_NSF_INS2_31unzip_and_write_arg_extremum_opISB_PiEENSE_11use_defaultElEEEESN_lEEiS7_NS2_20empty_problem_init_tIS6_EES6_N4cuda3std3__410__identityEEEvT0_T1_T2_T3_T4_T6_E12temp_storage+20];
	setp.lt.f32 	%p352, %f296, %f364;
	@%p352 bra 	$L__BB14_75;
	setp.eq.f32 	%p353, %f364, %f296;
	setp.lt.s32 	%p354, %r539, %r615;
	and.pred  	%p355, %p353, %p354;
	selp.b32 	%r539, %r539, %r615, %p355;
	selp.f32 	%f296, %f296, %f364, %p355;
$L__BB14_75:
	ld.shared.u32 	%r540, [_ZZN3cub18CUB_300001_SM_10006detail6reduce28DeviceReduceSingleTileKernelINS2_10policy_hubINS0_12KeyValuePairIifEEiNS0_6ArgMinEE10Policy1000ENS0_21ArgIndexInputIteratorIPfifEEN6thrust24THRUST_300001_SM_1000_NS24tabulate_output_iteratorINS2_32accumulating_transform_output_opINS5_IlfEENS2_18local_to_global_opIlEES7_NSF_INS2_31unzip_and_write_arg_extremum_opISB_PiEENSE_11use_defaultElEEEESN_lEEiS7_NS2_20empty_problem_init_tIS6_EES6_N4cuda3std3__410__identityEEEvT0_T1_T2_T3_T4_T6_E12temp_storage+24];
	ld.shared.f32 	%f297, [_ZZN3cub18CUB_300001_SM_10006detail6reduce28DeviceReduceSingleTileKernelINS2_10policy_hubINS0_12KeyValuePairIifEEiNS0_6ArgMinEE10Policy1000ENS0_21ArgIndexInputIteratorIPfifEEN6thrust24THRUST_300001_SM_1000_NS24tabulate_output_iteratorINS2_32accumulating_transform_output_opINS5_IlfEENS2_18local_to_global_opIlEES7_NSF_INS2_31unzip_and_write_arg_extremum_opISB_PiEENSE_11use_defaultElEEEESN_lEEiS7_NS2_20empty_problem_init_tIS6_EES6_N4cuda3std3__410__identityEEEvT0_T1_T2_T3_T4_T6_E12temp_storage+28];
	setp.lt.f32 	%p356, %f297, %f296;
	@%p356 bra 	$L__BB14_77;
	setp.eq.f32 	%p357, %f296, %f297;
	setp.lt.s32 	%p358, %r540, %r539;
	and.pred  	%p359, %p357, %p358;
	selp.b32 	%r540, %r540, %r539, %p359;
	selp.f32 	%f297, %f297, %f296, %p359;
$L__BB14_77:
	ld.shared.u32 	%r541, [_ZZN3cub18CUB_300001_SM_10006detail6reduce28DeviceReduceSingleTileKernelINS2_10policy_hubINS0_12KeyValuePairIifEEiNS0_6ArgMinEE10Policy1000ENS0_21ArgIndexInputIteratorIPfifEEN6thrust24THRUST_300001_SM_1000_NS24tabulate_output_iteratorINS2_32accumulating_transform_output_opINS5_IlfEENS2_18local_to_global_opIlEES7_NSF_INS2_31unzip_and_write_arg_extremum_opISB_PiEENSE_11use_defaultElEEEESN_lEEiS7_NS2_20empty_problem_init_tIS6_EES6_N4cuda3std3__410__identityEEEvT0_T1_T2_T3_T4_T6_E12temp_storage+32];
	ld.shared.f32 	%f298, [_ZZN3cub18CUB_300001_SM_10006detail6reduce28DeviceReduceSingleTileKernelINS2_10policy_hubINS0_12KeyValuePairIifEEiNS0_6ArgMinEE10Policy1000ENS0_21ArgIndexInputIteratorIPfifEEN6thrust24THRUST_300001_SM_1000_NS24tabulate_output_iteratorINS2_32accumulating_transform_output_opINS5_IlfEENS2_18local_to_global_opIlEES7_NSF_INS2_31unzip_and_write_arg_extremum_opISB_PiEENSE_11use_defaultElEEEESN_lEEiS7_NS2_20empty_problem_init_tIS6_EES6_N4cuda3std3__410__identityEEEvT0_T1_T2_T3_T4_T6_E12temp_storage+36];
	setp.lt.f32 	%p360, %f298, %f297;
	@%p360 bra 	$L__BB14_79;
	setp.eq.f32 	%p361, %f297, %f298;
	setp.lt.s32 	%p362, %r541, %r540;
	and.pred  	%p363, %p361, %p362;
	selp.b32 	%r541, %r541, %r540, %p363;
	selp.f32 	%f298, %f298, %f297, %p363;
$L__BB14_79:
	ld.shared.u32 	%r542, [_ZZN3cub18CUB_300001_SM_10006detail6reduce28DeviceReduceSingleTileKernelINS2_10policy_hubINS0_12KeyValuePairIifEEiNS0_6ArgMinEE10Policy1000ENS0_21ArgIndexInputIteratorIPfifEEN6thrust24THRUST_300001_SM_1000_NS24tabulate_output_iteratorINS2_32accumulating_transform_output_opINS5_IlfEENS2_18local_to_global_opIlEES7_NSF_INS2_31unzip_and_write_arg_extremum_opISB_PiEENSE_11use_defaultElEEEESN_lEEiS7_NS2_20empty_problem_init_tIS6_EES6_N4cuda3std3__410__identityEEEvT0_T1_T2_T3_T4_T6_E12temp_storage+40];
	ld.shared.f32 	%f299, [_ZZN3cub18CUB_300001_SM_10006detail6reduce28DeviceReduceSingleTileKernelINS2_10policy_hubINS0_12KeyValuePairIifEEiNS0_6ArgMinEE10Policy1000ENS0_21ArgIndexInputIteratorIPfifEEN6thrust24THRUST_300001_SM_1000_NS24tabulate_output_iteratorINS2_32accumulating_transform_output_opINS5_IlfEENS2_18local_to_global_opIlEES7_NSF_INS2_31unzip_and_write_arg_extremum_opISB_PiEENSE_11use_defaultElEEEESN_lEEiS7_NS2_20empty_problem_init_tIS6_EES6_N4cuda3std3__410__identityEEEvT0_T1_T2_T3_T4_T6_E12temp_storage+44];
	setp.lt.f32 	%p364, %f299, %f298;
	@%p364 bra 	$L__BB14_81;
	setp.eq.f32 	%p365, %f298, %f299;
	setp.lt.s32 	%p366, %r542, %r541;
	and.pred  	%p367, %p365, %p366;
	selp.b32 	%r542, %r542, %r541, %p367;
	selp.f32 	%f299, %f299, %f298, %p367;
$L__BB14_81:
	ld.shared.u32 	%r543, [_ZZN3cub18CUB_300001_SM_10006detail6reduce28DeviceReduceSingleTileKernelINS2_10policy_hubINS0_12KeyValuePairIifEEiNS0_6ArgMinEE10Policy1000ENS0_21ArgIndexInputIteratorIPfifEEN6thrust24THRUST_300001_SM_1000_NS24tabulate_output_iteratorINS2_32accumulating_transform_output_opINS5_IlfEENS2_18local_to_global_opIlEES7_NSF_INS2_31unzip_and_write_arg_extremum_opISB_PiEENSE_11use_defaultElEEEESN_lEEiS7_NS2_20empty_problem_init_tIS6_EES6_N4cuda3std3__410__identityEEEvT0_T1_T2_T3_T4_T6_E12temp_storage+48];
	ld.shared.f32 	%f300, [_ZZN3cub18CUB_300001_SM_10006detail6reduce28DeviceReduceSingleTileKernelINS2_10policy_hubINS0_12KeyValuePairIifEEiNS0_6ArgMinEE10Policy1000ENS0_21ArgIndexInputIteratorIPfifEEN6thrust24THRUST_300001_SM_1000_NS24tabulate_output_iteratorINS2_32accumulating_transform_output_opINS5_IlfEENS2_18local_to_global_opIlEES7_NSF_INS2_31unzip_and_write_arg_extremum_opISB_PiEENSE_11use_defaultElEEEESN_lEEiS7_NS2_20empty_problem_init_tIS6_EES6_N4cuda3std3__410__identityEEEvT0_T1_T2_T3_T4_T6_E12temp_storage+52];
	setp.lt.f32 	%p368, %f300, %f299;
	@%p368 bra 	$L__BB14_83;
	setp.eq.f32 	%p369, %f299, %f300;
	setp.lt.s32 	%p370, %r543, %r542;
	and.pred  	%p371, %p369, %p370;
	selp.b32 	%r543, %r543, %r542, %p371;
	selp.f32 	%f300, %f300, %f299, %p371;
$L__BB14_83:
	ld.shared.u32 	%r544, [_ZZN3cub18CUB_300001_SM_10006detail6reduce28DeviceReduceSingleTileKernelINS2_10policy_hubINS0_12KeyValuePairIifEEiNS0_6ArgMinEE10Policy1000ENS0_21ArgIndexInputIteratorIPfifEEN6thrust24THRUST_300001_SM_1000_NS24tabulate_output_iteratorINS2_32accumulating_transform_output_opINS5_IlfEENS2_18local_to_global_opIlEES7_NSF_INS2_31unzip_and_write_arg_extremum_opISB_PiEENSE_11use_defaultElEEEESN_lEEiS7_NS2_20empty_problem_init_tIS6_EES6_N4cuda3std3__410__identityEEEvT0_T1_T2_T3_T4_T6_E12temp_storage+56];
	ld.shared.f32 	%f301, [_ZZN3cub18CUB_300001_SM_10006detail6reduce28DeviceReduceSingleTileKernelINS2_10policy_hubINS0_12KeyValuePairIifEEiNS0_6ArgMinEE10Policy1000ENS0_21ArgIndexInputIteratorIPfifEEN6thrust24THRUST_300001_SM_1000_NS24tabulate_output_iteratorINS2_32accumulating_transform_output_opINS5_IlfEENS2_18local_to_global_opIlEES7_NSF_INS2_31unzip_and_write_arg_extremum_opISB_PiEENSE_11use_defaultElEEEESN_lEEiS7_NS2_20empty_problem_init_tIS6_EES6_N4cuda3std3__410__identityEEEvT0_T1_T2_T3_T4_T6_E12temp_storage+60];
	setp.lt.f32 	%p372, %f301, %f300;
	@%p372 bra 	$L__BB14_85;
	setp.eq.f32 	%p373, %f300, %f301;
	setp.lt.s32 	%p374, %r544, %r543;
	and.pred  	%p375, %p373, %p374;
	selp.b32 	%r544, %r544, %r543, %p375;
	selp.f32 	%f301, %f301, %f300, %p375;
$L__BB14_85:
	ld.shared.u32 	%r615, [_ZZN3cub18CUB_300001_SM_10006detail6reduce28DeviceReduceSingleTileKernelINS2_10policy_hubINS0_12KeyValuePairIifEEiNS0_6ArgMinEE10Policy1000ENS0_21ArgIndexInputIteratorIPfifEEN6thrust24THRUST_300001_SM_1000_NS24tabulate_output_iteratorINS2_32accumulating_transform_output_opINS5_IlfEENS2_18local_to_global_opIlEES7_NSF_INS2_31unzip_and_write_arg_extremum_opISB_PiEENSE_11use_defaultElEEEESN_lEEiS7_NS2_20empty_problem_init_tIS6_EES6_N4cuda3std3__410__identityEEEvT0_T1_T2_T3_T4_T6_E12temp_storage+64];
	ld.shared.f32 	%f364, [_ZZN3cub18CUB_300001_SM_10006detail6reduce28DeviceReduceSingleTileKernelINS2_10policy_hubINS0_12KeyValuePairIifEEiNS0_6ArgMinEE10Policy1000ENS0_21ArgIndexInputIteratorIPfifEEN6thrust24THRUST_300001_SM_1000_NS24tabulate_output_iteratorINS2_32accumulating_transform_output_opINS5_IlfEENS2_18local_to_global_opIlEES7_NSF_INS2_31unzip_and_write_arg_extremum_opISB_PiEENSE_11use_defaultElEEEESN_lEEiS7_NS2_20empty_problem_init_tIS6_EES6_N4cuda3std3__410__identityEEEvT0_T1_T2_T3_T4_T6_E12temp_storage+68];
	setp.lt.f32 	%p376, %f364, %f301;
	@%p376 bra 	$L__BB14_248;
	setp.eq.f32 	%p377, %f301, %f364;
	setp.lt.s32 	%p378, %r615, %r544;
	and.pred  	%p379, %p377, %p378;
	selp.f32 	%f364, %f364, %f301, %p379;
	selp.b32 	%r615, %r615, %r544, %p379;
	bra.uni 	$L__BB14_248;
$L__BB14_87:
	// begin inline asm
	mov.u32 %r383, %laneid;
	// end inline asm
	and.b32  	%r394, %r3, 992;
	add.s32 	%r395, %r394, 32;
	setp.gt.s32 	%p261, %r395, %r298;
	not.b32 	%r396, %r394;
	add.s32 	%r397, %r298, %r396;
	selp.b32 	%r392, %r397, 31, %p261;
	mov.b32 	%r391, 1;
	mov.b32 	%r393, -1;
	// begin inline asm
	shfl.sync.down.b32 %r384, %r532, %r391, %r392, %r393;
	// end inline asm
	mov.b32 	%r390, %f289;
	// begin inline asm
	shfl.sync.down.b32 %r389, %r390, %r391, %r392, %r393;
	// end inline asm
	mov.b32 	%f96, %r389;
	setp.ge.s32 	%p262, %r383, %r392;
	mov.u32 	%r545, %r532;
	mov.f32 	%f302, %f289;
	@%p262 bra 	$L__BB14_90;
	setp.gt.f32 	%p263, %f289, %f96;
	mov.u32 	%r545, %r384;
	mov.f32 	%f302, %f96;
	@%p263 bra 	$L__BB14_90;
	setp.eq.f32 	%p264, %f289, %f96;
	setp.lt.s32 	%p265, %r384, %r532;
	and.pred  	%p266, %p264, %p265;
	selp.b32 	%r545, %r384, %r532, %p266;
	selp.f32 	%f302, %f96, %f289, %p266;
$L__BB14_90:
	mov.b32 	%r405, 2;
	mov.b32 	%r407, -1;
	// begin inline asm
	shfl.sync.down.b32 %r398, %r545, %r405, %r392, %r407;
	// end inline asm
	mov.b32 	%r404, %f302;
	// begin inline asm
	shfl.sync.down.b32 %r403, %r404, %r405, %r392, %r407;
	// end inline asm
	mov.b32 	%f99, %r403;
	add.s32 	%r408, %r383, 2;
	setp.gt.s32 	%p267, %r408, %r392;
	mov.u32 	%r546, %r545;
	mov.f32 	%f303, %f302;
	@%p267 bra 	$L__BB14_93;
	setp.gt.f32 	%p268, %f302, %f99;
	mov.u32 	%r546, %r398;
	mov.f32 	%f303, %f99;
	@%p268 bra 	$L__BB14_93;
	setp.eq.f32 	%p269, %f302, %f99;
	setp.lt.s32 	%p270, %r398, %r545;
	and.pred  	%p271, %p269, %p270;
	selp.b32 	%r546, %r398, %r545, %p271;
	selp.f32 	%f303, %f99, %f302, %p271;
$L__BB14_93:
	mov.b32 	%r416, 4;
	mov.b32 	%r418, -1;
	// begin inline asm
	shfl.sync.down.b32 %r409, %r546, %r416, %r392, %r418;
	// end inline asm
	mov.b32 	%r415, %f303;
	// begin inline asm
	shfl.sync.down.b32 %r414, %r415, %r416, %r392, %r418;
	// end inline asm
	mov.b32 	%f102, %r414;
	add.s32 	%r419, %r383, 4;
	setp.gt.s32 	%p272, %r419, %r392;
	mov.u32 	%r547, %r546;
	mov.f32 	%f304, %f303;
	@%p272 bra 	$L__BB14_96;
	setp.gt.f32 	%p273, %f303, %f102;
	mov.u32 	%r547, %r409;
	mov.f32 	%f304, %f102;
	@%p273 bra 	$L__BB14_96;
	setp.eq.f32 	%p274, %f303, %f102;
	setp.lt.s32 	%p275, %r409, %r546;
	and.pred  	%p276, %p274, %p275;
	selp.b32 	%r547, %r409, %r546, %p276;
	selp.f32 	%f304, %f102, %f303, %p276;
$L__BB14_96:
	mov.b32 	%r427, 8;
	mov.b32 	%r429, -1;
	// begin inline asm
	shfl.sync.down.b32 %r420, %r547, %r427, %r392, %r429;
	// end inline asm
	mov.b32 	%r426, %f304;
	// begin inline asm
	shfl.sync.down.b32 %r425, %r426, %r427, %r392, %r429;
	// end inline asm
	mov.b32 	%f105, %r425;
	add.s32 	%r430, %r383, 8;
	setp.gt.s32 	%p277, %r430, %r392;
	mov.u32 	%r548, %r547;
	mov.f32 	%f305, %f304;
	@%p277 bra 	$L__BB14_99;
	setp.gt.f32 	%p278, %f304, %f105;
	mov.u32 	%r548, %r420;
	mov.f32 	%f305, %f105;
	@%p278 bra 	$L__BB14_99;
	setp.eq.f32 	%p279, %f304, %f105;
	setp.lt.s32 	%p280, %r420, %r547;
	and.pred  	%p281, %p279, %p280;
	selp.b32 	%r548, %r420, %r547, %p281;
	selp.f32 	%f305, %f105, %f304, %p281;
$L__BB14_99:
	mov.b32 	%r438, 16;
	mov.b32 	%r440, -1;
	// begin inline asm
	shfl.sync.down.b32 %r431, %r548, %r438, %r392, %r440;
	// end inline asm
	mov.b32 	%r437, %f305;
	// begin inline asm
	shfl.sync.down.b32 %r436, %r437, %r438, %r392, %r440;
	// end inline asm
	mov.b32 	%f108, %r436;
	add.s32 	%r441, %r383, 16;
	setp.gt.s32 	%p282, %r441, %r392;
	mov.u32 	%r615, %r548;
	mov.f32 	%f364, %f305;
	@%p282 bra 	$L__BB14_102;
	setp.gt.f32 	%p283, %f305, %f108;
	mov.u32 	%r615, %r431;
	mov.f32 	%f364, %f108;
	@%p283 bra 	$L__BB14_102;
	setp.eq.f32 	%p284, %f305, %f108;
	setp.lt.s32 	%p285, %r431, %r548;
	and.pred  	%p286, %p284, %p285;
	selp.b32 	%r615, %r431, %r548, %p286;
	selp.f32 	%f364, %f108, %f305, %p286;
$L__BB14_102:
	setp.ne.s32 	%p287, %r383, 0;
	@%p287 bra 	$L__BB14_104;
	shr.u32 	%r442, %r3, 2;
	and.b32  	%r443, %r442, 248;
	mov.u32 	%r444, _ZZN3cub18CUB_300001_SM_10006detail6reduce28DeviceReduceSingleTileKernelINS2_10policy_hubINS0_12KeyValuePairIifEEiNS0_6ArgMinEE10Policy1000ENS0_21ArgIndexInputIteratorIPfifEEN6thrust24THRUST_300001_SM_1000_NS24tabulate_output_iteratorINS2_32accumulating_transform_output_opINS5_IlfEENS2_18local_to_global_opIlEES7_NSF_INS2_31unzip_and_write_arg_extremum_opISB_PiEENSE_11use_defaultElEEEESN_lEEiS7_NS2_20empty_problem_init_tIS6_EES6_N4cuda3std3__410__identityEEEvT0_T1_T2_T3_T4_T6_E12temp_storage;
	add.s32 	%r445, %r444, %r443;
	st.shared.u32 	[%r445+8], %r615;
	st.shared.f32 	[%r445+12], %f364;
$L__BB14_104:
	bar.sync 	0;
	setp.ne.s32 	%p288, %r3, 0;
	setp.lt.s32 	%p289, %r298, 33;
	or.pred  	%p290, %p288, %p289;
	@%p290 bra 	$L__BB14_248;
	ld.shared.u32 	%r550, [_ZZN3cub18CUB_300001_SM_10006detail6reduce28DeviceReduceSingleTileKernelINS2_10policy_hubINS0_12KeyValuePairIifEEiNS0_6ArgMinEE10Policy1000ENS0_21ArgIndexInputIteratorIPfifEEN6thrust24THRUST_300001_SM_1000_NS24tabulate_output_iteratorINS2_32accumulating_transform_output_opINS5_IlfEENS2_18local_to_global_opIlEES7_NSF_INS2_31unzip_and_write_arg_extremum_opISB_PiEENSE_11use_defaultElEEEESN_lEEiS7_NS2_20empty_problem_init_tIS6_EES6_N4cuda3std3__410__identityEEEvT0_T1_T2_T3_T4_T6_E12temp_storage+16];
	ld.shared.f32 	%f307, [_ZZN3cub18CUB_300001_SM_10006detail6reduce28DeviceReduceSingleTileKernelINS2_10policy_hubINS0_12KeyValuePairIifEEiNS0_6ArgMinEE10Policy1000ENS0_21ArgIndexInputIteratorIPfifEEN6thrust24THRUST_300001_SM_1000_NS24tabulate_output_iteratorINS2_32accumulating_transform_output_opINS5_IlfEENS2_18local_to_global_opIlEES7_NSF_INS2_31unzip_and_write_arg_extremum_opISB_PiEENSE_11use_defaultElEEEESN_lEEiS7_NS2_20empty_problem_init_tIS6_EES6_N4cuda3std3__410__identityEEEvT0_T1_T2_T3_T4_T6_E12temp_storage+20];
	setp.lt.f32 	%p291, %f307, %f364;
	@%p291 bra 	$L__BB14_107;
	setp.eq.f32 	%p292, %f364, %f307;
	setp.lt.s32 	%p293, %r550, %r615;
	and.pred  	%p294, %p292, %p293;
	selp.b32 	%r550, %r550, %r615, %p294;
	selp.f32 	%f307, %f307, %f364, %p294;
$L__BB14_107:
	setp.lt.u32 	%p295, %r298, 65;
	mov.f32 	%f364, %f307;
	mov.u32 	%r615, %r550;
	@%p295 bra 	$L__BB14_248;
	ld.shared.u32 	%r615, [_ZZN3cub18CUB_300001_SM_10006detail6reduce28DeviceReduceSingleTileKernelINS2_10policy_hubINS0_12KeyValuePairIifEEiNS0_6ArgMinEE10Policy1000ENS0_21ArgIndexInputIteratorIPfifEEN6thrust24THRUST_300001_SM_1000_NS24tabulate_output_iteratorINS2_32accumulating_transform_output_opINS5_IlfEENS2_18local_to_global_opIlEES7_NSF_INS2_31unzip_and_write_arg_extremum_opISB_PiEENSE_11use_defaultElEEEESN_lEEiS7_NS2_20empty_problem_init_tIS6_EES6_N4cuda3std3__410__identityEEEvT0_T1_T2_T3_T4_T6_E12temp_storage+24];
	ld.shared.f32 	%f364, [_ZZN3cub18CUB_300001_SM_10006detail6reduce28DeviceReduceSingleTileKernelINS2_10policy_hubINS0_12KeyValuePairIifEEiNS0_6ArgMinEE10Policy1000ENS0_21ArgIndexInputIteratorIPfifEEN6thrust24THRUST_300001_SM_1000_NS24tabulate_output_iteratorINS2_32accumulating_transform_output_opINS5_IlfEENS2_18local_to_global_opIlEES7_NSF_INS2_31unzip_and_write_arg_extremum_opISB_PiEENSE_11use_defaultElEEEESN_lEEiS7_NS2_20empty_problem_init_tIS6_EES6_N4cuda3std3__410__identityEEEvT0_T1_T2_T3_T4_T6_E12temp_storage+28];
	setp.lt.f32 	%p296, %f364, %f307;
	@%p296 bra 	$L__BB14_110;
	setp.eq.f32 	%p297, %f307, %f364;
	setp.lt.s32 	%p298, %r615, %r550;
	and.pred  	%p299, %p297, %p298;
	selp.b32 	%r615, %r615, %r550, %p299;
	selp.f32 	%f364, %f364, %f307, %p299;
$L__BB14_110:
	setp.lt.u32 	%p300, %r298, 97;
	@%p300 bra 	$L__BB14_248;
	ld.shared.u32 	%r552, [_ZZN3cub18CUB_300001_SM_10006detail6reduce28DeviceReduceSingleTileKernelINS2_10policy_hubINS0_12KeyValuePairIifEEiNS0_6ArgMinEE10Policy1000ENS0_21ArgIndexInputIteratorIPfifEEN6thrust24THRUST_300001_SM_1000_NS24tabulate_output_iteratorINS2_32accumulating_transform_output_opINS5_IlfEENS2_18local_to_global_opIlEES7_NSF_INS2_31unzip_and_write_arg_extremum_opISB_PiEENSE_11use_defaultElEEEESN_lEEiS7_NS2_20empty_problem_init_tIS6_EES6_N4cuda3std3__410__identityEEEvT0_T1_T2_T3_T4_T6_E12temp_storage+32];
	ld.shared.f32 	%f309, [_ZZN3cub18CUB_300001_SM_10006detail6reduce28DeviceReduceSingleTileKernelINS2_10policy_hubINS0_12KeyValuePairIifEEiNS0_6ArgMinEE10Policy1000ENS0_21ArgIndexInputIteratorIPfifEEN6thrust24THRUST_300001_SM_1000_NS24tabulate_output_iteratorINS2_32accumulating_transform_output_opINS5_IlfEENS2_18local_to_global_opIlEES7_NSF_INS2_31unzip_and_write_arg_extremum_opISB_PiEENSE_11use_defaultElEEEESN_lEEiS7_NS2_20empty_problem_init_tIS6_EES6_N4cuda3std3__410__identityEEEvT0_T1_T2_T3_T4_T6_E12temp_storage+36];
	setp.lt.f32 	%p301, %f309, %f364;
	@%p301 bra 	$L__BB14_113;
	setp.eq.f32 	%p302, %f364, %f309;
	setp.lt.s32 	%p303, %r552, %r615;
	and.pred  	%p304, %p302, %p303;
	selp.b32 	%r552, %r552, %r615, %p304;
	selp.f32 	%f309, %f309, %f364, %p304;
$L__BB14_113:
	setp.lt.u32 	%p305, %r298, 129;
	mov.f32 	%f364, %f309;
	mov.u32 	%r615, %r552;
	@%p305 bra 	$L__BB14_248;
	ld.shared.u32 	%r615, [_ZZN3cub18CUB_300001_SM_10006detail6reduce28DeviceReduceSingleTileKernelINS2_10policy_hubINS0_12KeyValuePairIifEEiNS0_6ArgMinEE10Policy1000ENS0_21ArgIndexInputIteratorIPfifEEN6thrust24THRUST_300001_SM_1000_NS24tabulate_output_iteratorINS2_32accumulating_transform_output_opINS5_IlfEENS2_18local_to_global_opIlEES7_NSF_INS2_31unzip_and_write_arg_extremum_opISB_PiEENSE_11use_defaultElEEEESN_lEEiS7_NS2_20empty_problem_init_tIS6_EES6_N4cuda3std3__410__identityEEEvT0_T1_T2_T3_T4_T6_E12temp_storage+40];
	ld.shared.f32 	%f364, [_ZZN3cub18CUB_300001_SM_10006detail6reduce28DeviceReduceSingleTileKernelINS2_10policy_hubINS0_12KeyValuePairIifEEiNS0_6ArgMinEE10Policy1000ENS0_21ArgIndexInputIteratorIPfifEEN6thrust24THRUST_300001_SM_1000_NS24tabulate_output_iteratorINS2_32accumulating_transform_output_opINS5_IlfEENS2_18local_to_global_opIlEES7_NSF_INS2_31unzip_and_write_arg_extremum_opISB_PiEENSE_11use_defaultElEEEESN_lEEiS7_NS2_20empty_problem_init_tIS6_EES6_N4cuda3std3__410__identityEEEvT0_T1_T2_T3_T4_T6_E12temp_storage+44];
	setp.lt.f32 	%p306, %f364, %f309;
	@%p306 bra 	$L__BB14_116;
	setp.eq.f32 	%p307, %f309, %f364;
	setp.lt.s32 	%p308, %r615, %r552;
	and.pred  	%p309, %p307, %p308;
	selp.b32 	%r615, %r615, %r552, %p309;
	selp.f32 	%f364, %f364, %f309, %p309;
$L__BB14_116:
	setp.lt.u32 	%p310, %r298, 161;
	@%p310 bra 	$L__BB14_248;
	ld.shared.u32 	%r554, [_ZZN3cub18CUB_300001_SM_10006detail6reduce28DeviceReduceSingleTileKernelINS2_10policy_hubINS0_12KeyValuePairIifEEiNS0_6ArgMinEE10Policy1000ENS0_21ArgIndexInputIteratorIPfifEEN6thrust24THRUST_300001_SM_1000_NS24tabulate_output_iteratorINS2_32accumulating_transform_output_opINS5_IlfEENS2_18local_to_global_opIlEES7_NSF_INS2_31unzip_and_write_arg_extremum_opISB_PiEENSE_11use_defaultElEEEESN_lEEiS7_NS2_20empty_problem_init_tIS6_EES6_N4cuda3std3__410__identityEEEvT0_T1_T2_T3_T4_T6_E12temp_storage+48];
	ld.shared.f32 	%f311, [_ZZN3cub18CUB_300001_SM_10006detail6reduce28DeviceReduceSingleTileKernelINS2_10policy_hubINS0_12KeyValuePairIifEEiNS0_6ArgMinEE10Policy1000ENS0_21ArgIndexInputIteratorIPfifEEN6thrust24THRUST_300001_SM_1000_NS24tabulate_output_iteratorINS2_32accumulating_transform_output_opINS5_IlfEENS2_18local_to_global_opIlEES7_NSF_INS2_31unzip_and_write_arg_extremum_opISB_PiEENSE_11use_defaultElEEEESN_lEEiS7_NS2_20empty_problem_init_tIS6_EES6_N4cuda3std3__410__identityEEEvT0_T1_T2_T3_T4_T6_E12temp_storage+52];
	setp.lt.f32 	%p311, %f311, %f364;
	@%p311 bra 	$L__BB14_119;
	setp.eq.f32 	%p312, %f364, %f311;
	setp.lt.s32 	%p313, %r554, %r615;
	and.pred  	%p314, %p312, %p313;
	selp.b32 	%r554, %r554, %r615, %p314;
	selp.f32 	%f311, %f311, %f364, %p314;
$L__BB14_119:
	setp.lt.u32 	%p315, %r298, 193;
	mov.f32 	%f364, %f311;
	mov.u32 	%r615, %r554;
	@%p315 bra 	$L__BB14_248;
	ld.shared.u32 	%r555, [_ZZN3cub18CUB_300001_SM_10006detail6reduce28DeviceReduceSingleTileKernelINS2_10policy_hubINS0_12KeyValuePairIifEEiNS0_6ArgMinEE10Policy1000ENS0_21ArgIndexInputIteratorIPfifEEN6thrust24THRUST_300001_SM_1000_NS24tabulate_output_iteratorINS2_32accumulating_transform_output_opINS5_IlfEENS2_18local_to_global_opIlEES7_NSF_INS2_31unzip_and_write_arg_extremum_opISB_PiEENSE_11use_defaultElEEEESN_lEEiS7_NS2_20empty_problem_init_tIS6_EES6_N4cuda3std3__410__identityEEEvT0_T1_T2_T3_T4_T6_E12temp_storage+56];
	ld.shared.f32 	%f312, [_ZZN3cub18CUB_300001_SM_10006detail6reduce28DeviceReduceSingleTileKernelINS2_10policy_hubINS0_12KeyValuePairIifEEiNS0_6ArgMinEE10Policy1000ENS0_21ArgIndexInputIteratorIPfifEEN6thrust24THRUST_300001_SM_1000_NS24tabulate_output_iteratorINS2_32accumulating_transform_output_opINS5_IlfEENS2_18local_to_global_opIlEES7_NSF_INS2_31unzip_and_write_arg_extremum_opISB_PiEENSE_11use_defaultElEEEESN_lEEiS7_NS2_20empty_problem_init_tIS6_EES6_N4cuda3std3__410__identityEEEvT0_T1_T2_T3_T4_T6_E12temp_storage+60];
	setp.lt.f32 	%p316, %f312, %f311;
	@%p316 bra 	$L__BB14_122;
	setp.eq.f32 	%p317, %f311, %f312;
	setp.lt.s32 	%p318, %r555, %r554;
	and.pred  	%p319, %p317, %p318;
	selp.b32 	%r555, %r555, %r554, %p319;
	selp.f32 	%f312, %f312, %f311, %p319;
$L__BB14_122:
	setp.lt.u32 	%p320, %r298, 225;
	mov.f32 	%f364, %f312;
	mov.u32 	%r615, %r555;
	@%p320 bra 	$L__BB14_248;
	ld.shared.u32 	%r615, [_ZZN3cub18CUB_300001_SM_10006detail6reduce28DeviceReduceSingleTileKernelINS2_10policy_hubINS0_12KeyValuePairIifEEiNS0_6ArgMinEE10Policy1000ENS0_21ArgIndexInputIteratorIPfifEEN6thrust24THRUST_300001_SM_1000_NS24tabulate_output_iteratorINS2_32accumulating_transform_output_opINS5_IlfEENS2_18local_to_global_opIlEES7_NSF_INS2_31unzip_and_write_arg_extremum_opISB_PiEENSE_11use_defaultElEEEESN_lEEiS7_NS2_20empty_problem_init_tIS6_EES6_N4cuda3std3__410__identityEEEvT0_T1_T2_T3_T4_T6_E12temp_storage+64];
	ld.shared.f32 	%f364, [_ZZN3cub18CUB_300001_SM_10006detail6reduce28DeviceReduceSingleTileKernelINS2_10policy_hubINS0_12KeyValuePairIifEEiNS0_6ArgMinEE10Policy1000ENS0_21ArgIndexInputIteratorIPfifEEN6thrust24THRUST_300001_SM_1000_NS24tabulate_output_iteratorINS2_32accumulating_transform_output_opINS5_IlfEENS2_18local_to_global_opIlEES7_NSF_INS2_31unzip_and_write_arg_extremum_opISB_PiEENSE_11use_defaultElEEEESN_lEEiS7_NS2_20empty_problem_init_tIS6_EES6_N4cuda3std3__410__identityEEEvT0_T1_T2_T3_T4_T6_E12temp_storage+68];
	setp.lt.f32 	%p321, %f364, %f312;
	@%p321 bra 	$L__BB14_248;
	setp.eq.f32 	%p322, %f312, %f364;
	setp.lt.s32 	%p323, %r615, %r555;
	and.pred  	%p324, %p322, %p323;
	selp.f32 	%f364, %f364, %f312, %p324;
	selp.b32 	%r615, %r615, %r555, %p324;
	bra.uni 	$L__BB14_248;
$L__BB14_125:
	mov.u32 	%r151, %tid.x;
	add.s32 	%r152, %r297, %r151;
	mul.wide.s32 	%rd36, %r152, 4;
	add.s64 	%rd23, %rd18, %rd36;
	ld.global.f32 	%f321, [%rd23];
	add.s32 	%r153, %r152, 256;
	ld.global.f32 	%f132, [%rd23+1024];
	add.s32 	%r154, %r152, 512;
	ld.global.f32 	%f133, [%rd23+2048];
	add.s32 	%r155, %r152, 768;
	ld.global.f32 	%f134, [%rd23+3072];
	add.s32 	%r156, %r152, 1024;
	ld.global.f32 	%f135, [%rd23+4096];
	add.s32 	%r157, %r152, 1280;
	ld.global.f32 	%f136, [%rd23+5120];
	add.s32 	%r158, %r152, 1536;
	ld.global.f32 	%f137, [%rd23+6144];
	add.s32 	%r159, %r152, 1792;
	ld.global.f32 	%f138, [%rd23+7168];
	setp.lt.f32 	%p3, %f132, %f321;
	@%p3 bra 	$L__BB14_127;
	setp.neu.f32 	%p4, %f321, %f132;
	setp.lt.s32 	%p5, %r152, 2147483392;
	or.pred  	%p6, %p4, %p5;
	mov.u32 	%r565, %r152;
	@%p6 bra 	$L__BB14_128;
$L__BB14_127:
	mov.u32 	%r565, %r153;
	mov.f32 	%f321, %f132;
$L__BB14_128:
	setp.lt.f32 	%p7, %f133, %f321;
	@%p7 bra 	$L__BB14_130;
	setp.neu.f32 	%p8, %f321, %f133;
	setp.ge.s32 	%p9, %r154, %r565;
	or.pred  	%p10, %p8, %p9;
	@%p10 bra 	$L__BB14_131;
$L__BB14_130:
	mov.u32 	%r565, %r154;
	mov.f32 	%f321, %f133;
$L__BB14_131:
	setp.lt.f32 	%p11, %f134, %f321;
	@%p11 bra 	$L__BB14_133;
	setp.neu.f32 	%p12, %f321, %f134;
	setp.ge.s32 	%p13, %r155, %r565;
	or.pred  	%p14, %p12, %p13;
	@%p14 bra 	$L__BB14_134;
$L__BB14_133:
	mov.u32 	%r565, %r155;
	mov.f32 	%f321, %f134;
$L__BB14_134:
	setp.lt.f32 	%p15, %f135, %f321;
	@%p15 bra 	$L__BB14_136;
	setp.neu.f32 	%p16, %f321, %f135;
	setp.ge.s32 	%p17, %r156, %r565;
	or.pred  	%p18, %p16, %p17;
	@%p18 bra 	$L__BB14_137;
$L__BB14_136:
	mov.u32 	%r565, %r156;
	mov.f32 	%f321, %f135;
$L__BB14_137:
	setp.lt.f32 	%p19, %f136, %f321;
	@%p19 bra 	$L__BB14_139;
	setp.neu.f32 	%p20, %f321, %f136;
	setp.ge.s32 	%p21, %r157, %r565;
	or.pred  	%p22, %p20, %p21;
	@%p22 bra 	$L__BB14_140;
$L__BB14_139:
	mov.u32 	%r565, %r157;
	mov.f32 	%f321, %f136;
$L__BB14_140:
	setp.lt.f32 	%p23, %f137, %f321;
	@%p23 bra 	$L__BB14_142;
	setp.neu.f32 	%p24, %f321, %f137;
	setp.ge.s32 	%p25, %r158, %r565;
	or.pred  	%p26, %p24, %p25;
	@%p26 bra 	$L__BB14_143;
$L__BB14_142:
	mov.u32 	%r565, %r158;
	mov.f32 	%f321, %f137;
$L__BB14_143:
	setp.lt.f32 	%p27, %f138, %f321;
	@%p27 bra 	$L__BB14_145;
	setp.neu.f32 	%p28, %f321, %f138;
	setp.ge.s32 	%p29, %r159, %r565;
	or.pred  	%p30, %p28, %p29;
	@%p30 bra 	$L__BB14_146;
$L__BB14_145:
	mov.u32 	%r565, %r159;
	mov.f32 	%f321, %f138;
$L__BB14_146:
	setp.lt.u32 	%p31, %r298, 4096;
	mov.b32 	%r574, 2048;
	@%p31 bra 	$L__BB14_174;
	add.s32 	%r167, %r298, -2048;
	mov.b32 	%r574, 2048;
$L__BB14_148:
	add.s32 	%r170, %r152, %r574;
	mul.wide.u32 	%rd37, %r574, 4;
	add.s64 	%rd38, %rd23, %rd37;
	ld.global.f32 	%f147, [%rd38];
	add.s32 	%r171, %r153, %r574;
	ld.global.f32 	%f148, [%rd38+1024];
	add.s32 	%r172, %r171, 256;
	ld.global.f32 	%f149, [%rd38+2048];
	add.s32 	%r173, %r171, 512;
	ld.global.f32 	%f150, [%rd38+3072];
	add.s32 	%r174, %r171, 768;
	ld.global.f32 	%f151, [%rd38+4096];
	add.s32 	%r175, %r171, 1024;
	ld.global.f32 	%f152, [%rd38+5120];
	add.s32 	%r176, %r171, 1280;
	ld.global.f32 	%f153, [%rd38+6144];
	add.s32 	%r177, %r171, 1536;
	ld.global.f32 	%f154, [%rd38+7168];
	setp.lt.f32 	%p32, %f147, %f321;
	@%p32 bra 	$L__BB14_150;
	setp.neu.f32 	%p33, %f321, %f147;
	setp.ge.s32 	%p34, %r170, %r565;
	or.pred  	%p35, %p33, %p34;
	@%p35 bra 	$L__BB14_151;
$L__BB14_150:
	mov.u32 	%r565, %r170;
	mov.f32 	%f321, %f147;
$L__BB14_151:
	setp.lt.f32 	%p36, %f148, %f321;
	@%p36 bra 	$L__BB14_153;
	setp.neu.f32 	%p37, %f321, %f148;
	setp.ge.s32 	%p38, %r171, %r565;
	or.pred  	%p39, %p37, %p38;
	@%p39 bra 	$L__BB14_154;
$L__BB14_153:
	mov.u32 	%r565, %r171;
	mov.f32 	%f321, %f148;
$L__BB14_154:
	setp.lt.f32 	%p40, %f149, %f321;
	@%p40 bra 	$L__BB14_156;
	setp.neu.f32 	%p41, %f321, %f149;
	setp.ge.s32 	%p42, %r172, %r565;
	or.pred  	%p43, %p41, %p42;
	@%p43 bra 	$L__BB14_157;
$L__BB14_156:
	mov.u32 	%r565, %r172;
	mov.f32 	%f321, %f149;
$L__BB14_157:
	setp.lt.f32 	%p44, %f150, %f321;
	@%p44 bra 	$L__BB14_159;
	setp.neu.f32 	%p45, %f321, %f150;
	setp.ge.s32 	%p46, %r173, %r565;
	or.pred  	%p47, %p45, %p46;
	@%p47 bra 	$L__BB14_160;
$L__BB14_159:
	mov.u32 	%r565, %r173;
	mov.f32 	%f321, %f150;
$L__BB14_160:
	setp.lt.f32 	%p48, %f151, %f321;
	@%p48 bra 	$L__BB14_162;
	setp.neu.f32 	%p49, %f321, %f151;
	setp.ge.s32 	%p50, %r174, %r565;
	or.pred  	%p51, %p49, %p50;
	@%p51 bra 	$L__BB14_163;
$L__BB14_162:
	mov.u32 	%r565, %r174;
	mov.f32 	%f321, %f151;
$L__BB14_163:
	setp.lt.f32 	%p52, %f152, %f321;
	@%p52 bra 	$L__BB14_165;
	setp.neu.f32 	%p53, %f321, %f152;
	setp.ge.s32 	%p54, %r175, %r565;
	or.pred  	%p55, %p53, %p54;
	@%p55 bra 	$L__BB14_166;
$L__BB14_165:
	mov.u32 	%r565, %r175;
	mov.f32 	%f321, %f152;
$L__BB14_166:
	setp.lt.f32 	%p56, %f153, %f321;
	@%p56 bra 	$L__BB14_168;
	setp.neu.f32 	%p57, %f321, %f153;
	setp.ge.s32 	%p58, %r176, %r565;
	or.pred  	%p59, %p57, %p58;
	@%p59 bra 	$L__BB14_169;
$L__BB14_168:
	mov.u32 	%r565, %r176;
	mov.f32 	%f321, %f153;
$L__BB14_169:
	setp.lt.f32 	%p60, %f154, %f321;
	@%p60 bra 	$L__BB14_171;
	setp.neu.f32 	%p61, %f321, %f154;
	setp.ge.s32 	%p62, %r177, %r565;
	or.pred  	%p63, %p61, %p62;
	@%p63 bra 	$L__BB14_172;
$L__BB14_171:
	mov.u32 	%r565, %r177;
	mov.f32 	%f321, %f154;
$L__BB14_172:
	sub.s32 	%r307, %r298, %r574;
	setp.lt.s32 	%p64, %r307, 2048;
	@%p64 bra 	$L__BB14_216;
	add.s32 	%r574, %r574, 2048;
	setp.le.s32 	%p65, %r574, %r167;
	@%p65 bra 	$L__BB14_148;
$L__BB14_174:
	setp.le.s32 	%p66, %r298, %r574;
	sub.s32 	%r308, %r298, %r574;
	setp.ge.s32 	%p67, %r151, %r308;
	or.pred  	%p68, %p66, %p67;
	@%p68 bra 	$L__BB14_216;
	add.s32 	%r189, %r574, %r297;
	not.b32 	%r311, %r151;
	add.s32 	%r312, %r298, %r311;
	sub.s32 	%r190, %r312, %r574;
	shr.u32 	%r313, %r190, 8;
	add.s32 	%r191, %r313, 1;
	and.b32  	%r192, %r191, 7;
	setp.lt.u32 	%p69, %r190, 1792;
	mov.u32 	%r595, %r151;
	@%p69 bra 	$L__BB14_195;
	or.b32  	%r577, %r151, 1024;
	add.s32 	%r576, %r152, %r574;
	and.b32  	%r314, %r191, 33554424;
	neg.s32 	%r575, %r314;
	add.s64 	%rd24, %rd18, 4096;
$L__BB14_177:
	.pragma "nounroll";
	mul.wide.s32 	%rd39, %r576, 4;
	add.s64 	%rd25, %rd24, %rd39;
	ld.global.f32 	%f331, [%rd25+-4096];
	setp.lt.f32 	%p70, %f331, %f321;
	mov.u32 	%r579, %r576;
	@%p70 bra 	$L__BB14_179;
	setp.eq.f32 	%p71, %f321, %f331;
	setp.lt.s32 	%p72, %r576, %r565;
	and.pred  	%p73, %p71, %p72;
	selp.b32 	%r579, %r576, %r565, %p73;
	selp.f32 	%f331, %f331, %f321, %p73;
$L__BB14_179:
	add.s32 	%r580, %r576, 256;
	ld.global.f32 	%f332, [%rd25+-3072];
	setp.lt.f32 	%p74, %f332, %f331;
	@%p74 bra 	$L__BB14_181;
	setp.eq.f32 	%p75, %f331, %f332;
	setp.lt.s32 	%p76, %r580, %r579;
	and.pred  	%p77, %p75, %p76;
	selp.b32 	%r580, %r580, %r579, %p77;
	selp.f32 	%f332, %f332, %f331, %p77;
$L__BB14_181:
	add.s32 	%r581, %r576, 512;
	ld.global.f32 	%f333, [%rd25+-2048];
	setp.lt.f32 	%p78, %f333, %f332;
	@%p78 bra 	$L__BB14_183;
	setp.eq.f32 	%p79, %f332, %f333;
	setp.lt.s32 	%p80, %r581, %r580;
	and.pred  	%p81, %p79, %p80;
	selp.b32 	%r581, %r581, %r580, %p81;
	selp.f32 	%f333, %f333, %f332, %p81;
$L__BB14_183:
	add.s32 	%r582, %r576, 768;
	ld.global.f32 	%f334, [%rd25+-1024];
	setp.lt.f32 	%p82, %f334, %f333;
	@%p82 bra 	$L__BB14_185;
	setp.eq.f32 	%p83, %f333, %f334;
	setp.lt.s32 	%p84, %r582, %r581;
	and.pred  	%p85, %p83, %p84;
	selp.b32 	%r582, %r582, %r581, %p85;
	selp.f32 	%f334, %f334, %f333, %p85;
$L__BB14_185:
	add.s32 	%r583, %r576, 1024;
	ld.global.f32 	%f335, [%rd25];
	setp.lt.f32 	%p86, %f335, %f334;
	@%p86 bra 	$L__BB14_187;
	setp.eq.f32 	%p87, %f334, %f335;
	setp.lt.s32 	%p88, %r583, %r582;
	and.pred  	%p89, %p87, %p88;
	selp.b32 	%r583, %r583, %r582, %p89;
	selp.f32 	%f335, %f335, %f334, %p89;
$L__BB14_187:
	add.s32 	%r584, %r576, 1280;
	ld.global.f32 	%f336, [%rd25+1024];
	setp.lt.f32 	%p90, %f336, %f335;
	@%p90 bra 	$L__BB14_189;
	setp.eq.f32 	%p91, %f335, %f336;
	setp.lt.s32 	%p92, %r584, %r583;
	and.pred  	%p93, %p91, %p92;
	selp.b32 	%r584, %r584, %r583, %p93;
	selp.f32 	%f336, %f336, %f335, %p93;
$L__BB14_189:
	add.s32 	%r585, %r576, 1536;
	ld.global.f32 	%f337, [%rd25+2048];
	setp.lt.f32 	%p94, %f337, %f336;
	@%p94 bra 	$L__BB14_191;
	setp.eq.f32 	%p95, %f336, %f337;
	setp.lt.s32 	%p96, %r585, %r584;
	and.pred  	%p97, %p95, %p96;
	selp.b32 	%r585, %r585, %r584, %p97;
	selp.f32 	%f337, %f337, %f336, %p97;
$L__BB14_191:
	add.s32 	%r565, %r576, 1792;
	ld.global.f32 	%f321, [%rd25+3072];
	setp.lt.f32 	%p98, %f321, %f337;
	@%p98 bra 	$L__BB14_193;
	setp.eq.f32 	%p99, %f337, %f321;
	setp.lt.s32 	%p100, %r565, %r585;
	and.pred  	%p101, %p99, %p100;
	selp.b32 	%r565, %r565, %r585, %p101;
	selp.f32 	%f321, %f321, %f337, %p101;
$L__BB14_193:
	add.s32 	%r577, %r577, 2048;
	add.s32 	%r576, %r576, 2048;
	add.s32 	%r575, %r575, 8;
	setp.ne.s32 	%p102, %r575, 0;
	@%p102 bra 	$L__BB14_177;
	add.s32 	%r595, %r577, -1024;
$L__BB14_195:
	setp.eq.s32 	%p103, %r192, 0;
	@%p103 bra 	$L__BB14_216;
	setp.lt.u32 	%p104, %r192, 4;
	@%p104 bra 	$L__BB14_206;
	add.s32 	%r230, %r189, %r595;
	mul.wide.s32 	%rd40, %r230, 4;
	add.s64 	%rd26, %rd18, %rd40;
	ld.global.f32 	%f341, [%rd26];
	setp.lt.f32 	%p105, %f341, %f321;
	mov.u32 	%r590, %r230;
	@%p105 bra 	$L__BB14_199;
	setp.eq.f32 	%p106, %f321, %f341;
	setp.lt.s32 	%p107, %r230, %r565;
	and.pred  	%p108, %p106, %p107;
	selp.b32 	%r590, %r230, %r565, %p108;
	selp.f32 	%f341, %f341, %f321, %p108;
$L__BB14_199:
	add.s32 	%r591, %r230, 256;
	ld.global.f32 	%f342, [%rd26+1024];
	setp.lt.f32 	%p109, %f342, %f341;
	@%p109 bra 	$L__BB14_201;
	setp.eq.f32 	%p110, %f341, %f342;
	setp.lt.s32 	%p111, %r591, %r590;
	and.pred  	%p112, %p110, %p111;
	selp.b32 	%r591, %r591, %r590, %p112;
	selp.f32 	%f342, %f342, %f341, %p112;
$L__BB14_201:
	add.s32 	%r592, %r230, 512;
	ld.global.f32 	%f343, [%rd26+2048];
	setp.lt.f32 	%p113, %f343, %f342;
	@%p113 bra 	$L__BB14_203;
	setp.eq.f32 	%p114, %f342, %f343;
	setp.lt.s32 	%p115, %r592, %r591;
	and.pred  	%p116, %p114, %p115;
	selp.b32 	%r592, %r592, %r591, %p116;
	selp.f32 	%f343, %f343, %f342, %p116;
$L__BB14_203:
	add.s32 	%r565, %r230, 768;
	ld.global.f32 	%f321, [%rd26+3072];
	setp.lt.f32 	%p117, %f321, %f343;
	@%p117 bra 	$L__BB14_205;
	setp.eq.f32 	%p118, %f343, %f321;
	setp.lt.s32 	%p119, %r565, %r592;
	and.pred  	%p120, %p118, %p119;
	selp.b32 	%r565, %r565, %r592, %p120;
	selp.f32 	%f321, %f321, %f343, %p120;
$L__BB14_205:
	add.s32 	%r595, %r595, 1024;
$L__BB14_206:
	and.b32  	%r317, %r191, 3;
	setp.eq.s32 	%p121, %r317, 0;
	@%p121 bra 	$L__BB14_216;
	setp.eq.s32 	%p122, %r317, 1;
	mov.u32 	%r601, %r565;
	mov.f32 	%f350, %f321;
	@%p122 bra 	$L__BB14_213;
	add.s32 	%r246, %r189, %r595;
	mul.wide.s32 	%rd41, %r246, 4;
	add.s64 	%rd27, %rd18, %rd41;
	ld.global.f32 	%f347, [%rd27];
	setp.lt.f32 	%p123, %f347, %f321;
	mov.u32 	%r597, %r246;
	@%p123 bra 	$L__BB14_210;
	setp.eq.f32 	%p124, %f321, %f347;
	setp.lt.s32 	%p125, %r246, %r565;
	and.pred  	%p126, %p124, %p125;
	selp.b32 	%r597, %r246, %r565, %p126;
	selp.f32 	%f347, %f347, %f321, %p126;
$L__BB14_210:
	add.s32 	%r565, %r246, 256;
	ld.global.f32 	%f321, [%rd27+1024];
	setp.lt.f32 	%p127, %f321, %f347;
	@%p127 bra 	$L__BB14_212;
	setp.eq.f32 	%p128, %f347, %f321;
	setp.lt.s32 	%p129, %r565, %r597;
	and.pred  	%p130, %p128, %p129;
	selp.b32 	%r565, %r565, %r597, %p130;
	selp.f32 	%f321, %f321, %f347, %p130;
$L__BB14_212:
	add.s32 	%r595, %r595, 512;
	mov.u32 	%r601, %r565;
	mov.f32 	%f350, %f321;
$L__BB14_213:
	and.b32  	%r318, %r190, 256;
	setp.ne.s32 	%p131, %r318, 0;
	@%p131 bra 	$L__BB14_216;
	add.s32 	%r565, %r189, %r595;
	mul.wide.s32 	%rd42, %r565, 4;
	add.s64 	%rd43, %rd18, %rd42;
	ld.global.f32 	%f321, [%rd43];
	setp.lt.f32 	%p132, %f321, %f350;
	@%p132 bra 	$L__BB14_216;
	setp.eq.f32 	%p133, %f350, %f321;
	setp.lt.s32 	%p134, %r565, %r601;
	and.pred  	%p135, %p133, %p134;
	selp.b32 	%r565, %r565, %r601, %p135;
	selp.f32 	%f321, %f321, %f350, %p135;
$L__BB14_216:
	// begin inline asm
	mov.u32 %r319, %laneid;
	// end inline asm
	mov.b32 	%r327, 1;
	mov.b32 	%r328, 31;
	mov.b32 	%r329, -1;
	// begin inline asm
	shfl.sync.down.b32 %r320, %r565, %r327, %r328, %r329;
	// end inline asm
	mov.b32 	%r326, %f321;
	// begin inline asm
	shfl.sync.down.b32 %r325, %r326, %r327, %r328, %r329;
	// end inline asm
	mov.b32 	%f216, %r325;
	setp.gt.s32 	%p136, %r319, 30;
	mov.u32 	%r603, %r565;
	mov.f32 	%f352, %f321;
	@%p136 bra 	$L__BB14_219;
	setp.gt.f32 	%p137, %f321, %f216;
	mov.u32 	%r603, %r320;
	mov.f32 	%f352, %f216;
	@%p137 bra 	$L__BB14_219;
	setp.eq.f32 	%p138, %f321, %f216;
	setp.lt.s32 	%p139, %r320, %r565;
	and.pred  	%p140, %p138, %p139;
	selp.b32 	%r603, %r320, %r565, %p140;
	selp.f32 	%f352, %f216, %f321, %p140;
$L__BB14_219:
	mov.b32 	%r337, 2;
	mov.b32 	%r338, 31;
	mov.b32 	%r339, -1;
	// begin inline asm
	shfl.sync.down.b32 %r330, %r603, %r337, %r338, %r339;
	// end inline asm
	mov.b32 	%r336, %f352;
	// begin inline asm
	shfl.sync.down.b32 %r335, %r336, %r337, %r338, %r339;
	// end inline asm
	mov.b32 	%f219, %r335;
	setp.gt.s32 	%p141, %r319, 29;
	mov.u32 	%r604, %r603;
	mov.f32 	%f353, %f352;
	@%p141 bra 	$L__BB14_222;
	setp.gt.f32 	%p142, %f352, %f219;
	mov.u32 	%r604, %r330;
	mov.f32 	%f353, %f219;
	@%p142 bra 	$L__BB14_222;
	setp.eq.f32 	%p143, %f352, %f219;
	setp.lt.s32 	%p144, %r330, %r603;
	and.pred  	%p145, %p143, %p144;
	selp.b32 	%r604, %r330, %r603, %p145;
	selp.f32 	%f353, %f219, %f352, %p145;
$L__BB14_222:
	mov.b32 	%r347, 4;
	mov.b32 	%r348, 31;
	mov.b32 	%r349, -1;
	// begin inline asm
	shfl.sync.down.b32 %r340, %r604, %r347, %r348, %r349;
	// end inline asm
	mov.b32 	%r346, %f353;
	// begin inline asm
	shfl.sync.down.b32 %r345, %r346, %r347, %r348, %r349;
	// end inline asm
	mov.b32 	%f222, %r345;
	setp.gt.s32 	%p146, %r319, 27;
	mov.u32 	%r605, %r604;
	mov.f32 	%f354, %f353;
	@%p146 bra 	$L__BB14_225;
	setp.gt.f32 	%p147, %f353, %f222;
	mov.u32 	%r605, %r340;
	mov.f32 	%f354, %f222;
	@%p147 bra 	$L__BB14_225;
	setp.eq.f32 	%p148, %f353, %f222;
	setp.lt.s32 	%p149, %r340, %r604;
	and.pred  	%p150, %p148, %p149;
	selp.b32 	%r605, %r340, %r604, %p150;
	selp.f32 	%f354, %f222, %f353, %p150;
$L__BB14_225:
	mov.b32 	%r357, 8;
	mov.b32 	%r358, 31;
	mov.b32 	%r359, -1;
	// begin inline asm
	shfl.sync.down.b32 %r350, %r605, %r357, %r358, %r359;
	// end inline asm
	mov.b32 	%r356, %f354;
	// begin inline asm
	shfl.sync.down.b32 %r355, %r356, %r357, %r358, %r359;
	// end inline asm
	mov.b32 	%f225, %r355;
	setp.gt.s32 	%p151, %r319, 23;
	mov.u32 	%r615, %r605;
	mov.f32 	%f364, %f354;
	@%p151 bra 	$L__BB14_228;
	setp.gt.f32 	%p152, %f354, %f225;
	mov.u32 	%r615, %r350;
	mov.f32 	%f364, %f225;
	@%p152 bra 	$L__BB14_228;
	setp.eq.f32 	%p153, %f354, %f225;
	setp.lt.s32 	%p154, %r350, %r605;
	and.pred  	%p155, %p153, %p154;
	selp.b32 	%r615, %r350, %r605, %p155;
	selp.f32 	%f364, %f225, %f354, %p155;
$L__BB14_228:
	mov.b32 	%r367, 16;
	mov.b32 	%r368, 31;
	mov.b32 	%r369, -1;
	// begin inline asm
	shfl.sync.down.b32 %r607, %r615, %r367, %r368, %r369;
	// end inline asm
	mov.b32 	%r366, %f364;
	// begin inline asm
	shfl.sync.down.b32 %r365, %r366, %r367, %r368, %r369;
	// end inline asm
	mov.b32 	%f356, %r365;
	setp.gt.s32 	%p156, %r319, 15;
	@%p156 bra 	$L__BB14_233;
	setp.gt.f32 	%p157, %f364, %f356;
	@%p157 bra 	$L__BB14_231;
	setp.eq.f32 	%p158, %f364, %f356;
	setp.lt.s32 	%p159, %r607, %r615;
	and.pred  	%p160, %p158, %p159;
	selp.b32 	%r607, %r607, %r615, %p160;
	selp.f32 	%f356, %f356, %f364, %p160;
$L__BB14_231:
	setp.ne.s32 	%p161, %r319, 0;
	mov.f32 	%f364, %f356;
	mov.u32 	%r615, %r607;
	@%p161 bra 	$L__BB14_233;
	shr.u32 	%r370, %r151, 2;
	and.b32  	%r371, %r370, 248;
	mov.u32 	%r372, _ZZN3cub18CUB_300001_SM_10006detail6reduce28DeviceReduceSingleTileKernelINS2_10policy_hubINS0_12KeyValuePairIifEEiNS0_6ArgMinEE10Policy1000ENS0_21ArgIndexInputIteratorIPfifEEN6thrust24THRUST_300001_SM_1000_NS24tabulate_output_iteratorINS2_32accumulating_transform_output_opINS5_IlfEENS2_18local_to_global_opIlEES7_NSF_INS2_31unzip_and_write_arg_extremum_opISB_PiEENSE_11use_defaultElEEEESN_lEEiS7_NS2_20empty_problem_init_tIS6_EES6_N4cuda3std3__410__identityEEEvT0_T1_T2_T3_T4_T6_E12temp_storage;
	add.s32 	%r373, %r372, %r371;
	st.shared.u32 	[%r373+8], %r607;
	st.shared.f32 	[%r373+12], %f356;
$L__BB14_233:
	bar.sync 	0;
	setp.ne.s32 	%p162, %r151, 0;
	@%p162 bra 	$L__BB14_248;
	ld.shared.u32 	%r609, [_ZZN3cub18CUB_300001_SM_10006detail6reduce28DeviceReduceSingleTileKernelINS2_10policy_hubINS0_12KeyValuePairIifEEiNS0_6ArgMinEE10Policy1000ENS0_21ArgIndexInputIteratorIPfifEEN6thrust24THRUST_300001_SM_1000_NS24tabulate_output_iteratorINS2_32accumulating_transform_output_opINS5_IlfEENS2_18local_to_global_opIlEES7_NSF_INS2_31unzip_and_write_arg_extremum_opISB_PiEENSE_11use_defaultElEEEESN_lEEiS7_NS2_20empty_problem_init_tIS6_EES6_N4cuda3std3__410__identityEEEvT0_T1_T2_T3_T4_T6_E12temp_storage+16];
	ld.shared.f32 	%f358, [_ZZN3cub18CUB_300001_SM_10006detail6reduce28DeviceReduceSingleTileKernelINS2_10policy_hubINS0_12KeyValuePairIifEEiNS0_6ArgMinEE10Policy1000ENS0_21ArgIndexInputIteratorIPfifEEN6thrust24THRUST_300001_SM_1000_NS24tabulate_output_iteratorINS2_32accumulating_transform_output_opINS5_IlfEENS2_18local_to_global_opIlEES7_NSF_INS2_31unzip_and_write_arg_extremum_opISB_PiEENSE_11use_defaultElEEEESN_lEEiS7_NS2_20empty_problem_init_tIS6_EES6_N4cuda3std3__410__identityEEEvT0_T1_T2_T3_T4_T6_E12temp_storage+20];
	setp.lt.f32 	%p163, %f358, %f364;
	@%p163 bra 	$L__BB14_236;
	setp.eq.f32 	%p164, %f364, %f358;
	setp.lt.s32 	%p165, %r609, %r615;
	and.pred  	%p166, %p164, %p165;
	selp.b32 	%r609, %r609, %r615, %p166;
	selp.f32 	%f358, %f358, %f364, %p166;
$L__BB14_236:
	ld.shared.u32 	%r610, [_ZZN3cub18CUB_300001_SM_10006detail6reduce28DeviceReduceSingleTileKernelINS2_10policy_hubINS0_12KeyValuePairIifEEiNS0_6ArgMinEE10Policy1000ENS0_21ArgIndexInputIteratorIPfifEEN6thrust24THRUST_300001_SM_1000_NS24tabulate_output_iteratorINS2_32accumulating_transform_output_opINS5_IlfEENS2_18local_to_global_opIlEES7_NSF_INS2_31unzip_and_write_arg_extremum_opISB_PiEENSE_11use_defaultElEEEESN_lEEiS7_NS2_20empty_problem_init_tIS6_EES6_N4cuda3std3__410__identityEEEvT0_T1_T2_T3_T4_T6_E12temp_storage+24];
	ld.shared.f32 	%f359, [_ZZN3cub18CUB_300001_SM_10006detail6reduce28DeviceReduceSingleTileKernelINS2_10policy_hubINS0_12KeyValuePairIifEEiNS0_6ArgMinEE10Policy1000ENS0_21ArgIndexInputIteratorIPfifEEN6thrust24THRUST_300001_SM_1000_NS24tabulate_output_iteratorINS2_32accumulating_transform_output_opINS5_IlfEENS2_18local_to_global_opIlEES7_NSF_INS2_31unzip_and_write_arg_extremum_opISB_PiEENSE_11use_defaultElEEEESN_lEEiS7_NS2_20empty_problem_init_tIS6_EES6_N4cuda3std3__410__identityEEEvT0_T1_T2_T3_T4_T6_E12temp_storage+28];
	setp.lt.f32 	%p167, %f359, %f358;
	@%p167 bra 	$L__BB14_238;
	setp.eq.f32 	%p168, %f358, %f359;
	setp.lt.s32 	%p169, %r610, %r609;
	and.pred  	%p170, %p168, %p169;
	selp.b32 	%r610, %r610, %r609, %p170;
	selp.f32 	%f359, %f359, %f358, %p170;
$L__BB14_238:
	ld.shared.u32 	%r611, [_ZZN3cub18CUB_300001_SM_10006detail6reduce28DeviceReduceSingleTileKernelINS2_10policy_hubINS0_12KeyValuePairIifEEiNS0_6ArgMinEE10Policy1000ENS0_21ArgIndexInputIteratorIPfifEEN6thrust24THRUST_300001_SM_1000_NS24tabulate_output_iteratorINS2_32accumulating_transform_output_opINS5_IlfEENS2_18local_to_global_opIlEES7_NSF_INS2_31unzip_and_write_arg_extremum_opISB_PiEENSE_11use_defaultElEEEESN_lEEiS7_NS2_20empty_problem_init_tIS6_EES6_N4cuda3std3__410__identityEEEvT0_T1_T2_T3_T4_T6_E12temp_storage+32];
	ld.shared.f32 	%f360, [_ZZN3cub18CUB_300001_SM_10006detail6reduce28DeviceReduceSingleTileKernelINS2_10policy_hubINS0_12KeyValuePairIifEEiNS0_6ArgMinEE10Policy1000ENS0_21ArgIndexInputIteratorIPfifEEN6thrust24THRUST_300001_SM_1000_NS24tabulate_output_iteratorINS2_32accumulating_transform_output_opINS5_IlfEENS2_18local_to_global_opIlEES7_NSF_INS2_31unzip_and_write_arg_extremum_opISB_PiEENSE_11use_defaultElEEEESN_lEEiS7_NS2_20empty_problem_init_tIS6_EES6_N4cuda3std3__410__identityEEEvT0_T1_T2_T3_T4_T6_E12temp_storage+36];
	setp.lt.f32 	%p171, %f360, %f359;
	@%p171 bra 	$L__BB14_240;
	setp.eq.f32 	%p172, %f359, %f360;
	setp.lt.s32 	%p173, %r611, %r610;
	and.pred  	%p174, %p172, %p173;
	selp.b32 	%r611, %r611, %r610, %p174;
	selp.f32 	%f360, %f360, %f359, %p174;
$L__BB14_240:
	ld.shared.u32 	%r612, [_ZZN3cub18CUB_300001_SM_10006detail6reduce28DeviceReduceSingleTileKernelINS2_10policy_hubINS0_12KeyValuePairIifEEiNS0_6ArgMinEE10Policy1000ENS0_21ArgIndexInputIteratorIPfifEEN6thrust24THRUST_300001_SM_1000_NS24tabulate_output_iteratorINS2_32accumulating_transform_output_opINS5_IlfEENS2_18local_to_global_opIlEES7_NSF_INS2_31unzip_and_write_arg_extremum_opISB_PiEENSE_11use_defaultElEEEESN_lEEiS7_NS2_20empty_problem_init_tIS6_EES6_N4cuda3std3__410__identityEEEvT0_T1_T2_T3_T4_T6_E12temp_storage+40];
	ld.shared.f32 	%f361, [_ZZN3cub18CUB_300001_SM_10006detail6reduce28DeviceReduceSingleTileKernelINS2_10policy_hubINS0_12KeyValuePairIifEEiNS0_6ArgMinEE10Policy1000ENS0_21ArgIndexInputIteratorIPfifEEN6thrust24THRUST_300001_SM_1000_NS24tabulate_output_iteratorINS2_32accumulating_transform_output_opINS5_IlfEENS2_18local_to_global_opIlEES7_NSF_INS2_31unzip_and_write_arg_extremum_opISB_PiEENSE_11use_defaultElEEEESN_lEEiS7_NS2_20empty_problem_init_tIS6_EES6_N4cuda3std3__410__identityEEEvT0_T1_T2_T3_T4_T6_E12temp_storage+44];
	setp.lt.f32 	%p175, %f361, %f360;
	@%p175 bra 	$L__BB14_242;
	setp.eq.f32 	%p176, %f360, %f361;
	setp.lt.s32 	%p177, %r612, %r611;
	and.pred  	%p178, %p176, %p177;
	selp.b32 	%r612, %r612, %r611, %p178;
	selp.f32 	%f361, %f361, %f360, %p178;
$L__BB14_242:
	ld.shared.u32 	%r613, [_ZZN3cub18CUB_300001_SM_10006detail6reduce28DeviceReduceSingleTileKernelINS2_10policy_hubINS0_12KeyValuePairIifEEiNS0_6ArgMinEE10Policy1000ENS0_21ArgIndexInputIteratorIPfifEEN6thrust24THRUST_300001_SM_1000_NS24tabulate_output_iteratorINS2_32accumulating_transform_output_opINS5_IlfEENS2_18local_to_global_opIlEES7_NSF_INS2_31unzip_and_write_arg_extremum_opISB_PiEENSE_11use_defaultElEEEESN_lEEiS7_NS2_20empty_problem_init_tIS6_EES6_N4cuda3std3__410__identityEEEvT0_T1_T2_T3_T4_T6_E12temp_storage+48];
	ld.shared.f32 	%f362, [_ZZN3cub18CUB_300001_SM_10006detail6reduce28DeviceReduceSingleTileKernelINS2_10policy_hubINS0_12KeyValuePairIifEEiNS0_6ArgMinEE10Policy1000ENS0_21ArgIndexInputIteratorIPfifEEN6thrust24THRUST_300001_SM_1000_NS24tabulate_output_iteratorINS2_32accumulating_transform_output_opINS5_IlfEENS2_18local_to_global_opIlEES7_NSF_INS2_31unzip_and_write_arg_extremum_opISB_PiEENSE_11use_defaultElEEEESN_lEEiS7_NS2_20empty_problem_init_tIS6_EES6_N4cuda3std3__410__identityEEEvT0_T1_T2_T3_T4_T6_E12temp_storage+52];
	setp.lt.f32 	%p179, %f362, %f361;
	@%p179 bra 	$L__BB14_244;
	setp.eq.f32 	%p180, %f361, %f362;
	setp.lt.s32 	%p181, %r613, %r612;
	and.pred  	%p182, %p180, %p181;
	selp.b32 	%r613, %r613, %r612, %p182;
	selp.f32 	%f362, %f362, %f361, %p182;
$L__BB14_244:
	ld.shared.u32 	%r614, [_ZZN3cub18CUB_300001_SM_10006detail6reduce28DeviceReduceSingleTileKernelINS2_10policy_hubINS0_12KeyValuePairIifEEiNS0_6ArgMinEE10Policy1000ENS0_21ArgIndexInputIteratorIPfifEEN6thrust24THRUST_300001_SM_1000_NS24tabulate_output_iteratorINS2_32accumulating_transform_output_opINS5_IlfEENS2_18local_to_global_opIlEES7_NSF_INS2_31unzip_and_write_arg_extremum_opISB_PiEENSE_11use_defaultElEEEESN_lEEiS7_NS2_20empty_problem_init_tIS6_EES6_N4cuda3std3__410__identityEEEvT0_T1_T2_T3_T4_T6_E12temp_storage+56];
	ld.shared.f32 	%f363, [_ZZN3cub18CUB_300001_SM_10006detail6reduce28DeviceReduceSingleTileKernelINS2_10policy_hubINS0_12KeyValuePairIifEEiNS0_6ArgMinEE10Policy1000ENS0_21ArgIndexInputIteratorIPfifEEN6thrust24THRUST_300001_SM_1000_NS24tabulate_output_iteratorINS2_32accumulating_transform_output_opINS5_IlfEENS2_18local_to_global_opIlEES7_NSF_INS2_31unzip_and_write_arg_extremum_opISB_PiEENSE_11use_defaultElEEEESN_lEEiS7_NS2_20empty_problem_init_tIS6_EES6_N4cuda3std3__410__identityEEEvT0_T1_T2_T3_T4_T6_E12temp_storage+60];
	setp.lt.f32 	%p183, %f363, %f362;
	@%p183 bra 	$L__BB14_246;
	setp.eq.f32 	%p184, %f362, %f363;
	setp.lt.s32 	%p185, %r614, %r613;
	and.pred  	%p186, %p184, %p185;
	selp.b32 	%r614, %r614, %r613, %p186;
	selp.f32 	%f363, %f363, %f362, %p186;
$L__BB14_246:
	ld.shared.u32 	%r615, [_ZZN3cub18CUB_300001_SM_10006detail6reduce28DeviceReduceSingleTileKernelINS2_10policy_hubINS0_12KeyValuePairIifEEiNS0_6ArgMinEE10Policy1000ENS0_21ArgIndexInputIteratorIPfifEEN6thrust24THRUST_300001_SM_1000_NS24tabulate_output_iteratorINS2_32accumulating_transform_output_opINS5_IlfEENS2_18local_to_global_opIlEES7_NSF_INS2_31unzip_and_write_arg_extremum_opISB_PiEENSE_11use_defaultElEEEESN_lEEiS7_NS2_20empty_problem_init_tIS6_EES6_N4cuda3std3__410__identityEEEvT0_T1_T2_T3_T4_T6_E12temp_storage+64];
	ld.shared.f32 	%f364, [_ZZN3cub18CUB_300001_SM_10006detail6reduce28DeviceReduceSingleTileKernelINS2_10policy_hubINS0_12KeyValuePairIifEEiNS0_6ArgMinEE10Policy1000ENS0_21ArgIndexInputIteratorIPfifEEN6thrust24THRUST_300001_SM_1000_NS24tabulate_output_iteratorINS2_32accumulating_transform_output_opINS5_IlfEENS2_18local_to_global_opIlEES7_NSF_INS2_31unzip_and_write_arg_extremum_opISB_PiEENSE_11use_defaultElEEEESN_lEEiS7_NS2_20empty_problem_init_tIS6_EES6_N4cuda3std3__410__identityEEEvT0_T1_T2_T3_T4_T6_E12temp_storage+68];
	setp.lt.f32 	%p187, %f364, %f363;
	@%p187 bra 	$L__BB14_248;
	setp.eq.f32 	%p188, %f363, %f364;
	setp.lt.s32 	%p189, %r615, %r614;
	and.pred  	%p190, %p188, %p189;
	selp.f32 	%f364, %f364, %f363, %p190;
	selp.b32 	%r615, %r615, %r614, %p190;
$L__BB14_248:
	mov.u32 	%r501, %tid.x;
	setp.ne.s32 	%p380, %r501, 0;
	@%p380 bra 	$L__BB14_256;
	cvta.to.global.u64 	%rd28, %rd10;
	cvta.to.global.u64 	%rd29, %rd9;
	and.b16  	%rs9, %rs4, 255;
	setp.eq.s16 	%p381, %rs9, 0;
	@%p381 bra 	$L__BB14_251;
	cvt.s64.s32 	%rd51, %r615;
	add.s64 	%rd66, %rd6, %rd51;
	st.global.u64 	[%rd29], %rd66;
	st.global.f32 	[%rd29+8], %f364;
	bra.uni 	$L__BB14_254;
$L__BB14_251:
	cvt.s64.s32 	%rd52, %r615;
	add.s64 	%rd66, %rd6, %rd52;
	ld.global.f32 	%f253, [%rd28+8];
	setp.lt.f32 	%p382, %f364, %f253;
	@%p382 bra 	$L__BB14_253;
	setp.eq.f32 	%p383, %f253, %f364;
	ld.global.u64 	%rd53, [%rd28];
	setp.lt.s64 	%p384, %rd66, %rd53;
	and.pred  	%p385, %p383, %p384;
	selp.b64 	%rd66, %rd66, %rd53, %p385;
	selp.f32 	%f364, %f364, %f253, %p385;
$L__BB14_253:
	st.global.u64 	[%rd29], %rd66;
	st.global.f32 	[%rd29+8], %f364;
$L__BB14_254:
	and.b16  	%rs10, %rs3, 255;
	setp.eq.s16 	%p386, %rs10, 0;
	@%p386 bra 	$L__BB14_256;
	cvta.to.global.u64 	%rd55, %rd8;
	st.global.f32 	[%rd55], %f364;
	cvta.to.global.u64 	%rd56, %rd7;
	st.global.u32 	[%rd56], %rd66;
$L__BB14_256:
	ret;

}
	// .globl	_ZN3cub18CUB_300001_SM_10006detail6reduce18DeviceReduceKernelINS2_10policy_hubINS0_12KeyValuePairIifEEiNS0_6ArgMinEE10Policy1000ENS0_21ArgIndexInputIteratorIPfifEEiS7_S6_N4cuda3std3__410__identityEEEvT0_PT3_T1_NS0_13GridEvenShareISK_EET2_T4_
.visible .entry _ZN3cub18CUB_300001_SM_10006detail6reduce18DeviceReduceKernelINS2_10policy_hubINS0_12KeyValuePairIifEEiNS0_6ArgMinEE10Policy1000ENS0_21ArgIndexInputIteratorIPfifEEiS7_S6_N4cuda3std3__410__identityEEEvT0_PT3_T1_NS0_13GridEvenShareISK_EET2_T4_(
	.param .align 8 .b8 _ZN3cub18CUB_300001_SM_10006detail6reduce18DeviceReduceKernelINS2_10policy_hubINS0_12KeyValuePairIifEEiNS0_6ArgMinEE10Policy1000ENS0_21ArgIndexInputIteratorIPfifEEiS7_S6_N4cuda3std3__410__identityEEEvT0_PT3_T1_NS0_13GridEvenShareISK_EET2_T4__param_0[16],
	.param .u64 .ptr .align 1 _ZN3cub18CUB_300001_SM_10006detail6reduce18DeviceReduceKernelINS2_10policy_hubINS0_12KeyValuePairIifEEiNS0_6ArgMinEE10Policy1000ENS0_21ArgIndexInputIteratorIPfifEEiS7_S6_N4cuda3std3__410__identityEEEvT0_PT3_T1_NS0_13GridEvenShareISK_EET2_T4__param_1,
	.param .u32 _ZN3cub18CUB_300001_SM_10006detail6reduce18DeviceReduceKernelINS2_10policy_hubINS0_12KeyValuePairIifEEiNS0_6ArgMinEE10Policy1000ENS0_21ArgIndexInputIteratorIPfifEEiS7_S6_N4cuda3std3__410__identityEEEvT0_PT3_T1_NS0_13GridEvenShareISK_EET2_T4__param_2,
	.param .align 4 .b8 _ZN3cub18CUB_300001_SM_10006detail6reduce18DeviceReduceKernelINS2_10policy_hubINS0_12KeyValuePairIifEEiNS0_6ArgMinEE10Policy1000ENS0_21ArgIndexInputIteratorIPfifEEiS7_S6_N4cuda3std3__410__identityEEEvT0_PT3_T1_NS0_13GridEvenShareISK_EET2_T4__param_3[40],
	.param .align 1 .b8 _ZN3cub18CUB_300001_SM_10006detail6reduce18DeviceReduceKernelINS2_10policy_hubINS0_12KeyValuePairIifEEiNS0_6ArgMinEE10Policy1000ENS0_21ArgIndexInputIteratorIPfifEEiS7_S6_N4cuda3std3__410__identityEEEvT0_PT3_T1_NS0_13GridEvenShareISK_EET2_T4__param_4[1],
	.param .align 1 .b8 _ZN3cub18CUB_300001_SM_10006detail6reduce18DeviceReduceKernelINS2_10policy_hubINS0_12KeyValuePairIifEEiNS0_6ArgMinEE10Policy1000ENS0_21ArgIndexInputIteratorIPfifEEiS7_S6_N4cuda3std3__410__identityEEEvT0_PT3_T1_NS0_13GridEvenShareISK_EET2_T4__param_5[1]
)
.maxntid 256
{
	.reg .pred 	%p<380>;
	.reg .b16 	%rs<5>;
	.reg .b32 	%r<621>;
	.reg .b32 	%f<351>;
	.reg .b64 	%rd<31>;
	// demoted variable
	.shared .align 4 .b8 _ZZN3cub18CUB_300001_SM_10006detail6reduce18DeviceReduceKernelINS2_10policy_hubINS0_12KeyValuePairIifEEiNS0_6ArgMinEE10Policy1000ENS0_21ArgIndexInputIteratorIPfifEEiS7_S6_N4cuda3std3__410__identityEEEvT0_PT3_T1_NS0_13GridEvenShareISK_EET2_T4_E12temp_storage[80];
	ld.param.u32 	%r298, [_ZN3cub18CUB_300001_SM_10006detail6reduce18DeviceReduceKernelINS2_10policy_hubINS0_12KeyValuePairIifEEiNS0_6ArgMinEE10Policy1000ENS0_21ArgIndexInputIteratorIPfifEEiS7_S6_N4cuda3std3__410__identityEEEvT0_PT3_T1_NS0_13GridEvenShareISK_EET2_T4__param_0+8];
	ld.param.u32 	%r1, [_ZN3cub18CUB_300001_SM_10006detail6reduce18DeviceReduceKernelINS2_10policy_hubINS0_12KeyValuePairIifEEiNS0_6ArgMinEE10Policy1000ENS0_21ArgIndexInputIteratorIPfifEEiS7_S6_N4cuda3std3__410__identityEEEvT0_PT3_T1_NS0_13GridEvenShareISK_EET2_T4__param_3+20];
	ld.param.u32 	%r2, [_ZN3cub18CUB_300001_SM_10006detail6reduce18DeviceReduceKernelINS2_10policy_hubINS0_12KeyValuePairIifEEiNS0_6ArgMinEE10Policy1000ENS0_21ArgIndexInputIteratorIPfifEEiS7_S6_N4cuda3std3__410__identityEEEvT0_PT3_T1_NS0_13GridEvenShareISK_EET2_T4__param_3+24];
	ld.param.u64 	%rd9, [_ZN3cub18CUB_300001_SM_10006detail6reduce18DeviceReduceKernelINS2_10policy_hubINS0_12KeyValuePairIifEEiNS0_6ArgMinEE10Policy1000ENS0_21ArgIndexInputIteratorIPfifEEiS7_S6_N4cuda3std3__410__identityEEEvT0_PT3_T1_NS0_13GridEvenShareISK_EET2_T4__param_0];
	cvta.to.global.u64 	%rd1, %rd9;
	mov.u32 	%r4, %ctaid.x;
	shl.b32 	%r5, %r2, 11;
	shl.b32 	%r6, %r4, 11;
	sub.s32 	%r7, %r1, %r6;
	setp.gt.s32 	%p1, %r7, 2047;
	@%p1 bra 	$L__BB15_116;
	mov.u32 	%r8, %tid.x;
	setp.ge.s32 	%p190, %r8, %r7;
	mov.u32 	%r525, %r8;
	@%p190 bra 	$L__BB15_3;
	add.s32 	%r380, %r6, %r8;
	add.s32 	%r539, %r380, %r298;
	mul.wide.s32 	%rd20, %r539, 4;
	add.s64 	%rd21, %rd1, %rd20;
	ld.global.f32 	%f276, [%rd21];
	add.s32 	%r525, %r8, 256;
$L__BB15_3:
	setp.ge.s32 	%p191, %r525, %r7;
	@%p191 bra 	$L__BB15_45;
	add.s32 	%r13, %r298, %r6;
	not.b32 	%r382, %r525;
	add.s32 	%r14, %r1, %r382;
	sub.s32 	%r383, %r14, %r6;
	shr.u32 	%r384, %r383, 8;
	add.s32 	%r15, %r384, 1;
	and.b32  	%r16, %r15, 7;
	setp.lt.u32 	%p192, %r383, 1792;
	@%p192 bra 	$L__BB15_24;
	add.s32 	%r514, %r525, 1024;
	add.s32 	%r385, %r298, %r525;
	add.s32 	%r513, %r385, %r6;
	and.b32  	%r386, %r15, 33554424;
	neg.s32 	%r512, %r386;
	add.s64 	%rd2, %rd1, 4096;
$L__BB15_6:
	.pragma "nounroll";
	mul.wide.s32 	%rd22, %r513, 4;
	add.s64 	%rd3, %rd2, %rd22;
	ld.global.f32 	%f256, [%rd3+-4096];
	setp.lt.f32 	%p193, %f256, %f276;
	mov.u32 	%r516, %r513;
	@%p193 bra 	$L__BB15_8;
	setp.eq.f32 	%p194, %f276, %f256;
	setp.lt.s32 	%p195, %r513, %r539;
	and.pred  	%p196, %p194, %p195;
	selp.f32 	%f256, %f256, %f276, %p196;
	selp.b32 	%r516, %r513, %r539, %p196;
$L__BB15_8:
	add.s32 	%r517, %r513, 256;
	ld.global.f32 	%f257, [%rd3+-3072];
	setp.lt.f32 	%p197, %f257, %f256;
	@%p197 bra 	$L__BB15_10;
	setp.eq.f32 	%p198, %f256, %f257;
	setp.lt.s32 	%p199, %r517, %r516;
	and.pred  	%p200, %p198, %p199;
	selp.f32 	%f257, %f257, %f256, %p200;
	selp.b32 	%r517, %r517, %r516, %p200;
$L__BB15_10:
	add.s32 	%r518, %r513, 512;
	ld.global.f32 	%f258, [%rd3+-2048];
	setp.lt.f32 	%p201, %f258, %f257;
	@%p201 bra 	$L__BB15_12;
	setp.eq.f32 	%p202, %f257, %f258;
	setp.lt.s32 	%p203, %r518, %r517;
	and.pred  	%p204, %p202, %p203;
	selp.f32 	%f258, %f258, %f257, %p204;
	selp.b32 	%r518, %r518, %r517, %p204;
$L__BB15_12:
	add.s32 	%r519, %r513, 768;
	ld.global.f32 	%f259, [%rd3+-1024];
	setp.lt.f32 	%p205, %f259, %f258;
	@%p205 bra 	$L__BB15_14;
	setp.eq.f32 	%p206, %f258, %f259;
	setp.lt.s32 	%p207, %r519, %r518;
	and.pred  	%p208, %p206, %p207;
	selp.f32 	%f259, %f259, %f258, %p208;
	selp.b32 	%r519, %r519, %r518, %p208;
$L__BB15_14:
	add.s32 	%r520, %r513, 1024;
	ld.global.f32 	%f260, [%rd3];
	setp.lt.f32 	%p209, %f260, %f259;
	@%p209 bra 	$L__BB15_16;
	setp.eq.f32 	%p210, %f259, %f260;
	setp.lt.s32 	%p211, %r520, %r519;
	and.pred  	%p212, %p210, %p211;
	selp.f32 	%f260, %f260, %f259, %p212;
	selp.b32 	%r520, %r520, %r519, %p212;
$L__BB15_16:
	add.s32 	%r521, %r513, 1280;
	ld.global.f32 	%f261, [%rd3+1024];
	setp.lt.f32 	%p213, %f261, %f260;
	@%p213 bra 	$L__BB15_18;
	setp.eq.f32 	%p214, %f260, %f261;
	setp.lt.s32 	%p215, %r521, %r520;
	and.pred  	%p216, %p214, %p215;
	selp.f32 	%f261, %f261, %f260, %p216;
	selp.b32 	%r521, %r521, %r520, %p216;
$L__BB15_18:
	add.s32 	%r522, %r513, 1536;
	ld.global.f32 	%f262, [%rd3+2048];
	setp.lt.f32 	%p217, %f262, %f261;
	@%p217 bra 	$L__BB15_20;
	setp.eq.f32 	%p218, %f261, %f262;
	setp.lt.s32 	%p219, %r522, %r521;
	and.pred  	%p220, %p218, %p219;
	selp.f32 	%f262, %f262, %f261, %p220;
	selp.b32 	%r522, %r522, %r521, %p220;
$L__BB15_20:
	add.s32 	%r539, %r513, 1792;
	ld.global.f32 	%f276, [%rd3+3072];
	setp.lt.f32 	%p221, %f276, %f262;
	@%p221 bra 	$L__BB15_22;
	setp.eq.f32 	%p222, %f262, %f276;
	setp.lt.s32 	%p223, %r539, %r522;
	and.pred  	%p224, %p222, %p223;
	selp.f32 	%f276, %f276, %f262, %p224;
	selp.b32 	%r539, %r539, %r522, %p224;
$L__BB15_22:
	add.s32 	%r514, %r514, 2048;
	add.s32 	%r513, %r513, 2048;
	add.s32 	%r512, %r512, 8;
	setp.ne.s32 	%p225, %r512, 0;
	@%p225 bra 	$L__BB15_6;
	add.s32 	%r525, %r514, -1024;
$L__BB15_24:
	setp.eq.s32 	%p226, %r16, 0;
	@%p226 bra 	$L__BB15_45;
	setp.lt.u32 	%p227, %r16, 4;
	@%p227 bra 	$L__BB15_35;
	add.s32 	%r54, %r13, %r525;
	mul.wide.s32 	%rd23, %r54, 4;
	add.s64 	%rd4, %rd1, %rd23;
	ld.global.f32 	%f266, [%rd4];
	setp.lt.f32 	%p228, %f266, %f276;
	mov.u32 	%r527, %r54;
	@%p228 bra 	$L__BB15_28;
	setp.eq.f32 	%p229, %f276, %f266;
	setp.lt.s32 	%p230, %r54, %r539;
	and.pred  	%p231, %p229, %p230;
	selp.f32 	%f266, %f266, %f276, %p231;
	selp.b32 	%r527, %r54, %r539, %p231;
$L__BB15_28:
	add.s32 	%r528, %r54, 256;
	ld.global.f32 	%f267, [%rd4+1024];
	setp.lt.f32 	%p232, %f267, %f266;
	@%p232 bra 	$L__BB15_30;
	setp.eq.f32 	%p233, %f266, %f267;
	setp.lt.s32 	%p234, %r528, %r527;
	and.pred  	%p235, %p233, %p234;
	selp.f32 	%f267, %f267, %f266, %p235;
	selp.b32 	%r528, %r528, %r527, %p235;
$L__BB15_30:
	add.s32 	%r529, %r54, 512;
	ld.global.f32 	%f268, [%rd4+2048];
	setp.lt.f32 	%p236, %f268, %f267;
	@%p236 bra 	$L__BB15_32;
	setp.eq.f32 	%p237, %f267, %f268;
	setp.lt.s32 	%p238, %r529, %r528;
	and.pred  	%p239, %p237, %p238;
	selp.f32 	%f268, %f268, %f267, %p239;
	selp.b32 	%r529, %r529, %r528, %p239;
$L__BB15_32:
	add.s32 	%r539, %r54, 768;
	ld.global.f32 	%f276, [%rd4+3072];
	setp.lt.f32 	%p240, %f276, %f268;
	@%p240 bra 	$L__BB15_34;
	setp.eq.f32 	%p241, %f268, %f276;
	setp.lt.s32 	%p242, %r539, %r529;
	and.pred  	%p243, %p241, %p242;
	selp.f32 	%f276, %f276, %f268, %p243;
	selp.b32 	%r539, %r539, %r529, %p243;
$L__BB15_34:
	add.s32 	%r525, %r525, 1024;
$L__BB15_35:
	and.b32  	%r389, %r15, 3;
	setp.eq.s32 	%p244, %r389, 0;
	@%p244 bra 	$L__BB15_45;
	setp.eq.s32 	%p245, %r389, 1;
	mov.u32 	%r538, %r539;
	mov.f32 	%f275, %f276;
	@%p245 bra 	$L__BB15_42;
	add.s32 	%r70, %r13, %r525;
	mul.wide.s32 	%rd24, %r70, 4;
	add.s64 	%rd5, %rd1, %rd24;
	ld.global.f32 	%f272, [%rd5];
	setp.lt.f32 	%p246, %f272, %f276;
	mov.u32 	%r534, %r70;
	@%p246 bra 	$L__BB15_39;
	setp.eq.f32 	%p247, %f276, %f272;
	setp.lt.s32 	%p248, %r70, %r539;
	and.pred  	%p249, %p247, %p248;
	selp.f32 	%f272, %f272, %f276, %p249;
	selp.b32 	%r534, %r70, %r539, %p249;
$L__BB15_39:
	add.s32 	%r539, %r70, 256;
	ld.global.f32 	%f276, [%rd5+1024];
	setp.lt.f32 	%p250, %f276, %f272;
	@%p250 bra 	$L__BB15_41;
	setp.eq.f32 	%p251, %f272, %f276;
	setp.lt.s32 	%p252, %r539, %r534;
	and.pred  	%p253, %p251, %p252;
	selp.f32 	%f276, %f276, %f272, %p253;
	selp.b32 	%r539, %r539, %r534, %p253;
$L__BB15_41:
	add.s32 	%r525, %r525, 512;
	mov.u32 	%r538, %r539;
	mov.f32 	%f275, %f276;
$L__BB15_42:
	and.b32  	%r390, %r14, 256;
	setp.ne.s32 	%p254, %r390, 0;
	@%p254 bra 	$L__BB15_45;
	add.s32 	%r539, %r13, %r525;
	mul.wide.s32 	%rd25, %r539, 4;
	add.s64 	%rd26, %rd1, %rd25;
	ld.global.f32 	%f276, [%rd26];
	setp.lt.f32 	%p255, %f276, %f275;
	@%p255 bra 	$L__BB15_45;
	setp.eq.f32 	%p256, %f275, %f276;
	setp.lt.s32 	%p257, %r539, %r538;
	and.pred  	%p258, %p256, %p257;
	selp.f32 	%f276, %f276, %f275, %p258;
	selp.b32 	%r539, %r539, %r538, %p258;
$L__BB15_45:
	setp.lt.s32 	%p259, %r7, 256;
	@%p259 bra 	$L__BB15_78;
	// begin inline asm
	mov.u32 %r454, %laneid;
	// end inline asm
	mov.b32 	%r462, 1;
	mov.b32 	%r463, 31;
	mov.b32 	%r464, -1;
	// begin inline asm
	shfl.sync.down.b32 %r455, %r539, %r462, %r463, %r464;
	// end inline asm
	mov.b32 	%r461, %f276;
	// begin inline asm
	shfl.sync.down.b32 %r460, %r461, %r462, %r463, %r464;
	// end inline asm
	mov.b32 	%f55, %r460;
	setp.gt.s32 	%p324, %r454, 30;
	mov.f32 	%f277, %f276;
	mov.u32 	%r540, %r539;
	@%p324 bra 	$L__BB15_49;
	setp.gt.f32 	%p325, %f276, %f55;
	mov.f32 	%f277, %f55;
	mov.u32 	%r540, %r455;
	@%p325 bra 	$L__BB15_49;
	setp.eq.f32 	%p326, %f276, %f55;
	setp.lt.s32 	%p327, %r455, %r539;
	and.pred  	%p328, %p326, %p327;
	selp.f32 	%f277, %f55, %f276, %p328;
	selp.b32 	%r540, %r455, %r539, %p328;
$L__BB15_49:
	mov.b32 	%r472, 2;
	mov.b32 	%r473, 31;
	mov.b32 	%r474, -1;
	// begin inline asm
	shfl.sync.down.b32 %r465, %r540, %r472, %r473, %r474;
	// end inline asm
	mov.b32 	%r471, %f277;
	// begin inline asm
	shfl.sync.down.b32 %r470, %r471, %r472, %r473, %r474;
	// end inline asm
	mov.b32 	%f58, %r470;
	setp.gt.s32 	%p329, %r454, 29;
	mov.f32 	%f278, %f277;
	mov.u32 	%r541, %r540;
	@%p329 bra 	$L__BB15_52;
	setp.gt.f32 	%p330, %f277, %f58;
	mov.f32 	%f278, %f58;
	mov.u32 	%r541, %r465;
	@%p330 bra 	$L__BB15_52;
	setp.eq.f32 	%p331, %f277, %f58;
	setp.lt.s32 	%p332, %r465, %r540;
	and.pred  	%p333, %p331, %p332;
	selp.f32 	%f278, %f58, %f277, %p333;
	selp.b32 	%r541, %r465, %r540, %p333;
$L__BB15_52:
	mov.b32 	%r482, 4;
	mov.b32 	%r483, 31;
	mov.b32 	%r484, -1;
	// begin inline asm
	shfl.sync.down.b32 %r475, %r541, %r482, %r483, %r484;
	// end inline asm
	mov.b32 	%r481, %f278;
	// begin inline asm
	shfl.sync.down.b32 %r480, %r481, %r482, %r483, %r484;
	// end inline asm
	mov.b32 	%f61, %r480;
	setp.gt.s32 	%p334, %r454, 27;
	mov.f32 	%f279, %f278;
	mov.u32 	%r542, %r541;
	@%p334 bra 	$L__BB15_55;
	setp.gt.f32 	%p335, %f278, %f61;
	mov.f32 	%f279, %f61;
	mov.u32 	%r542, %r475;
	@%p335 bra 	$L__BB15_55;
	setp.eq.f32 	%p336, %f278, %f61;
	setp.lt.s32 	%p337, %r475, %r541;
	and.pred  	%p338, %p336, %p337;
	selp.f32 	%f279, %f61, %f278, %p338;
	selp.b32 	%r542, %r475, %r541, %p338;
$L__BB15_55:
	mov.b32 	%r492, 8;
	mov.b32 	%r493, 31;
	mov.b32 	%r494, -1;
	// begin inline asm
	shfl.sync.down.b32 %r485, %r542, %r492, %r493, %r494;
	// end inline asm
	mov.b32 	%r491, %f279;
	// begin inline asm
	shfl.sync.down.b32 %r490, %r491, %r492, %r493, %r494;
	// end inline asm
	mov.b32 	%f64, %r490;
	setp.gt.s32 	%p339, %r454, 23;
	mov.f32 	%f350, %f279;
	mov.u32 	%r620, %r542;
	@%p339 bra 	$L__BB15_58;
	setp.gt.f32 	%p340, %f279, %f64;
	mov.f32 	%f350, %f64;
	mov.u32 	%r620, %r485;
	@%p340 bra 	$L__BB15_58;
	setp.eq.f32 	%p341, %f279, %f64;
	setp.lt.s32 	%p342, %r485, %r542;
	and.pred  	%p343, %p341, %p342;
	selp.f32 	%f350, %f64, %f279, %p343;
	selp.b32 	%r620, %r485, %r542, %p343;
$L__BB15_58:
	mov.b32 	%r502, 16;
	mov.b32 	%r503, 31;
	mov.b32 	%r504, -1;
	// begin inline asm
	shfl.sync.down.b32 %r544, %r620, %r502, %r503, %r504;
	// end inline asm
	mov.b32 	%r501, %f350;
	// begin inline asm
	shfl.sync.down.b32 %r500, %r501, %r502, %r503, %r504;
	// end inline asm
	mov.b32 	%f281, %r500;
	setp.gt.s32 	%p344, %r454, 15;
	@%p344 bra 	$L__BB15_63;
	setp.gt.f32 	%p345, %f350, %f281;
	@%p345 bra 	$L__BB15_61;
	setp.eq.f32 	%p346, %f350, %f281;
	setp.lt.s32 	%p347, %r544, %r620;
	and.pred  	%p348, %p346, %p347;
	selp.f32 	%f281, %f281, %f350, %p348;
	selp.b32 	%r544, %r544, %r620, %p348;
$L__BB15_61:
	setp.ne.s32 	%p349, %r454, 0;
	mov.u32 	%r620, %r544;
	mov.f32 	%f350, %f281;
	@%p349 bra 	$L__BB15_63;
	shr.u32 	%r505, %r8, 2;
	and.b32  	%r506, %r505, 248;
	mov.u32 	%r507, _ZZN3cub18CUB_300001_SM_10006detail6reduce18DeviceReduceKernelINS2_10policy_hubINS0_12KeyValuePairIifEEiNS0_6ArgMinEE10Policy1000ENS0_21ArgIndexInputIteratorIPfifEEiS7_S6_N4cuda3std3__410__identityEEEvT0_PT3_T1_NS0_13GridEvenShareISK_EET2_T4_E12temp_storage;
	add.s32 	%r508, %r507, %r506;
	st.shared.u32 	[%r508+8], %r544;
	st.shared.f32 	[%r508+12], %f281;
$L__BB15_63:
	bar.sync 	0;
	setp.ne.s32 	%p350, %r8, 0;
	@%p350 bra 	$L__BB15_238;
	ld.shared.u32 	%r546, [_ZZN3cub18CUB_300001_SM_10006detail6reduce18DeviceReduceKernelINS2_10policy_hubINS0_12KeyValuePairIifEEiNS0_6ArgMinEE10Policy1000ENS0_21ArgIndexInputIteratorIPfifEEiS7_S6_N4cuda3std3__410__identityEEEvT0_PT3_T1_NS0_13GridEvenShareISK_EET2_T4_E12temp_storage+16];
	ld.shared.f32 	%f283, [_ZZN3cub18CUB_300001_SM_10006detail6reduce18DeviceReduceKernelINS2_10policy_hubINS0_12KeyValuePairIifEEiNS0_6ArgMinEE10Policy1000ENS0_21ArgIndexInputIteratorIPfifEEiS7_S6_N4cuda3std3__410__identityEEEvT0_PT3_T1_NS0_13GridEvenShareISK_EET2_T4_E12temp_storage+20];
	setp.lt.f32 	%p351, %f283, %f350;
	@%p351 bra 	$L__BB15_66;
	setp.eq.f32 	%p352, %f350, %f283;
	setp.lt.s32 	%p353, %r546, %r620;
	and.pred  	%p354, %p352, %p353;
	selp.f32 	%f283, %f283, %f350, %p354;
	selp.b32 	%r546, %r546, %r620, %p354;
$L__BB15_66:
	ld.shared.u32 	%r547, [_ZZN3cub18CUB_300001_SM_10006detail6reduce18DeviceReduceKernelINS2_10policy_hubINS0_12KeyValuePairIifEEiNS0_6ArgMinEE10Policy1000ENS0_21ArgIndexInputIteratorIPfifEEiS7_S6_N4cuda3std3__410__identityEEEvT0_PT3_T1_NS0_13GridEvenShareISK_EET2_T4_E12temp_storage+24];
	ld.shared.f32 	%f284, [_ZZN3cub18CUB_300001_SM_10006detail6reduce18DeviceReduceKernelINS2_10policy_hubINS0_12KeyValuePairIifEEiNS0_6ArgMinEE10Policy1000ENS0_21ArgIndexInputIteratorIPfifEEiS7_S6_N4cuda3std3__410__identityEEEvT0_PT3_T1_NS0_13GridEvenShareISK_EET2_T4_E12temp_storage+28];
	setp.lt.f32 	%p355, %f284, %f283;
	@%p355 bra 	$L__BB15_68;
	setp.eq.f32 	%p356, %f283, %f284;
	setp.lt.s32 	%p357, %r547, %r546;
	and.pred  	%p358, %p356, %p357;
	selp.f32 	%f284, %f284, %f283, %p358;
	selp.b32 	%r547, %r547, %r546, %p358;
$L__BB15_68:
	ld.shared.u32 	%r548, [_ZZN3cub18CUB_300001_SM_10006detail6reduce18DeviceReduceKernelINS2_10policy_hubINS0_12KeyValuePairIifEEiNS0_6ArgMinEE10Policy1000ENS0_21ArgIndexInputIteratorIPfifEEiS7_S6_N4cuda3std3__410__identityEEEvT0_PT3_T1_NS0_13GridEvenShareISK_EET2_T4_E12temp_storage+32];
	ld.shared.f32 	%f285, [_ZZN3cub18CUB_300001_SM_10006detail6reduce18DeviceReduceKernelINS2_10policy_hubINS0_12KeyValuePairIifEEiNS0_6ArgMinEE10Policy1000ENS0_21ArgIndexInputIteratorIPfifEEiS7_S6_N4cuda3std3__410__identityEEEvT0_PT3_T1_NS0_13GridEvenShareISK_EET2_T4_E12temp_storage+36];
	setp.lt.f32 	%p359, %f285, %f284;
	@%p359 bra 	$L__BB15_70;
	setp.eq.f32 	%p360, %f284, %f285;
	setp.lt.s32 	%p361, %r548, %r547;
	and.pred  	%p362, %p360, %p361;
	selp.f32 	%f285, %f285, %f284, %p362;
	selp.b32 	%r548, %r548, %r547, %p362;
$L__BB15_70:
	ld.shared.u32 	%r549, [_ZZN3cub18CUB_300001_SM_10006detail6reduce18DeviceReduceKernelINS2_10policy_hubINS0_12KeyValuePairIifEEiNS0_6ArgMinEE10Policy1000ENS0_21ArgIndexInputIteratorIPfifEEiS7_S6_N4cuda3std3__410__identityEEEvT0_PT3_T1_NS0_13GridEvenShareISK_EET2_T4_E12temp_storage+40];
	ld.shared.f32 	%f286, [_ZZN3cub18CUB_300001_SM_10006detail6reduce18DeviceReduceKernelINS2_10policy_hubINS0_12KeyValuePairIifEEiNS0_6ArgMinEE10Policy1000ENS0_21ArgIndexInputIteratorIPfifEEiS7_S6_N4cuda3std3__410__identityEEEvT0_PT3_T1_NS0_13GridEvenShareISK_EET2_T4_E12temp_storage+44];
	setp.lt.f32 	%p363, %f286, %f285;
	@%p363 bra 	$L__BB15_72;
	setp.eq.f32 	%p364, %f285, %f286;
	setp.lt.s32 	%p365, %r549, %r548;
	and.pred  	%p366, %p364, %p365;
	selp.f32 	%f286, %f286, %f285, %p366;
	selp.b32 	%r549, %r549, %r548, %p366;
$L__BB15_72:
	ld.shared.u32 	%r550, [_ZZN3cub18CUB_300001_SM_10006detail6reduce18DeviceReduceKernelINS2_10policy_hubINS0_12KeyValuePairIifEEiNS0_6ArgMinEE10Policy1000ENS0_21ArgIndexInputIteratorIPfifEEiS7_S6_N4cuda3std3__410__identityEEEvT0_PT3_T1_NS0_13GridEvenShareISK_EET2_T4_E12temp_storage+48];
	ld.shared.f32 	%f287, [_ZZN3cub18CUB_300001_SM_10006detail6reduce18DeviceReduceKernelINS2_10policy_hubINS0_12KeyValuePairIifEEiNS0_6ArgMinEE10Policy1000ENS0_21ArgIndexInputIteratorIPfifEEiS7_S6_N4cuda3std3__410__identityEEEvT0_PT3_T1_NS0_13GridEvenShareISK_EET2_T4_E12temp_storage+52];
	setp.lt.f32 	%p367, %f287, %f286;
	@%p367 bra 	$L__BB15_74;
	setp.eq.f32 	%p368, %f286, %f287;
	setp.lt.s32 	%p369, %r550, %r549;
	and.pred  	%p370, %p368, %p369;
	selp.f32 	%f287, %f287, %f286, %p370;
	selp.b32 	%r550, %r550, %r549, %p370;
$L__BB15_74:
	ld.shared.u32 	%r551, [_ZZN3cub18CUB_300001_SM_10006detail6reduce18DeviceReduceKernelINS2_10policy_hubINS0_12KeyValuePairIifEEiNS0_6ArgMinEE10Policy1000ENS0_21ArgIndexInputIteratorIPfifEEiS7_S6_N4cuda3std3__410__identityEEEvT0_PT3_T1_NS0_13GridEvenShareISK_EET2_T4_E12temp_storage+56];
	ld.shared.f32 	%f288, [_ZZN3cub18CUB_300001_SM_10006detail6reduce18DeviceReduceKernelINS2_10policy_hubINS0_12KeyValuePairIifEEiNS0_6ArgMinEE10Policy1000ENS0_21ArgIndexInputIteratorIPfifEEiS7_S6_N4cuda3std3__410__identityEEEvT0_PT3_T1_NS0_13GridEvenShareISK_EET2_T4_E12temp_storage+60];
	setp.lt.f32 	%p371, %f288, %f287;
	@%p371 bra 	$L__BB15_76;
	setp.eq.f32 	%p372, %f287, %f288;
	setp.lt.s32 	%p373, %r551, %r550;
	and.pred  	%p374, %p372, %p373;
	selp.f32 	%f288, %f288, %f287, %p374;
	selp.b32 	%r551, %r551, %r550, %p374;
$L__BB15_76:
	ld.shared.u32 	%r620, [_ZZN3cub18CUB_300001_SM_10006detail6reduce18DeviceReduceKernelINS2_10policy_hubINS0_12KeyValuePairIifEEiNS0_6ArgMinEE10Policy1000ENS0_21ArgIndexInputIteratorIPfifEEiS7_S6_N4cuda3std3__410__identityEEEvT0_PT3_T1_NS0_13GridEvenShareISK_EET2_T4_E12temp_storage+64];
	ld.shared.f32 	%f350, [_ZZN3cub18CUB_300001_SM_10006detail6reduce18DeviceReduceKernelINS2_10policy_hubINS0_12KeyValuePairIifEEiNS0_6ArgMinEE10Policy1000ENS0_21ArgIndexInputIteratorIPfifEEiS7_S6_N4cuda3std3__410__identityEEEvT0_PT3_T1_NS0_13GridEvenShareISK_EET2_T4_E12temp_storage+68];
	setp.lt.f32 	%p375, %f350, %f288;
	@%p375 bra 	$L__BB15_238;
	setp.eq.f32 	%p376, %f288, %f350;
	setp.lt.s32 	%p377, %r620, %r551;
	and.pred  	%p378, %p376, %p377;
	selp.f32 	%f350, %f350, %f288, %p378;
	selp.b32 	%r620, %r620, %r551, %p378;
	bra.uni 	$L__BB15_238;
$L__BB15_78:
	// begin inline asm
	mov.u32 %r391, %laneid;
	// end inline asm
	and.b32  	%r402, %r8, 992;
	add.s32 	%r403, %r402, 32;
	setp.gt.s32 	%p260, %r403, %r7;
	not.b32 	%r404, %r402;
	add.s32 	%r405, %r7, %r404;
	selp.b32 	%r400, %r405, 31, %p260;
	mov.b32 	%r399, 1;
	mov.b32 	%r401, -1;
	// begin inline asm
	shfl.sync.down.b32 %r392, %r539, %r399, %r400, %r401;
	// end inline asm
	mov.b32 	%r398, %f276;
	// begin inline asm
	shfl.sync.down.b32 %r397, %r398, %r399, %r400, %r401;
	// end inline asm
	mov.b32 	%f91, %r397;
	setp.ge.s32 	%p261, %r391, %r400;
	mov.u32 	%r552, %r539;
	mov.f32 	%f289, %f276;
	@%p261 bra 	$L__BB15_81;
	setp.gt.f32 	%p262, %f276, %f91;
	mov.u32 	%r552, %r392;
	mov.f32 	%f289, %f91;
	@%p262 bra 	$L__BB15_81;
	setp.eq.f32 	%p263, %f276, %f91;
	setp.lt.s32 	%p264, %r392, %r539;
	and.pred  	%p265, %p263, %p264;
	selp.b32 	%r552, %r392, %r539, %p265;
	selp.f32 	%f289, %f91, %f276, %p265;
$L__BB15_81:
	mov.b32 	%r413, 2;
	mov.b32 	%r415, -1;
	// begin inline asm
	shfl.sync.down.b32 %r406, %r552, %r413, %r400, %r415;
	// end inline asm
	mov.b32 	%r412, %f289;
	// begin inline asm
	shfl.sync.down.b32 %r411, %r412, %r413, %r400, %r415;
	// end inline asm
	mov.b32 	%f94, %r411;
	add.s32 	%r416, %r391, 2;
	setp.gt.s32 	%p266, %r416, %r400;
	mov.u32 	%r553, %r552;
	mov.f32 	%f290, %f289;
	@%p266 bra 	$L__BB15_84;
	setp.gt.f32 	%p267, %f289, %f94;
	mov.u32 	%r553, %r406;
	mov.f32 	%f290, %f94;
	@%p267 bra 	$L__BB15_84;
	setp.eq.f32 	%p268, %f289, %f94;
	setp.lt.s32 	%p269, %r406, %r552;
	and.pred  	%p270, %p268, %p269;
	selp.b32 	%r553, %r406, %r552, %p270;
	selp.f32 	%f290, %f94, %f289, %p270;
$L__BB15_84:
	mov.b32 	%r424, 4;
	mov.b32 	%r426, -1;
	// begin inline asm
	shfl.sync.down.b32 %r417, %r553, %r424, %r400, %r426;
	// end inline asm
	mov.b32 	%r423, %f290;
	// begin inline asm
	shfl.sync.down.b32 %r422, %r423, %r424, %r400, %r426;
	// end inline asm
	mov.b32 	%f97, %r422;
	add.s32 	%r427, %r391, 4;
	setp.gt.s32 	%p271, %r427, %r400;
	mov.u32 	%r554, %r553;
	mov.f32 	%f291, %f290;
	@%p271 bra 	$L__BB15_87;
	setp.gt.f32 	%p272, %f290, %f97;
	mov.u32 	%r554, %r417;
	mov.f32 	%f291, %f97;
	@%p272 bra 	$L__BB15_87;
	setp.eq.f32 	%p273, %f290, %f97;
	setp.lt.s32 	%p274, %r417, %r553;
	and.pred  	%p275, %p273, %p274;
	selp.b32 	%r554, %r417, %r553, %p275;
	selp.f32 	%f291, %f97, %f290, %p275;
$L__BB15_87:
	mov.b32 	%r435, 8;
	mov.b32 	%r437, -1;
	// begin inline asm
	shfl.sync.down.b32 %r428, %r554, %r435, %r400, %r437;
	// end inline asm
	mov.b32 	%r434, %f291;
	// begin inline asm
	shfl.sync.down.b32 %r433, %r434, %r435, %r400, %r437;
	// end inline asm
	mov.b32 	%f100, %r433;
	add.s32 	%r438, %r391, 8;
	setp.gt.s32 	%p276, %r438, %r400;
	mov.u32 	%r555, %r554;
	mov.f32 	%f292, %f291;
	@%p276 bra 	$L__BB15_90;
	setp.gt.f32 	%p277, %f291, %f100;
	mov.u32 	%r555, %r428;
	mov.f32 	%f292, %f100;
	@%p277 bra 	$L__BB15_90;
	setp.eq.f32 	%p278, %f291, %f100;
	setp.lt.s32 	%p279, %r428, %r554;
	and.pred  	%p280, %p278, %p279;
	selp.b32 	%r555, %r428, %r554, %p280;
	selp.f32 	%f292, %f100, %f291, %p280;
$L__BB15_90:
	mov.b32 	%r446, 16;
	mov.b32 	%r448, -1;
	// begin inline asm
	shfl.sync.down.b32 %r439, %r555, %r446, %r400, %r448;
	// end inline asm
	mov.b32 	%r445, %f292;
	// begin inline asm
	shfl.sync.down.b32 %r444, %r445, %r446, %r400, %r448;
	// end inline asm
	mov.b32 	%f103, %r444;
	add.s32 	%r449, %r391, 16;
	setp.gt.s32 	%p281, %r449, %r400;
	mov.u32 	%r620, %r555;
	mov.f32 	%f350, %f292;
	@%p281 bra 	$L__BB15_93;
	setp.gt.f32 	%p282, %f292, %f103;
	mov.u32 	%r620, %r439;
	mov.f32 	%f350, %f103;
	@%p282 bra 	$L__BB15_93;
	setp.eq.f32 	%p283, %f292, %f103;
	setp.lt.s32 	%p284, %r439, %r555;
	and.pred  	%p285, %p283, %p284;
	selp.b32 	%r620, %r439, %r555, %p285;
	selp.f32 	%f350, %f103, %f292, %p285;
$L__BB15_93:
	setp.ne.s32 	%p286, %r391, 0;
	@%p286 bra 	$L__BB15_95;
	shr.u32 	%r450, %r8, 2;
	and.b32  	%r451, %r450, 248;
	mov.u32 	%r452, _ZZN3cub18CUB_300001_SM_10006detail6reduce18DeviceReduceKernelINS2_10policy_hubINS0_12KeyValuePairIifEEiNS0_6ArgMinEE10Policy1000ENS0_21ArgIndexInputIteratorIPfifEEiS7_S6_N4cuda3std3__410__identityEEEvT0_PT3_T1_NS0_13GridEvenShareISK_EET2_T4_E12temp_storage;
	add.s32 	%r453, %r452, %r451;
	st.shared.u32 	[%r453+8], %r620;
	st.shared.f32 	[%r453+12], %f350;
$L__BB15_95:
	bar.sync 	0;
	setp.ne.s32 	%p287, %r8, 0;
	setp.lt.s32 	%p288, %r7, 33;
	or.pred  	%p289, %p287, %p288;
	@%p289 bra 	$L__BB15_238;
	ld.shared.u32 	%r557, [_ZZN3cub18CUB_300001_SM_10006detail6reduce18DeviceReduceKernelINS2_10policy_hubINS0_12KeyValuePairIifEEiNS0_6ArgMinEE10Policy1000ENS0_21ArgIndexInputIteratorIPfifEEiS7_S6_N4cuda3std3__410__identityEEEvT0_PT3_T1_NS0_13GridEvenShareISK_EET2_T4_E12temp_storage+16];
	ld.shared.f32 	%f294, [_ZZN3cub18CUB_300001_SM_10006detail6reduce18DeviceReduceKernelINS2_10policy_hubINS0_12KeyValuePairIifEEiNS0_6ArgMinEE10Policy1000ENS0_21ArgIndexInputIteratorIPfifEEiS7_S6_N4cuda3std3__410__identityEEEvT0_PT3_T1_NS0_13GridEvenShareISK_EET2_T4_E12temp_storage+20];
	setp.lt.f32 	%p290, %f294, %f350;
	@%p290 bra 	$L__BB15_98;
	setp.eq.f32 	%p291, %f350, %f294;
	setp.lt.s32 	%p292, %r557, %r620;
	and.pred  	%p293, %p291, %p292;
	selp.b32 	%r557, %r557, %r620, %p293;
	selp.f32 	%f294, %f294, %f350, %p293;
$L__BB15_98:
	setp.lt.u32 	%p294, %r7, 65;
	mov.f32 	%f350, %f294;
	mov.u32 	%r620, %r557;
	@%p294 bra 	$L__BB15_238;
	ld.shared.u32 	%r620, [_ZZN3cub18CUB_300001_SM_10006detail6reduce18DeviceReduceKernelINS2_10policy_hubINS0_12KeyValuePairIifEEiNS0_6ArgMinEE10Policy1000ENS0_21ArgIndexInputIteratorIPfifEEiS7_S6_N4cuda3std3__410__identityEEEvT0_PT3_T1_NS0_13GridEvenShareISK_EET2_T4_E12temp_storage+24];
	ld.shared.f32 	%f350, [_ZZN3cub18CUB_300001_SM_10006detail6reduce18DeviceReduceKernelINS2_10policy_hubINS0_12KeyValuePairIifEEiNS0_6ArgMinEE10Policy1000ENS0_21ArgIndexInputIteratorIPfifEEiS7_S6_N4cuda3std3__410__identityEEEvT0_PT3_T1_NS0_13GridEvenShareISK_EET2_T4_E12temp_storage+28];
	setp.lt.f32 	%p295, %f350, %f294;
	@%p295 bra 	$L__BB15_101;
	setp.eq.f32 	%p296, %f294, %f350;
	setp.lt.s32 	%p297, %r620, %r557;
	and.pred  	%p298, %p296, %p297;
	selp.b32 	%r620, %r620, %r557, %p298;
	selp.f32 	%f350, %f350, %f294, %p298;
$L__BB15_101:
	setp.lt.u32 	%p299, %r7, 97;
	@%p299 bra 	$L__BB15_238;
	ld.shared.u32 	%r559, [_ZZN3cub18CUB_300001_SM_10006detail6reduce18DeviceReduceKernelINS2_10policy_hubINS0_12KeyValuePairIifEEiNS0_6ArgMinEE10Policy1000ENS0_21ArgIndexInputIteratorIPfifEEiS7_S6_N4cuda3std3__410__identityEEEvT0_PT3_T1_NS0_13GridEvenShareISK_EET2_T4_E12temp_storage+32];
	ld.shared.f32 	%f296, [_ZZN3cub18CUB_300001_SM_10006detail6reduce18DeviceReduceKernelINS2_10policy_hubINS0_12KeyValuePairIifEEiNS0_6ArgMinEE10Policy1000ENS0_21ArgIndexInputIteratorIPfifEEiS7_S6_N4cuda3std3__410__identityEEEvT0_PT3_T1_NS0_13GridEvenShareISK_EET2_T4_E12temp_storage+36];
	setp.lt.f32 	%p300, %f296, %f350;
	@%p300 bra 	$L__BB15_104;
	setp.eq.f32 	%p301, %f350, %f296;
	setp.lt.s32 	%p302, %r559, %r620;
	and.pred  	%p303, %p301, %p302;
	selp.b32 	%r559, %r559, %r620, %p303;
	selp.f32 	%f296, %f296, %f350, %p303;
$L__BB15_104:
	setp.lt.u32 	%p304, %r7, 129;
	mov.f32 	%f350, %f296;
	mov.u32 	%r620, %r559;
	@%p304 bra 	$L__BB15_238;
	ld.shared.u32 	%r620, [_ZZN3cub18CUB_300001_SM_10006detail6reduce18DeviceReduceKernelINS2_10policy_hubINS0_12KeyValuePairIifEEiNS0_6ArgMinEE10Policy1000ENS0_21ArgIndexInputIteratorIPfifEEiS7_S6_N4cuda3std3__410__identityEEEvT0_PT3_T1_NS0_13GridEvenShareISK_EET2_T4_E12temp_storage+40];
	ld.shared.f32 	%f350, [_ZZN3cub18CUB_300001_SM_10006detail6reduce18DeviceReduceKernelINS2_10policy_hubINS0_12KeyValuePairIifEEiNS0_6ArgMinEE10Policy1000ENS0_21ArgIndexInputIteratorIPfifEEiS7_S6_N4cuda3std3__410__identityEEEvT0_PT3_T1_NS0_13GridEvenShareISK_EET2_T4_E12temp_storage+44];
	setp.lt.f32 	%p305, %f350, %f296;
	@%p305 bra 	$L__BB15_107;
	setp.eq.f32 	%p306, %f296, %f350;
	setp.lt.s32 	%p307, %r620, %r559;
	and.pred  	%p308, %p306, %p307;
	selp.b32 	%r620, %r620, %r559, %p308;
	selp.f32 	%f350, %f350, %f296, %p308;
$L__BB15_107:
	setp.lt.u32 	%p309, %r7, 161;
	@%p309 bra 	$L__BB15_238;
	ld.shared.u32 	%r561, [_ZZN3cub18CUB_300001_SM_10006detail6reduce18DeviceReduceKernelINS2_10policy_hubINS0_12KeyValuePairIifEEiNS0_6ArgMinEE10Policy1000ENS0_21ArgIndexInputIteratorIPfifEEiS7_S6_N4cuda3std3__410__identityEEEvT0_PT3_T1_NS0_13GridEvenShareISK_EET2_T4_E12temp_storage+48];
	ld.shared.f32 	%f298, [_ZZN3cub18CUB_300001_SM_10006detail6reduce18DeviceReduceKernelINS2_10policy_hubINS0_12KeyValuePairIifEEiNS0_6ArgMinEE10Policy1000ENS0_21ArgIndexInputIteratorIPfifEEiS7_S6_N4cuda3std3__410__identityEEEvT0_PT3_T1_NS0_13GridEvenShareISK_EET2_T4_E12temp_storage+52];
	setp.lt.f32 	%p310, %f298, %f350;
	@%p310 bra 	$L__BB15_110;
	setp.eq.f32 	%p311, %f350, %f298;
	setp.lt.s32 	%p312, %r561, %r620;
	and.pred  	%p313, %p311, %p312;
	selp.b32 	%r561, %r561, %r620, %p313;
	selp.f32 	%f298, %f298, %f350, %p313;
$L__BB15_110:
	setp.lt.u32 	%p314, %r7, 193;
	mov.f32 	%f350, %f298;
	mov.u32 	%r620, %r561;
	@%p314 bra 	$L__BB15_238;
	ld.shared.u32 	%r562, [_ZZN3cub18CUB_300001_SM_10006detail6reduce18DeviceReduceKernelINS2_10policy_hubINS0_12KeyValuePairIifEEiNS0_6ArgMinEE10Policy1000ENS0_21ArgIndexInputIteratorIPfifEEiS7_S6_N4cuda3std3__410__identityEEEvT0_PT3_T1_NS0_13GridEvenShareISK_EET2_T4_E12temp_storage+56];
	ld.shared.f32 	%f299, [_ZZN3cub18CUB_300001_SM_10006detail6reduce18DeviceReduceKernelINS2_10policy_hubINS0_12KeyValuePairIifEEiNS0_6ArgMinEE10Policy1000ENS0_21ArgIndexInputIteratorIPfifEEiS7_S6_N4cuda3std3__410__identityEEEvT0_PT3_T1_NS0_13GridEvenShareISK_EET2_T4_E12temp_storage+60];
	setp.lt.f32 	%p315, %f299, %f298;
	@%p315 bra 	$L__BB15_113;
	setp.eq.f32 	%p316, %f298, %f299;
	setp.lt.s32 	%p317, %r562, %r561;
	and.pred  	%p318, %p316, %p317;
	selp.b32 	%r562, %r562, %r561, %p318;
	selp.f32 	%f299, %f299, %f298, %p318;
$L__BB15_113:
	setp.lt.u32 	%p319, %r7, 225;
	mov.f32 	%f350, %f299;
	mov.u32 	%r620, %r562;
	@%p319 bra 	$L__BB15_238;
	ld.shared.u32 	%r620, [_ZZN3cub18CUB_300001_SM_10006detail6reduce18DeviceReduceKernelINS2_10policy_hubINS0_12KeyValuePairIifEEiNS0_6ArgMinEE10Policy1000ENS0_21ArgIndexInputIteratorIPfifEEiS7_S6_N4cuda3std3__410__identityEEEvT0_PT3_T1_NS0_13GridEvenShareISK_EET2_T4_E12temp_storage+64];
	ld.shared.f32 	%f350, [_ZZN3cub18CUB_300001_SM_10006detail6reduce18DeviceReduceKernelINS2_10policy_hubINS0_12KeyValuePairIifEEiNS0_6ArgMinEE10Policy1000ENS0_21ArgIndexInputIteratorIPfifEEiS7_S6_N4cuda3std3__410__identityEEEvT0_PT3_T1_NS0_13GridEvenShareISK_EET2_T4_E12temp_storage+68];
	setp.lt.f32 	%p320, %f350, %f299;
	@%p320 bra 	$L__BB15_238;
	setp.eq.f32 	%p321, %f299, %f350;
	setp.lt.s32 	%p322, %r620, %r562;
	and.pred  	%p323, %p321, %p322;
	selp.f32 	%f350, %f350, %f299, %p323;
	selp.b32 	%r620, %r620, %r562, %p323;
	bra.uni 	$L__BB15_238;
$L__BB15_116:
	mov.u32 	%r157, %tid.x;
	add.s32 	%r304, %r6, %r157;
	add.s32 	%r607, %r304, %r298;
	mul.wide.s32 	%rd11, %r607, 4;
	add.s64 	%rd12, %rd1, %rd11;
	ld.global.f32 	%f337, [%rd12];
	ld.global.f32 	%f127, [%rd12+1024];
	add.s32 	%r159, %r607, 512;
	ld.global.f32 	%f128, [%rd12+2048];
	add.s32 	%r160, %r607, 768;
	ld.global.f32 	%f129, [%rd12+3072];
	add.s32 	%r161, %r607, 1024;
	ld.global.f32 	%f130, [%rd12+4096];
	add.s32 	%r162, %r607, 1280;
	ld.global.f32 	%f131, [%rd12+5120];
	add.s32 	%r163, %r607, 1536;
	ld.global.f32 	%f132, [%rd12+6144];
	add.s32 	%r164, %r607, 1792;
	ld.global.f32 	%f133, [%rd12+7168];
	setp.lt.f32 	%p2, %f127, %f337;
	@%p2 bra 	$L__BB15_118;
	setp.neu.f32 	%p3, %f337, %f127;
	setp.lt.s32 	%p4, %r607, 2147483392;
	or.pred  	%p5, %p3, %p4;
	@%p5 bra 	$L__BB15_119;
$L__BB15_118:
	add.s32 	%r607, %r607, 256;
	mov.f32 	%f337, %f127;
$L__BB15_119:
	setp.lt.f32 	%p6, %f128, %f337;
	@%p6 bra 	$L__BB15_121;
	setp.neu.f32 	%p7, %f337, %f128;
	setp.ge.s32 	%p8, %r159, %r607;
	or.pred  	%p9, %p7, %p8;
	@%p9 bra 	$L__BB15_122;
$L__BB15_121:
	mov.u32 	%r607, %r159;
	mov.f32 	%f337, %f128;
$L__BB15_122:
	setp.lt.f32 	%p10, %f129, %f337;
	@%p10 bra 	$L__BB15_124;
	setp.neu.f32 	%p11, %f337, %f129;
	setp.ge.s32 	%p12, %r160, %r607;
	or.pred  	%p13, %p11, %p12;
	@%p13 bra 	$L__BB15_125;
$L__BB15_124:
	mov.u32 	%r607, %r160;
	mov.f32 	%f337, %f129;
$L__BB15_125:
	setp.lt.f32 	%p14, %f130, %f337;
	@%p14 bra 	$L__BB15_127;
	setp.neu.f32 	%p15, %f337, %f130;
	setp.ge.s32 	%p16, %r161, %r607;
	or.pred  	%p17, %p15, %p16;
	@%p17 bra 	$L__BB15_128;
$L__BB15_127:
	mov.u32 	%r607, %r161;
	mov.f32 	%f337, %f130;
$L__BB15_128:
	setp.lt.f32 	%p18, %f131, %f337;
	@%p18 bra 	$L__BB15_130;
	setp.neu.f32 	%p19, %f337, %f131;
	setp.ge.s32 	%p20, %r162, %r607;
	or.pred  	%p21, %p19, %p20;
	@%p21 bra 	$L__BB15_131;
$L__BB15_130:
	mov.u32 	%r607, %r162;
	mov.f32 	%f337, %f131;
$L__BB15_131:
	setp.lt.f32 	%p22, %f132, %f337;
	@%p22 bra 	$L__BB15_133;
	setp.neu.f32 	%p23, %f337, %f132;
	setp.ge.s32 	%p24, %r163, %r607;
	or.pred  	%p25, %p23, %p24;
	@%p25 bra 	$L__BB15_134;
$L__BB15_133:
	mov.u32 	%r607, %r163;
	mov.f32 	%f337, %f132;
$L__BB15_134:
	setp.lt.f32 	%p26, %f133, %f337;
	@%p26 bra 	$L__BB15_136;
	setp.neu.f32 	%p27, %f337, %f133;
	setp.ge.s32 	%p28, %r164, %r607;
	or.pred  	%p29, %p27, %p28;
	@%p29 bra 	$L__BB15_137;
$L__BB15_136:
	mov.u32 	%r607, %r164;
	mov.f32 	%f337, %f133;
$L__BB15_137:
	setp.lt.s32 	%p30, %r7, %r5;
	@%p30 bra 	$L__BB15_206;
	mov.b32 	%r570, 0;
	add.s32 	%r306, %r1, -2048;
	mov.u32 	%r572, %r6;
$L__BB15_139:
	add.s32 	%r572, %r572, %r5;
	setp.gt.s32 	%p31, %r572, %r306;
	@%p31 bra 	$L__BB15_165;
	add.s32 	%r307, %r298, %r157;
	add.s32 	%r177, %r307, %r572;
	mul.wide.s32 	%rd13, %r177, 4;
	add.s64 	%rd14, %rd1, %rd13;
	ld.global.f32 	%f142, [%rd14];
	add.s32 	%r178, %r177, 256;
	ld.global.f32 	%f143, [%rd14+1024];
	add.s32 	%r179, %r177, 512;
	ld.global.f32 	%f144, [%rd14+2048];
	add.s32 	%r180, %r177, 768;
	ld.global.f32 	%f145, [%rd14+3072];
	add.s32 	%r181, %r177, 1024;
	ld.global.f32 	%f146, [%rd14+4096];
	add.s32 	%r182, %r177, 1280;
	ld.global.f32 	%f147, [%rd14+5120];
	add.s32 	%r183, %r177, 1536;
	ld.global.f32 	%f148, [%rd14+6144];
	add.s32 	%r184, %r177, 1792;
	ld.global.f32 	%f149, [%rd14+7168];
	setp.lt.f32 	%p32, %f142, %f337;
	@%p32 bra 	$L__BB15_142;
	setp.neu.f32 	%p33, %f337, %f142;
	setp.ge.s32 	%p34, %r177, %r607;
	or.pred  	%p35, %p33, %p34;
	@%p35 bra 	$L__BB15_143;
$L__BB15_142:
	mov.u32 	%r607, %r177;
	mov.f32 	%f337, %f142;
$L__BB15_143:
	setp.lt.f32 	%p36, %f143, %f337;
	@%p36 bra 	$L__BB15_145;
	setp.neu.f32 	%p37, %f337, %f143;
	setp.ge.s32 	%p38, %r178, %r607;
	or.pred  	%p39, %p37, %p38;
	@%p39 bra 	$L__BB15_146;
$L__BB15_145:
	mov.u32 	%r607, %r178;
	mov.f32 	%f337, %f143;
$L__BB15_146:
	setp.lt.f32 	%p40, %f144, %f337;
	@%p40 bra 	$L__BB15_148;
	setp.neu.f32 	%p41, %f337, %f144;
	setp.ge.s32 	%p42, %r179, %r607;
	or.pred  	%p43, %p41, %p42;
	@%p43 bra 	$L__BB15_149;
$L__BB15_148:
	mov.u32 	%r607, %r179;
	mov.f32 	%f337, %f144;
$L__BB15_149:
	setp.lt.f32 	%p44, %f145, %f337;
	@%p44 bra 	$L__BB15_151;
	setp.neu.f32 	%p45, %f337, %f145;
	setp.ge.s32 	%p46, %r180, %r607;
	or.pred  	%p47, %p45, %p46;
	@%p47 bra 	$L__BB15_152;
$L__BB15_151:
	mov.u32 	%r607, %r180;
	mov.f32 	%f337, %f145;
$L__BB15_152:
	setp.lt.f32 	%p48, %f146, %f337;
	@%p48 bra 	$L__BB15_154;
	setp.neu.f32 	%p49, %f337, %f146;
	setp.ge.s32 	%p50, %r181, %r607;
	or.pred  	%p51, %p49, %p50;
	@%p51 bra 	$L__BB15_155;
$L__BB15_154:
	mov.u32 	%r607, %r181;
	mov.f32 	%f337, %f146;
$L__BB15_155:
	setp.lt.f32 	%p52, %f147, %f337;
	@%p52 bra 	$L__BB15_157;
	setp.neu.f32 	%p53, %f337, %f147;
	setp.ge.s32 	%p54, %r182, %r607;
	or.pred  	%p55, %p53, %p54;
	@%p55 bra 	$L__BB15_158;
$L__BB15_157:
	mov.u32 	%r607, %r182;
	mov.f32 	%f337, %f147;
$L__BB15_158:
	setp.lt.f32 	%p56, %f148, %f337;
	@%p56 bra 	$L__BB15_160;
	setp.neu.f32 	%p57, %f337, %f148;
	setp.ge.s32 	%p58, %r183, %r607;
	or.pred  	%p59, %p57, %p58;
	@%p59 bra 	$L__BB15_161;
$L__BB15_160:
	mov.u32 	%r607, %r183;
	mov.f32 	%f337, %f148;
$L__BB15_161:
	setp.lt.f32 	%p60, %f149, %f337;
	@%p60 bra 	$L__BB15_163;
	setp.neu.f32 	%p61, %f337, %f149;
	setp.ge.s32 	%p62, %r184, %r607;
	or.pred  	%p63, %p61, %p62;
	@%p63 bra 	$L__BB15_164;
$L__BB15_163:
	mov.u32 	%r607, %r184;
	mov.f32 	%f337, %f149;
$L__BB15_164:
	sub.s32 	%r308, %r1, %r572;
	setp.lt.s32 	%p64, %r308, %r5;
	add.s32 	%r570, %r570, 1;
	@%p64 bra 	$L__BB15_206;
	bra.uni 	$L__BB15_139;
$L__BB15_165:
	setp.le.s32 	%p65, %r1, %r572;
	sub.s32 	%r309, %r1, %r572;
	setp.ge.s32 	%p66, %r157, %r309;
	or.pred  	%p67, %p65, %p66;
	@%p67 bra 	$L__BB15_206;
	add.s32 	%r194, %r572, %r298;
	not.b32 	%r312, %r157;
	add.s32 	%r195, %r1, %r312;
	add.s32 	%r313, %r5, %r6;
	sub.s32 	%r314, %r195, %r313;
	mul.lo.s32 	%r315, %r2, %r570;
	shl.b32 	%r316, %r315, 11;
	sub.s32 	%r317, %r314, %r316;
	shr.u32 	%r318, %r317, 8;
	add.s32 	%r196, %r318, 1;
	and.b32  	%r197, %r196, 7;
	setp.lt.u32 	%p68, %r317, 1792;
	mov.u32 	%r593, %r157;
	@%p68 bra 	$L__BB15_185;
	and.b32  	%r198, %r196, 33554424;
	mov.b32 	%r583, 0;
	mov.u32 	%r593, %r157;
$L__BB15_168:
	.pragma "nounroll";
	add.s32 	%r202, %r194, %r593;
	mul.wide.s32 	%rd15, %r202, 4;
	add.s64 	%rd6, %rd1, %rd15;
	ld.global.f32 	%f317, [%rd6];
	setp.lt.f32 	%p69, %f317, %f337;
	mov.u32 	%r584, %r202;
	@%p69 bra 	$L__BB15_170;
	setp.eq.f32 	%p70, %f337, %f317;
	setp.lt.s32 	%p71, %r202, %r607;
	and.pred  	%p72, %p70, %p71;
	selp.b32 	%r584, %r202, %r607, %p72;
	selp.f32 	%f317, %f317, %f337, %p72;
$L__BB15_170:
	add.s32 	%r585, %r202, 256;
	ld.global.f32 	%f318, [%rd6+1024];
	setp.lt.f32 	%p73, %f318, %f317;
	@%p73 bra 	$L__BB15_172;
	setp.eq.f32 	%p74, %f317, %f318;
	setp.lt.s32 	%p75, %r585, %r584;
	and.pred  	%p76, %p74, %p75;
	selp.b32 	%r585, %r585, %r584, %p76;
	selp.f32 	%f318, %f318, %f317, %p76;
$L__BB15_172:
	add.s32 	%r586, %r202, 512;
	ld.global.f32 	%f319, [%rd6+2048];
	setp.lt.f32 	%p77, %f319, %f318;
	@%p77 bra 	$L__BB15_174;
	setp.eq.f32 	%p78, %f318, %f319;
	setp.lt.s32 	%p79, %r586, %r585;
	and.pred  	%p80, %p78, %p79;
	selp.b32 	%r586, %r586, %r585, %p80;
	selp.f32 	%f319, %f319, %f318, %p80;
$L__BB15_174:
	add.s32 	%r587, %r202, 768;
	ld.global.f32 	%f320, [%rd6+3072];
	setp.lt.f32 	%p81, %f320, %f319;
	@%p81 bra 	$L__BB15_176;
	setp.eq.f32 	%p82, %f319, %f320;
	setp.lt.s32 	%p83, %r587, %r586;
	and.pred  	%p84, %p82, %p83;
	selp.b32 	%r587, %r587, %r586, %p84;
	selp.f32 	%f320, %f320, %f319, %p84;
$L__BB15_176:
	add.s32 	%r588, %r202, 1024;
	ld.global.f32 	%f321, [%rd6+4096];
	setp.lt.f32 	%p85, %f321, %f320;
	@%p85 bra 	$L__BB15_178;
	setp.eq.f32 	%p86, %f320, %f321;
	setp.lt.s32 	%p87, %r588, %r587;
	and.pred  	%p88, %p86, %p87;
	selp.b32 	%r588, %r588, %r587, %p88;
	selp.f32 	%f321, %f321, %f320, %p88;
$L__BB15_178:
	add.s32 	%r589, %r202, 1280;
	ld.global.f32 	%f322, [%rd6+5120];
	setp.lt.f32 	%p89, %f322, %f321;
	@%p89 bra 	$L__BB15_180;
	setp.eq.f32 	%p90, %f321, %f322;
	setp.lt.s32 	%p91, %r589, %r588;
	and.pred  	%p92, %p90, %p91;
	selp.b32 	%r589, %r589, %r588, %p92;
	selp.f32 	%f322, %f322, %f321, %p92;
$L__BB15_180:
	add.s32 	%r590, %r202, 1536;
	ld.global.f32 	%f323, [%rd6+6144];
	setp.lt.f32 	%p93, %f323, %f322;
	@%p93 bra 	$L__BB15_182;
	setp.eq.f32 	%p94, %f322, %f323;
	setp.lt.s32 	%p95, %r590, %r589;
	and.pred  	%p96, %p94, %p95;
	selp.b32 	%r590, %r590, %r589, %p96;
	selp.f32 	%f323, %f323, %f322, %p96;
$L__BB15_182:
	add.s32 	%r607, %r202, 1792;
	ld.global.f32 	%f337, [%rd6+7168];
	setp.lt.f32 	%p97, %f337, %f323;
	@%p97 bra 	$L__BB15_184;
	setp.eq.f32 	%p98, %f323, %f337;
	setp.lt.s32 	%p99, %r607, %r590;
	and.pred  	%p100, %p98, %p99;
	selp.b32 	%r607, %r607, %r590, %p100;
	selp.f32 	%f337, %f337, %f323, %p100;
$L__BB15_184:
	add.s32 	%r593, %r593, 2048;
	add.s32 	%r583, %r583, 8;
	setp.ne.s32 	%p101, %r583, %r198;
	@%p101 bra 	$L__BB15_168;
$L__BB15_185:
	setp.eq.s32 	%p102, %r197, 0;
	@%p102 bra 	$L__BB15_206;
	setp.lt.u32 	%p103, %r197, 4;
	@%p103 bra 	$L__BB15_196;
	add.s32 	%r231, %r194, %r593;
	mul.wide.s32 	%rd16, %r231, 4;
	add.s64 	%rd7, %rd1, %rd16;
	ld.global.f32 	%f327, [%rd7];
	setp.lt.f32 	%p104, %f327, %f337;
	mov.u32 	%r595, %r231;
	@%p104 bra 	$L__BB15_189;
	setp.eq.f32 	%p105, %f337, %f327;
	setp.lt.s32 	%p106, %r231, %r607;
	and.pred  	%p107, %p105, %p106;
	selp.b32 	%r595, %r231, %r607, %p107;
	selp.f32 	%f327, %f327, %f337, %p107;
$L__BB15_189:
	add.s32 	%r596, %r231, 256;
	ld.global.f32 	%f328, [%rd7+1024];
	setp.lt.f32 	%p108, %f328, %f327;
	@%p108 bra 	$L__BB15_191;
	setp.eq.f32 	%p109, %f327, %f328;
	setp.lt.s32 	%p110, %r596, %r595;
	and.pred  	%p111, %p109, %p110;
	selp.b32 	%r596, %r596, %r595, %p111;
	selp.f32 	%f328, %f328, %f327, %p111;
$L__BB15_191:
	add.s32 	%r597, %r231, 512;
	ld.global.f32 	%f329, [%rd7+2048];
	setp.lt.f32 	%p112, %f329, %f328;
	@%p112 bra 	$L__BB15_193;
	setp.eq.f32 	%p113, %f328, %f329;
	setp.lt.s32 	%p114, %r597, %r596;
	and.pred  	%p115, %p113, %p114;
	selp.b32 	%r597, %r597, %r596, %p115;
	selp.f32 	%f329, %f329, %f328, %p115;
$L__BB15_193:
	add.s32 	%r607, %r231, 768;
	ld.global.f32 	%f337, [%rd7+3072];
	setp.lt.f32 	%p116, %f337, %f329;
	@%p116 bra 	$L__BB15_195;
	setp.eq.f32 	%p117, %f329, %f337;
	setp.lt.s32 	%p118, %r607, %r597;
	and.pred  	%p119, %p117, %p118;
	selp.b32 	%r607, %r607, %r597, %p119;
	selp.f32 	%f337, %f337, %f329, %p119;
$L__BB15_195:
	add.s32 	%r593, %r593, 1024;
$L__BB15_196:
	and.b32  	%r322, %r196, 3;
	setp.eq.s32 	%p120, %r322, 0;
	@%p120 bra 	$L__BB15_206;
	setp.eq.s32 	%p121, %r322, 1;
	mov.u32 	%r606, %r607;
	mov.f32 	%f336, %f337;
	@%p121 bra 	$L__BB15_203;
	add.s32 	%r247, %r194, %r593;
	mul.wide.s32 	%rd17, %r247, 4;
	add.s64 	%rd8, %rd1, %rd17;
	ld.global.f32 	%f333, [%rd8];
	setp.lt.f32 	%p122, %f333, %f337;
	mov.u32 	%r602, %r247;
	@%p122 bra 	$L__BB15_200;
	setp.eq.f32 	%p123, %f337, %f333;
	setp.lt.s32 	%p124, %r247, %r607;
	and.pred  	%p125, %p123, %p124;
	selp.b32 	%r602, %r247, %r607, %p125;
	selp.f32 	%f333, %f333, %f337, %p125;
$L__BB15_200:
	add.s32 	%r607, %r247, 256;
	ld.global.f32 	%f337, [%rd8+1024];
	setp.lt.f32 	%p126, %f337, %f333;
	@%p126 bra 	$L__BB15_202;
	setp.eq.f32 	%p127, %f333, %f337;
	setp.lt.s32 	%p128, %r607, %r602;
	and.pred  	%p129, %p127, %p128;
	selp.b32 	%r607, %r607, %r602, %p129;
	selp.f32 	%f337, %f337, %f333, %p129;
$L__BB15_202:
	add.s32 	%r593, %r593, 512;
	mov.u32 	%r606, %r607;
	mov.f32 	%f336, %f337;
$L__BB15_203:
	and.b32  	%r323, %r195, 256;
	setp.ne.s32 	%p130, %r323, 0;
	@%p130 bra 	$L__BB15_206;
	add.s32 	%r607, %r194, %r593;
	mul.wide.s32 	%rd18, %r607, 4;
	add.s64 	%rd19, %rd1, %rd18;
	ld.global.f32 	%f337, [%rd19];
	setp.lt.f32 	%p131, %f337, %f336;
	@%p131 bra 	$L__BB15_206;
	setp.eq.f32 	%p132, %f336, %f337;
	setp.lt.s32 	%p133, %r607, %r606;
	and.pred  	%p134, %p132, %p133;
	selp.b32 	%r607, %r607, %r606, %p134;
	selp.f32 	%f337, %f337, %f336, %p134;
$L__BB15_206:
	// begin inline asm
	mov.u32 %r324, %laneid;
	// end inline asm
	mov.b32 	%r332, 1;
	mov.b32 	%r333, 31;
	mov.b32 	%r334, -1;
	// begin inline asm
	shfl.sync.down.b32 %r325, %r607, %r332, %r333, %r334;
	// end inline asm
	mov.b32 	%r331, %f337;
	// begin inline asm
	shfl.sync.down.b32 %r330, %r331, %r332, %r333, %r334;
	// end inline asm
	mov.b32 	%f210, %r330;
	setp.gt.s32 	%p135, %r324, 30;
	mov.u32 	%r608, %r607;
	mov.f32 	%f338, %f337;
	@%p135 bra 	$L__BB15_209;
	setp.gt.f32 	%p136, %f337, %f210;
	mov.u32 	%r608, %r325;
	mov.f32 	%f338, %f210;
	@%p136 bra 	$L__BB15_209;
	setp.eq.f32 	%p137, %f337, %f210;
	setp.lt.s32 	%p138, %r325, %r607;
	and.pred  	%p139, %p137, %p138;
	selp.b32 	%r608, %r325, %r607, %p139;
	selp.f32 	%f338, %f210, %f337, %p139;
$L__BB15_209:
	mov.b32 	%r342, 2;
	mov.b32 	%r343, 31;
	mov.b32 	%r344, -1;
	// begin inline asm
	shfl.sync.down.b32 %r335, %r608, %r342, %r343, %r344;
	// end inline asm
	mov.b32 	%r341, %f338;
	// begin inline asm
	shfl.sync.down.b32 %r340, %r341, %r342, %r343, %r344;
	// end inline asm
	mov.b32 	%f213, %r340;
	setp.gt.s32 	%p140, %r324, 29;
	mov.u32 	%r609, %r608;
	mov.f32 	%f339, %f338;
	@%p140 bra 	$L__BB15_212;
	setp.gt.f32 	%p141, %f338, %f213;
	mov.u32 	%r609, %r335;
	mov.f32 	%f339, %f213;
	@%p141 bra 	$L__BB15_212;
	setp.eq.f32 	%p142, %f338, %f213;
	setp.lt.s32 	%p143, %r335, %r608;
	and.pred  	%p144, %p142, %p143;
	selp.b32 	%r609, %r335, %r608, %p144;
	selp.f32 	%f339, %f213, %f338, %p144;
$L__BB15_212:
	mov.b32 	%r352, 4;
	mov.b32 	%r353, 31;
	mov.b32 	%r354, -1;
	// begin inline asm
	shfl.sync.down.b32 %r345, %r609, %r352, %r353, %r354;
	// end inline asm
	mov.b32 	%r351, %f339;
	// begin inline asm
	shfl.sync.down.b32 %r350, %r351, %r352, %r353, %r354;
	// end inline asm
	mov.b32 	%f216, %r350;
	setp.gt.s32 	%p145, %r324, 27;
	mov.u32 	%r610, %r609;
	mov.f32 	%f340, %f339;
	@%p145 bra 	$L__BB15_215;
	setp.gt.f32 	%p146, %f339, %f216;
	mov.u32 	%r610, %r345;
	mov.f32 	%f340, %f216;
	@%p146 bra 	$L__BB15_215;
	setp.eq.f32 	%p147, %f339, %f216;
	setp.lt.s32 	%p148, %r345, %r609;
	and.pred  	%p149, %p147, %p148;
	selp.b32 	%r610, %r345, %r609, %p149;
	selp.f32 	%f340, %f216, %f339, %p149;
$L__BB15_215:
	mov.b32 	%r362, 8;
	mov.b32 	%r363, 31;
	mov.b32 	%r364, -1;
	// begin inline asm
	shfl.sync.down.b32 %r355, %r610, %r362, %r363, %r364;
	// end inline asm
	mov.b32 	%r361, %f340;
	// begin inline asm
	shfl.sync.down.b32 %r360, %r361, %r362, %r363, %r364;
	// end inline asm
	mov.b32 	%f219, %r360;
	setp.gt.s32 	%p150, %r324, 23;
	mov.u32 	%r620, %r610;
	mov.f32 	%f350, %f340;
	@%p150 bra 	$L__BB15_218;
	setp.gt.f32 	%p151, %f340, %f219;
	mov.u32 	%r620, %r355;
	mov.f32 	%f350, %f219;
	@%p151 bra 	$L__BB15_218;
	setp.eq.f32 	%p152, %f340, %f219;
	setp.lt.s32 	%p153, %r355, %r610;
	and.pred  	%p154, %p152, %p153;
	selp.b32 	%r620, %r355, %r610, %p154;
	selp.f32 	%f350, %f219, %f340, %p154;
$L__BB15_218:
	mov.b32 	%r372, 16;
	mov.b32 	%r373, 31;
	mov.b32 	%r374, -1;
	// begin inline asm
	shfl.sync.down.b32 %r612, %r620, %r372, %r373, %r374;
	// end inline asm
	mov.b32 	%r371, %f350;
	// begin inline asm
	shfl.sync.down.b32 %r370, %r371, %r372, %r373, %r374;
	// end inline asm
	mov.b32 	%f342, %r370;
	setp.gt.s32 	%p155, %r324, 15;
	@%p155 bra 	$L__BB15_223;
	setp.gt.f32 	%p156, %f350, %f342;
	@%p156 bra 	$L__BB15_221;
	setp.eq.f32 	%p157, %f350, %f342;
	setp.lt.s32 	%p158, %r612, %r620;
	and.pred  	%p159, %p157, %p158;
	selp.b32 	%r612, %r612, %r620, %p159;
	selp.f32 	%f342, %f342, %f350, %p159;
$L__BB15_221:
	setp.ne.s32 	%p160, %r324, 0;
	mov.f32 	%f350, %f342;
	mov.u32 	%r620, %r612;
	@%p160 bra 	$L__BB15_223;
	shr.u32 	%r375, %r157, 2;
	and.b32  	%r376, %r375, 248;
	mov.u32 	%r377, _ZZN3cub18CUB_300001_SM_10006detail6reduce18DeviceReduceKernelINS2_10policy_hubINS0_12KeyValuePairIifEEiNS0_6ArgMinEE10Policy1000ENS0_21ArgIndexInputIteratorIPfifEEiS7_S6_N4cuda3std3__410__identityEEEvT0_PT3_T1_NS0_13GridEvenShareISK_EET2_T4_E12temp_storage;
	add.s32 	%r378, %r377, %r376;
	st.shared.u32 	[%r378+8], %r612;
	st.shared.f32 	[%r378+12], %f342;
$L__BB15_223:
	bar.sync 	0;
	setp.ne.s32 	%p161, %r157, 0;
	@%p161 bra 	$L__BB15_238;
	ld.shared.u32 	%r614, [_ZZN3cub18CUB_300001_SM_10006detail6reduce18DeviceReduceKernelINS2_10policy_hubINS0_12KeyValuePairIifEEiNS0_6ArgMinEE10Policy1000ENS0_21ArgIndexInputIteratorIPfifEEiS7_S6_N4cuda3std3__410__identityEEEvT0_PT3_T1_NS0_13GridEvenShareISK_EET2_T4_E12temp_storage+16];
	ld.shared.f32 	%f344, [_ZZN3cub18CUB_300001_SM_10006detail6reduce18DeviceReduceKernelINS2_10policy_hubINS0_12KeyValuePairIifEEiNS0_6ArgMinEE10Policy1000ENS0_21ArgIndexInputIteratorIPfifEEiS7_S6_N4cuda3std3__410__identityEEEvT0_PT3_T1_NS0_13GridEvenShareISK_EET2_T4_E12temp_storage+20];
	setp.lt.f32 	%p162, %f344, %f350;
	@%p162 bra 	$L__BB15_226;
	setp.eq.f32 	%p163, %f350, %f344;
	setp.lt.s32 	%p164, %r614, %r620;
	and.pred  	%p165, %p163, %p164;
	selp.b32 	%r614, %r614, %r620, %p165;
	selp.f32 	%f344, %f344, %f350, %p165;
$L__BB15_226:
	ld.shared.u32 	%r615, [_ZZN3cub18CUB_300001_SM_10006detail6reduce18DeviceReduceKernelINS2_10policy_hubINS0_12KeyValuePairIifEEiNS0_6ArgMinEE10Policy1000ENS0_21ArgIndexInputIteratorIPfifEEiS7_S6_N4cuda3std3__410__identityEEEvT0_PT3_T1_NS0_13GridEvenShareISK_EET2_T4_E12temp_storage+24];
	ld.shared.f32 	%f345, [_ZZN3cub18CUB_300001_SM_10006detail6reduce18DeviceReduceKernelINS2_10policy_hubINS0_12KeyValuePairIifEEiNS0_6ArgMinEE10Policy1000ENS0_21ArgIndexInputIteratorIPfifEEiS7_S6_N4cuda3std3__410__identityEEEvT0_PT3_T1_NS0_13GridEvenShareISK_EET2_T4_E12temp_storage+28];
	setp.lt.f32 	%p166, %f345, %f344;
	@%p166 bra 	$L__BB15_228;
	setp.eq.f32 	%p167, %f344, %f345;
	setp.lt.s32 	%p168, %r615, %r614;
	and.pred  	%p169, %p167, %p168;
	selp.b32 	%r615, %r615, %r614, %p169;
	selp.f32 	%f345, %f345, %f344, %p169;
$L__BB15_228:
	ld.shared.u32 	%r616, [_ZZN3cub18CUB_300001_SM_10006detail6reduce18DeviceReduceKernelINS2_10policy_hubINS0_12KeyValuePairIifEEiNS0_6ArgMinEE10Policy1000ENS0_21ArgIndexInputIteratorIPfifEEiS7_S6_N4cuda3std3__410__identityEEEvT0_PT3_T1_NS0_13GridEvenShareISK_EET2_T4_E12temp_storage+32];
	ld.shared.f32 	%f346, [_ZZN3cub18CUB_300001_SM_10006detail6reduce18DeviceReduceKernelINS2_10policy_hubINS0_12KeyValuePairIifEEiNS0_6ArgMinEE10Policy1000ENS0_21ArgIndexInputIteratorIPfifEEiS7_S6_N4cuda3std3__410__identityEEEvT0_PT3_T1_NS0_13GridEvenShareISK_EET2_T4_E12temp_storage+36];
	setp.lt.f32 	%p170, %f346, %f345;
	@%p170 bra 	$L__BB15_230;
	setp.eq.f32 	%p171, %f345, %f346;
	setp.lt.s32 	%p172, %r616, %r615;
	and.pred  	%p173, %p171, %p172;
	selp.b32 	%r616, %r616, %r615, %p173;
	selp.f32 	%f346, %f346, %f345, %p173;
$L__BB15_230:
	ld.shared.u32 	%r617, [_ZZN3cub18CUB_300001_SM_10006detail6reduce18DeviceReduceKernelINS2_10policy_hubINS0_12KeyValuePairIifEEiNS0_6ArgMinEE10Policy1000ENS0_21ArgIndexInputIteratorIPfifEEiS7_S6_N4cuda3std3__410__identityEEEvT0_PT3_T1_NS0_13GridEvenShareISK_EET2_T4_E12temp_storage+40];
	ld.shared.f32 	%f347, [_ZZN3cub18CUB_300001_SM_10006detail6reduce18DeviceReduceKernelINS2_10policy_hubINS0_12KeyValuePairIifEEiNS0_6ArgMinEE10Policy1000ENS0_21ArgIndexInputIteratorIPfifEEiS7_S6_N4cuda3std3__410__identityEEEvT0_PT3_T1_NS0_13GridEvenShareISK_EET2_T4_E12temp_storage+44];
	setp.lt.f32 	%p174, %f347, %f346;
	@%p174 bra 	$L__BB15_232;
	setp.eq.f32 	%p175, %f346, %f347;
	setp.lt.s32 	%p176, %r617, %r616;
	and.pred  	%p177, %p175, %p176;
	selp.b32 	%r617, %r617, %r616, %p177;
	selp.f32 	%f347, %f347, %f346, %p177;
$L__BB15_232:
	ld.shared.u32 	%r618, [_ZZN3cub18CUB_300001_SM_10006detail6reduce18DeviceReduceKernelINS2_10policy_hubINS0_12KeyValuePairIifEEiNS0_6ArgMinEE10Policy1000ENS0_21ArgIndexInputIteratorIPfifEEiS7_S6_N4cuda3std3__410__identityEEEvT0_PT3_T1_NS0_13GridEvenShareISK_EET2_T4_E12temp_storage+48];
	ld.shared.f32 	%f348, [_ZZN3cub18CUB_300001_SM_10006detail6reduce18DeviceReduceKernelINS2_10policy_hubINS0_12KeyValuePairIifEEiNS0_6ArgMinEE10Policy1000ENS0_21ArgIndexInputIteratorIPfifEEiS7_S6_N4cuda3std3__410__identityEEEvT0_PT3_T1_NS0_13GridEvenShareISK_EET2_T4_E12temp_storage+52];
	setp.lt.f32 	%p178, %f348, %f347;
	@%p178 bra 	$L__BB15_234;
	setp.eq.f32 	%p179, %f347, %f348;
	setp.lt.s32 	%p180, %r618, %r617;
	and.pred  	%p181, %p179, %p180;
	selp.b32 	%r618, %r618, %r617, %p181;
	selp.f32 	%f348, %f348, %f347, %p181;
$L__BB15_234:
	ld.shared.u32 	%r619, [_ZZN3cub18CUB_300001_SM_10006detail6reduce18DeviceReduceKernelINS2_10policy_hubINS0_12KeyValuePairIifEEiNS0_6ArgMinEE10Policy1000ENS0_21ArgIndexInputIteratorIPfifEEiS7_S6_N4cuda3std3__410__identityEEEvT0_PT3_T1_NS0_13GridEvenShareISK_EET2_T4_E12temp_storage+56];
	ld.shared.f32 	%f349, [_ZZN3cub18CUB_300001_SM_10006detail6reduce18DeviceReduceKernelINS2_10policy_hubINS0_12KeyValuePairIifEEiNS0_6ArgMinEE10Policy1000ENS0_21ArgIndexInputIteratorIPfifEEiS7_S6_N4cuda3std3__410__identityEEEvT0_PT3_T1_NS0_13GridEvenShareISK_EET2_T4_E12temp_storage+60];
	setp.lt.f32 	%p182, %f349, %f348;
	@%p182 bra 	$L__BB15_236;
	setp.eq.f32 	%p183, %f348, %f349;
	setp.lt.s32 	%p184, %r619, %r618;
	and.pred  	%p185, %p183, %p184;
	selp.b32 	%r619, %r619, %r618, %p185;
	selp.f32 	%f349, %f349, %f348, %p185;
$L__BB15_236:
	ld.shared.u32 	%r620, [_ZZN3cub18CUB_300001_SM_10006detail6reduce18DeviceReduceKernelINS2_10policy_hubINS0_12KeyValuePairIifEEiNS0_6ArgMinEE10Policy1000ENS0_21ArgIndexInputIteratorIPfifEEiS7_S6_N4cuda3std3__410__identityEEEvT0_PT3_T1_NS0_13GridEvenShareISK_EET2_T4_E12temp_storage+64];
	ld.shared.f32 	%f350, [_ZZN3cub18CUB_300001_SM_10006detail6reduce18DeviceReduceKernelINS2_10policy_hubINS0_12KeyValuePairIifEEiNS0_6ArgMinEE10Policy1000ENS0_21ArgIndexInputIteratorIPfifEEiS7_S6_N4cuda3std3__410__identityEEEvT0_PT3_T1_NS0_13GridEvenShareISK_EET2_T4_E12temp_storage+68];
	setp.lt.f32 	%p186, %f350, %f349;
	@%p186 bra 	$L__BB15_238;
	setp.eq.f32 	%p187, %f349, %f350;
	setp.lt.s32 	%p188, %r620, %r619;
	and.pred  	%p189, %p187, %p188;
	selp.f32 	%f350, %f350, %f349, %p189;
	selp.b32 	%r620, %r620, %r619, %p189;
$L__BB15_238:
	mov.u32 	%r509, %tid.x;
	setp.ne.s32 	%p379, %r509, 0;
	@%p379 bra 	$L__BB15_240;
	ld.param.u64 	%rd30, [_ZN3cub18CUB_300001_SM_10006detail6reduce18DeviceReduceKernelINS2_10policy_hubINS0_12KeyValuePairIifEEiNS0_6ArgMinEE10Policy1000ENS0_21ArgIndexInputIteratorIPfifEEiS7_S6_N4cuda3std3__410__identityEEEvT0_PT3_T1_NS0_13GridEvenShareISK_EET2_T4__param_1];
	cvta.to.global.u64 	%rd27, %rd30;
	mul.wide.u32 	%rd28, %r4, 8;
	add.s64 	%rd29, %rd27, %rd28;
	st.global.u32 	[%rd29], %r620;
	st.global.f32 	[%rd29+4], %f350;
$L__BB15_240:
	ret;

}
	// .globl	_ZN3cub18CUB_300001_SM_10006detail6reduce28DeviceReduceSingleTileKernelINS2_10policy_hubINS0_12KeyValuePairIifEEiNS0_6ArgMinEE10Policy1000EPS6_N6thrust24THRUST_300001_SM_1000_NS24tabulate_output_iteratorINS2_32accumulating_transform_output_opINS5_IlfEENS2_18local_to_global_opIlEES7_NSD_INS2_31unzip_and_write_arg_extremum_opIPfPiEENSC_11use_defaultElEEEESM_lEEiS7_NS2_20empty_problem_init_tIS6_EES6_N4cuda3std3__410__identityEEEvT0_T1_T2_T3_T4_T6_
.visible .entry _ZN3cub18CUB_300001_SM_10006detail6reduce28DeviceReduceSingleTileKernelINS2_10policy_hubINS0_12KeyValuePairIifEEiNS0_6ArgMinEE10Policy1000EPS6_N6thrust24THRUST_300001_SM_1000_NS24tabulate_output_iteratorINS2_32accumulating_transform_output_opINS5_IlfEENS2_18local_to_global_opIlEES7_NSD_INS2_31unzip_and_write_arg_extremum_opIPfPiEENSC_11use_defaultElEEEESM_lEEiS7_NS2_20empty_problem_init_tIS6_EES6_N4cuda3std3__410__identityEEEvT0_T1_T2_T3_T4_T6_(
	.param .u64 .ptr .align 1 _ZN3cub18CUB_300001_SM_10006detail6reduce28DeviceReduceSingleTileKernelINS2_10policy_hubINS0_12KeyValuePairIifEEiNS0_6ArgMinEE10Policy1000EPS6_N6thrust24THRUST_300001_SM_1000_NS24tabulate_output_iteratorINS2_32accumulating_transform_output_opINS5_IlfEENS2_18local_to_global_opIlEES7_NSD_INS2_31unzip_and_write_arg_extremum_opIPfPiEENSC_11use_defaultElEEEESM_lEEiS7_NS2_20empty_problem_init_tIS6_EES6_N4cuda3std3__410__identityEEEvT0_T1_T2_T3_T4_T6__param_0,
	.param .align 8 .b8 _ZN3cub18CUB_300001_SM_10006detail6reduce28DeviceReduceSingleTileKernelINS2_10policy_hubINS0_12KeyValuePairIifEEiNS0_6ArgMinEE10Policy1000EPS6_N6thrust24THRUST_300001_SM_1000_NS24tabulate_output_iteratorINS2_32accumulating_transform_output_opINS5_IlfEENS2_18local_to_global_opIlEES7_NSD_INS2_31unzip_and_write_arg_extremum_opIPfPiEENSC_11use_defaultElEEEESM_lEEiS7_NS2_20empty_problem_init_tIS6_EES6_N4cuda3std3__410__identityEEEvT0_T1_T2_T3_T4_T6__param_1[72],
	.param .u32 _ZN3cub18CUB_300001_SM_10006detail6reduce28DeviceReduceSingleTileKernelINS2_10policy_hubINS0_12KeyValuePairIifEEiNS0_6ArgMinEE10Policy1000EPS6_N6thrust24THRUST_300001_SM_1000_NS24tabulate_output_iteratorINS2_32accumulating_transform_output_opINS5_IlfEENS2_18local_to_global_opIlEES7_NSD_INS2_31unzip_and_write_arg_extremum_opIPfPiEENSC_11use_defaultElEEEESM_lEEiS7_NS2_20empty_problem_init_tIS6_EES6_N4cuda3std3__410__identityEEEvT0_T1_T2_T3_T4_T6__param_2,
	.param .align 1 .b8 _ZN3cub18CUB_300001_SM_10006detail6reduce28DeviceReduceSingleTileKernelINS2_10policy_hubINS0_12KeyValuePairIifEEiNS0_6ArgMinEE10Policy1000EPS6_N6thrust24THRUST_300001_SM_1000_NS24tabulate_output_iteratorINS2_32accumulating_transform_output_opINS5_IlfEENS2_18local_to_global_opIlEES7_NSD_INS2_31unzip_and_write_arg_extremum_opIPfPiEENSC_11use_defaultElEEEESM_lEEiS7_NS2_20empty_problem_init_tIS6_EES6_N4cuda3std3__410__identityEEEvT0_T1_T2_T3_T4_T6__param_3[1],
	.param .align 4 .b8 _ZN3cub18CUB_300001_SM_10006detail6reduce28DeviceReduceSingleTileKernelINS2_10policy_hubINS0_12KeyValuePairIifEEiNS0_6ArgMinEE10Policy1000EPS6_N6thrust24THRUST_300001_SM_1000_NS24tabulate_output_iteratorINS2_32accumulating_transform_output_opINS5_IlfEENS2_18local_to_global_opIlEES7_NSD_INS2_31unzip_and_write_arg_extremum_opIPfPiEENSC_11use_defaultElEEEESM_lEEiS7_NS2_20empty_problem_init_tIS6_EES6_N4cuda3std3__410__identityEEEvT0_T1_T2_T3_T4_T6__param_4[8],
	.param .align 1 .b8 _ZN3cub18CUB_300001_SM_10006detail6reduce28DeviceReduceSingleTileKernelINS2_10policy_hubINS0_12KeyValuePairIifEEiNS0_6ArgMinEE10Policy1000EPS6_N6thrust24THRUST_300001_SM_1000_NS24tabulate_output_iteratorINS2_32accumulating_transform_output_opINS5_IlfEENS2_18local_to_global_opIlEES7_NSD_INS2_31unzip_and_write_arg_extremum_opIPfPiEENSC_11use_defaultElEEEESM_lEEiS7_NS2_20empty_problem_init_tIS6_EES6_N4cuda3std3__410__identityEEEvT0_T1_T2_T3_T4_T6__param_5[1]
)
.maxntid 256
.minnctapersm 1
{
	.reg .pred 	%p<307>;
	.reg .b16 	%rs<9>;
	.reg .b32 	%r<557>;
	.reg .b32 	%f<275>;
	.reg .b64 	%rd<118>;
	// demoted variable
	.shared .align 4 .b8 _ZZN3cub18CUB_300001_SM_10006detail6reduce28DeviceReduceSingleTileKernelINS2_10policy_hubINS0_12KeyValuePairIifEEiNS0_6ArgMinEE10Policy1000EPS6_N6thrust24THRUST_300001_SM_1000_NS24tabulate_output_iteratorINS2_32accumulating_transform_output_opINS5_IlfEENS2_18local_to_global_opIlEES7_NSD_INS2_31unzip_and_write_arg_extremum_opIPfPiEENSC_11use_defaultElEEEESM_lEEiS7_NS2_20empty_problem_init_tIS6_EES6_N4cuda3std3__410__identityEEEvT0_T1_T2_T3_T4_T6_E12temp_storage[80];
	ld.param.f32 	%f197, [_ZN3cub18CUB_300001_SM_10006detail6reduce28DeviceReduceSingleTileKernelINS2_10policy_hubINS0_12KeyValuePairIifEEiNS0_6ArgMinEE10Policy1000EPS6_N6thrust24THRUST_300001_SM_1000_NS24tabulate_output_iteratorINS2_32accumulating_transform_output_opINS5_IlfEENS2_18local_to_global_opIlEES7_NSD_INS2_31unzip_and_write_arg_extremum_opIPfPiEENSC_11use_defaultElEEEESM_lEEiS7_NS2_20empty_problem_init_tIS6_EES6_N4cuda3std3__410__identityEEEvT0_T1_T2_T3_T4_T6__param_4+4];
	ld.param.u32 	%r223, [_ZN3cub18CUB_300001_SM_10006detail6reduce28DeviceReduceSingleTileKernelINS2_10policy_hubINS0_12KeyValuePairIifEEiNS0_6ArgMinEE10Policy1000EPS6_N6thrust24THRUST_300001_SM_1000_NS24tabulate_output_iteratorINS2_32accumulating_transform_output_opINS5_IlfEENS2_18local_to_global_opIlEES7_NSD_INS2_31unzip_and_write_arg_extremum_opIPfPiEENSC_11use_defaultElEEEESM_lEEiS7_NS2_20empty_problem_init_tIS6_EES6_N4cuda3std3__410__identityEEEvT0_T1_T2_T3_T4_T6__param_4];
	ld.param.u64 	%rd33, [_ZN3cub18CUB_300001_SM_10006detail6reduce28DeviceReduceSingleTileKernelINS2_10policy_hubINS0_12KeyValuePairIifEEiNS0_6ArgMinEE10Policy1000EPS6_N6thrust24THRUST_300001_SM_1000_NS24tabulate_output_iteratorINS2_32accumulating_transform_output_opINS5_IlfEENS2_18local_to_global_opIlEES7_NSD_INS2_31unzip_and_write_arg_extremum_opIPfPiEENSC_11use_defaultElEEEESM_lEEiS7_NS2_20empty_problem_init_tIS6_EES6_N4cuda3std3__410__identityEEEvT0_T1_T2_T3_T4_T6__param_0];
	ld.param.u64 	%rd6, [_ZN3cub18CUB_300001_SM_10006detail6reduce28DeviceReduceSingleTileKernelINS2_10policy_hubINS0_12KeyValuePairIifEEiNS0_6ArgMinEE10Policy1000EPS6_N6thrust24THRUST_300001_SM_1000_NS24tabulate_output_iteratorINS2_32accumulating_transform_output_opINS5_IlfEENS2_18local_to_global_opIlEES7_NSD_INS2_31unzip_and_write_arg_extremum_opIPfPiEENSC_11use_defaultElEEEESM_lEEiS7_NS2_20empty_problem_init_tIS6_EES6_N4cuda3std3__410__identityEEEvT0_T1_T2_T3_T4_T6__param_1+56];
	ld.param.u64 	%rd7, [_ZN3cub18CUB_300001_SM_10006detail6reduce28DeviceReduceSingleTileKernelINS2_10policy_hubINS0_12KeyValuePairIifEEiNS0_6ArgMinEE10Policy1000EPS6_N6thrust24THRUST_300001_SM_1000_NS24tabulate_output_iteratorINS2_32accumulating_transform_output_opINS5_IlfEENS2_18local_to_global_opIlEES7_NSD_INS2_31unzip_and_write_arg_extremum_opIPfPiEENSC_11use_defaultElEEEESM_lEEiS7_NS2_20empty_problem_init_tIS6_EES6_N4cuda3std3__410__identityEEEvT0_T1_T2_T3_T4_T6__param_1+48];
	ld.param.u64 	%rd8, [_ZN3cub18CUB_300001_SM_10006detail6reduce28DeviceReduceSingleTileKernelINS2_10policy_hubINS0_12KeyValuePairIifEEiNS0_6ArgMinEE10Policy1000EPS6_N6thrust24THRUST_300001_SM_1000_NS24tabulate_output_iteratorINS2_32accumulating_transform_output_opINS5_IlfEENS2_18local_to_global_opIlEES7_NSD_INS2_31unzip_and_write_arg_extremum_opIPfPiEENSC_11use_defaultElEEEESM_lEEiS7_NS2_20empty_problem_init_tIS6_EES6_N4cuda3std3__410__identityEEEvT0_T1_T2_T3_T4_T6__param_1+40];
	ld.param.u64 	%rd9, [_ZN3cub18CUB_300001_SM_10006detail6reduce28DeviceReduceSingleTileKernelINS2_10policy_hubINS0_12KeyValuePairIifEEiNS0_6ArgMinEE10Policy1000EPS6_N6thrust24THRUST_300001_SM_1000_NS24tabulate_output_iteratorINS2_32accumulating_transform_output_opINS5_IlfEENS2_18local_to_global_opIlEES7_NSD_INS2_31unzip_and_write_arg_extremum_opIPfPiEENSC_11use_defaultElEEEESM_lEEiS7_NS2_20empty_problem_init_tIS6_EES6_N4cuda3std3__410__identityEEEvT0_T1_T2_T3_T4_T6__param_1+24];
	ld.param.u64 	%rd10, [_ZN3cub18CUB_300001_SM_10006detail6reduce28DeviceReduceSingleTileKernelINS2_10policy_hubINS0_12KeyValuePairIifEEiNS0_6ArgMinEE10Policy1000EPS6_N6thrust24THRUST_300001_SM_1000_NS24tabulate_output_iteratorINS2_32accumulating_transform_output_opINS5_IlfEENS2_18local_to_global_opIlEES7_NSD_INS2_31unzip_and_write_arg_extremum_opIPfPiEENSC_11use_defaultElEEEESM_lEEiS7_NS2_20empty_problem_init_tIS6_EES6_N4cuda3std3__410__identityEEEvT0_T1_T2_T3_T4_T6__param_1+16];
	ld.param.v2.u8 	{%rs4, %rs3}, [_ZN3cub18CUB_300001_SM_10006detail6reduce28DeviceReduceSingleTileKernelINS2_10policy_hubINS0_12KeyValuePairIifEEiNS0_6ArgMinEE10Policy1000EPS6_N6thrust24THRUST_300001_SM_1000_NS24tabulate_output_iteratorINS2_32accumulating_transform_output_opINS5_IlfEENS2_18local_to_global_opIlEES7_NSD_INS2_31unzip_and_write_arg_extremum_opIPfPiEENSC_11use_defaultElEEEESM_lEEiS7_NS2_20empty_problem_init_tIS6_EES6_N4cuda3std3__410__identityEEEvT0_T1_T2_T3_T4_T6__param_1+8];
	ld.param.u32 	%r222, [_ZN3cub18CUB_300001_SM_10006detail6reduce28DeviceReduceSingleTileKernelINS2_10policy_hubINS0_12KeyValuePairIifEEiNS0_6ArgMinEE10Policy1000EPS6_N6thrust24THRUST_300001_SM_1000_NS24tabulate_output_iteratorINS2_32accumulating_transform_output_opINS5_IlfEENS2_18local_to_global_opIlEES7_NSD_INS2_31unzip_and_write_arg_extremum_opIPfPiEENSC_11use_defaultElEEEESM_lEEiS7_NS2_20empty_problem_init_tIS6_EES6_N4cuda3std3__410__identityEEEvT0_T1_T2_T3_T4_T6__param_2];
	setp.ne.s32 	%p1, %r222, 0;
	@%p1 bra 	$L__BB16_9;
	mov.u32 	%r469, %tid.x;
	setp.ne.s32 	%p300, %r469, 0;
	@%p300 bra 	$L__BB16_206;
	cvta.to.global.u64 	%rd11, %rd10;
	cvta.to.global.u64 	%rd12, %rd9;
	and.b16  	%rs7, %rs4, 255;
	setp.eq.s16 	%p301, %rs7, 0;
	@%p301 bra 	$L__BB16_4;
	cvt.s64.s32 	%rd106, %r223;
	add.s64 	%rd113, %rd6, %rd106;
	st.global.u64 	[%rd12], %rd113;
	st.global.f32 	[%rd12+8], %f197;
	bra.uni 	$L__BB16_7;
$L__BB16_4:
	cvt.s64.s32 	%rd107, %r223;
	add.s64 	%rd113, %rd6, %rd107;
	ld.global.f32 	%f2, [%rd11+8];
	setp.lt.f32 	%p302, %f197, %f2;
	@%p302 bra 	$L__BB16_6;
	setp.eq.f32 	%p303, %f2, %f197;
	ld.global.u64 	%rd108, [%rd11];
	setp.lt.s64 	%p304, %rd113, %rd108;
	and.pred  	%p305, %p303, %p304;
	selp.f32 	%f197, %f197, %f2, %p305;
	selp.b64 	%rd113, %rd113, %rd108, %p305;
$L__BB16_6:
	st.global.u64 	[%rd12], %rd113;
	st.global.f32 	[%rd12+8], %f197;
$L__BB16_7:
	and.b16  	%rs8, %rs3, 255;
	setp.eq.s16 	%p306, %rs8, 0;
	@%p306 bra 	$L__BB16_206;
	cvta.to.global.u64 	%rd110, %rd8;
	st.global.f32 	[%rd110], %f197;
	cvta.to.global.u64 	%rd111, %rd7;
	st.global.u32 	[%rd111], %rd113;
	bra.uni 	$L__BB16_206;
$L__BB16_9:
	setp.gt.s32 	%p2, %r222, 2047;
	@%p2 bra 	$L__BB16_99;
	mov.u32 	%r2, %tid.x;
	setp.ge.s32 	%p147, %r2, %r222;
	mov.u32 	%r476, %r2;
	@%p147 bra 	$L__BB16_12;
	mul.wide.u32 	%rd87, %r2, 8;
	add.s64 	%rd85, %rd33, %rd87;
	// begin inline asm
	ld.global.nc.u32 %r480, [%rd85];
	// end inline asm
	add.s64 	%rd86, %rd85, 4;
	// begin inline asm
	ld.global.nc.u32 %r333, [%rd86];
	// end inline asm
	mov.b32 	%f204, %r333;
	add.s32 	%r476, %r2, 256;
$L__BB16_12:
	setp.ge.s32 	%p148, %r476, %r222;
	@%p148 bra 	$L__BB16_28;
	not.b32 	%r335, %r476;
	add.s32 	%r7, %r222, %r335;
	and.b32  	%r336, %r7, 768;
	setp.eq.s32 	%p149, %r336, 768;
	@%p149 bra 	$L__BB16_18;
	mul.wide.u32 	%rd88, %r476, 8;
	add.s64 	%rd114, %rd33, %rd88;
	shr.u32 	%r337, %r7, 8;
	add.s32 	%r338, %r337, 1;
	and.b32  	%r339, %r338, 3;
	neg.s32 	%r472, %r339;
	mov.u32 	%r474, %r480;
	mov.f32 	%f200, %f204;
$L__BB16_15:
	.pragma "nounroll";
	// begin inline asm
	ld.global.nc.u32 %r480, [%rd114];
	// end inline asm
	add.s64 	%rd90, %rd114, 4;
	// begin inline asm
	ld.global.nc.u32 %r341, [%rd90];
	// end inline asm
	mov.b32 	%f204, %r341;
	setp.gt.f32 	%p150, %f200, %f204;
	@%p150 bra 	$L__BB16_17;
	setp.eq.f32 	%p151, %f200, %f204;
	setp.lt.s32 	%p152, %r480, %r474;
	and.pred  	%p153, %p151, %p152;
	selp.f32 	%f204, %f204, %f200, %p153;
	selp.b32 	%r480, %r480, %r474, %p153;
$L__BB16_17:
	add.s32 	%r476, %r476, 256;
	add.s64 	%rd114, %rd114, 2048;
	add.s32 	%r472, %r472, 1;
	setp.ne.s32 	%p154, %r472, 0;
	mov.u32 	%r474, %r480;
	mov.f32 	%f200, %f204;
	@%p154 bra 	$L__BB16_15;
$L__BB16_18:
	setp.lt.u32 	%p155, %r7, 768;
	@%p155 bra 	$L__BB16_28;
$L__BB16_19:
	mul.wide.s32 	%rd93, %r476, 8;
	add.s64 	%rd91, %rd33, %rd93;
	// begin inline asm
	ld.global.nc.u32 %r481, [%rd91];
	// end inline asm
	add.s64 	%rd92, %rd91, 4;
	// begin inline asm
	ld.global.nc.u32 %r343, [%rd92];
	// end inline asm
	mov.b32 	%f205, %r343;
	setp.gt.f32 	%p156, %f204, %f205;
	@%p156 bra 	$L__BB16_21;
	setp.eq.f32 	%p157, %f204, %f205;
	setp.lt.s32 	%p158, %r481, %r480;
	and.pred  	%p159, %p157, %p158;
	selp.f32 	%f205, %f205, %f204, %p159;
	selp.b32 	%r481, %r481, %r480, %p159;
$L__BB16_21:
	add.s64 	%rd94, %rd91, 2048;
	// begin inline asm
	ld.global.nc.u32 %r482, [%rd94];
	// end inline asm
	add.s64 	%rd95, %rd91, 2052;
	// begin inline asm
	ld.global.nc.u32 %r345, [%rd95];
	// end inline asm
	mov.b32 	%f206, %r345;
	setp.gt.f32 	%p160, %f205, %f206;
	@%p160 bra 	$L__BB16_23;
	setp.eq.f32 	%p161, %f205, %f206;
	setp.lt.s32 	%p162, %r482, %r481;
	and.pred  	%p163, %p161, %p162;
	selp.f32 	%f206, %f206, %f205, %p163;
	selp.b32 	%r482, %r482, %r481, %p163;
$L__BB16_23:
	add.s64 	%rd96, %rd91, 4096;
	// begin inline asm
	ld.global.nc.u32 %r483, [%rd96];
	// end inline asm
	add.s64 	%rd97, %rd91, 4100;
	// begin inline asm
	ld.global.nc.u32 %r347, [%rd97];
	// end inline asm
	mov.b32 	%f207, %r347;
	setp.gt.f32 	%p164, %f206, %f207;
	@%p164 bra 	$L__BB16_25;
	setp.eq.f32 	%p165, %f206, %f207;
	setp.lt.s32 	%p166, %r483, %r482;
	and.pred  	%p167, %p165, %p166;
	selp.f32 	%f207, %f207, %f206, %p167;
	selp.b32 	%r483, %r483, %r482, %p167;
$L__BB16_25:
	add.s64 	%rd98, %rd91, 6144;
	// begin inline asm
	ld.global.nc.u32 %r480, [%rd98];
	// end inline asm
	add.s64 	%rd99, %rd91, 6148;
	// begin inline asm
	ld.global.nc.u32 %r349, [%rd99];
	// end inline asm
	mov.b32 	%f204, %r349;
	setp.gt.f32 	%p168, %f207, %f204;
	@%p168 bra 	$L__BB16_27;
	setp.eq.f32 	%p169, %f207, %f204;
	setp.lt.s32 	%p170, %r480, %r483;
	and.pred  	%p171, %p169, %p170;
	selp.f32 	%f204, %f204, %f207, %p171;
	selp.b32 	%r480, %r480, %r483, %p171;
$L__BB16_27:
	add.s32 	%r476, %r476, 1024;
	setp.lt.s32 	%p172, %r476, %r222;
	@%p172 bra 	$L__BB16_19;
$L__BB16_28:
	setp.lt.s32 	%p173, %r222, 256;
	@%p173 bra 	$L__BB16_61;
	// begin inline asm
	mov.u32 %r413, %laneid;
	// end inline asm
	mov.b32 	%r421, 1;
	mov.b32 	%r422, 31;
	mov.b32 	%r423, -1;
	// begin inline asm
	shfl.sync.down.b32 %r414, %r480, %r421, %r422, %r423;
	// end inline asm
	mov.b32 	%r420, %f204;
	// begin inline asm
	shfl.sync.down.b32 %r419, %r420, %r421, %r422, %r423;
	// end inline asm
	mov.b32 	%f28, %r419;
	setp.gt.s32 	%p238, %r413, 30;
	mov.f32 	%f210, %f204;
	mov.u32 	%r486, %r480;
	@%p238 bra 	$L__BB16_32;
	setp.gt.f32 	%p239, %f204, %f28;
	mov.f32 	%f210, %f28;
	mov.u32 	%r486, %r414;
	@%p239 bra 	$L__BB16_32;
	setp.eq.f32 	%p240, %f204, %f28;
	setp.lt.s32 	%p241, %r414, %r480;
	and.pred  	%p242, %p240, %p241;
	selp.f32 	%f210, %f28, %f204, %p242;
	selp.b32 	%r486, %r414, %r480, %p242;
$L__BB16_32:
	mov.b32 	%r431, 2;
	mov.b32 	%r432, 31;
	mov.b32 	%r433, -1;
	// begin inline asm
	shfl.sync.down.b32 %r424, %r486, %r431, %r432, %r433;
	// end inline asm
	mov.b32 	%r430, %f210;
	// begin inline asm
	shfl.sync.down.b32 %r429, %r430, %r431, %r432, %r433;
	// end inline asm
	mov.b32 	%f31, %r429;
	setp.gt.s32 	%p243, %r413, 29;
	mov.f32 	%f211, %f210;
	mov.u32 	%r487, %r486;
	@%p243 bra 	$L__BB16_35;
	setp.gt.f32 	%p244, %f210, %f31;
	mov.f32 	%f211, %f31;
	mov.u32 	%r487, %r424;
	@%p244 bra 	$L__BB16_35;
	setp.eq.f32 	%p245, %f210, %f31;
	setp.lt.s32 	%p246, %r424, %r486;
	and.pred  	%p247, %p245, %p246;
	selp.f32 	%f211, %f31, %f210, %p247;
	selp.b32 	%r487, %r424, %r486, %p247;
$L__BB16_35:
	mov.b32 	%r441, 4;
	mov.b32 	%r442, 31;
	mov.b32 	%r443, -1;
	// begin inline asm
	shfl.sync.down.b32 %r434, %r487, %r441, %r442, %r443;
	// end inline asm
	mov.b32 	%r440, %f211;
	// begin inline asm
	shfl.sync.down.b32 %r439, %r440, %r441, %r442, %r443;
	// end inline asm
	mov.b32 	%f34, %r439;
	setp.gt.s32 	%p248, %r413, 27;
	mov.f32 	%f212, %f211;
	mov.u32 	%r488, %r487;
	@%p248 bra 	$L__BB16_38;
	setp.gt.f32 	%p249, %f211, %f34;
	mov.f32 	%f212, %f34;
	mov.u32 	%r488, %r434;
	@%p249 bra 	$L__BB16_38;
	setp.eq.f32 	%p250, %f211, %f34;
	setp.lt.s32 	%p251, %r434, %r487;
	and.pred  	%p252, %p250, %p251;
	selp.f32 	%f212, %f34, %f211, %p252;
	selp.b32 	%r488, %r434, %r487, %p252;
$L__BB16_38:
	mov.b32 	%r451, 8;
	mov.b32 	%r452, 31;
	mov.b32 	%r453, -1;
	// begin inline asm
	shfl.sync.down.b32 %r444, %r488, %r451, %r452, %r453;
	// end inline asm
	mov.b32 	%r450, %f212;
	// begin inline asm
	shfl.sync.down.b32 %r449, %r450, %r451, %r452, %r453;
	// end inline asm
	mov.b32 	%f37, %r449;
	setp.gt.s32 	%p253, %r413, 23;
	mov.f32 	%f272, %f212;
	mov.u32 	%r556, %r488;
	@%p253 bra 	$L__BB16_41;
	setp.gt.f32 	%p254, %f212, %f37;
	mov.f32 	%f272, %f37;
	mov.u32 	%r556, %r444;
	@%p254 bra 	$L__BB16_41;
	setp.eq.f32 	%p255, %f212, %f37;
	setp.lt.s32 	%p256, %r444, %r488;
	and.pred  	%p257, %p255, %p256;
	selp.f32 	%f272, %f37, %f212, %p257;
	selp.b32 	%r556, %r444, %r488, %p257;
$L__BB16_41:
	mov.b32 	%r461, 16;
	mov.b32 	%r462, 31;
	mov.b32 	%r463, -1;
	// begin inline asm
	shfl.sync.down.b32 %r490, %r556, %r461, %r462, %r463;
	// end inline asm
	mov.b32 	%r460, %f272;
	// begin inline asm
	shfl.sync.down.b32 %r459, %r460, %r461, %r462, %r463;
	// end inline asm
	mov.b32 	%f214, %r459;
	setp.gt.s32 	%p258, %r413, 15;
	@%p258 bra 	$L__BB16_46;
	setp.gt.f32 	%p259, %f272, %f214;
	@%p259 bra 	$L__BB16_44;
	setp.eq.f32 	%p260, %f272, %f214;
	setp.lt.s32 	%p261, %r490, %r556;
	and.pred  	%p262, %p260, %p261;
	selp.b32 	%r490, %r490, %r556, %p262;
	selp.f32 	%f214, %f214, %f272, %p262;
$L__BB16_44:
	setp.ne.s32 	%p263, %r413, 0;
	mov.f32 	%f272, %f214;
	mov.u32 	%r556, %r490;
	@%p263 bra 	$L__BB16_46;
	shr.u32 	%r464, %r2, 2;
	and.b32  	%r465, %r464, 248;
	mov.u32 	%r466, _ZZN3cub18CUB_300001_SM_10006detail6reduce28DeviceReduceSingleTileKernelINS2_10policy_hubINS0_12KeyValuePairIifEEiNS0_6ArgMinEE10Policy1000EPS6_N6thrust24THRUST_300001_SM_1000_NS24tabulate_output_iteratorINS2_32accumulating_transform_output_opINS5_IlfEENS2_18local_to_global_opIlEES7_NSD_INS2_31unzip_and_write_arg_extremum_opIPfPiEENSC_11use_defaultElEEEESM_lEEiS7_NS2_20empty_problem_init_tIS6_EES6_N4cuda3std3__410__identityEEEvT0_T1_T2_T3_T4_T6_E12temp_storage;
	add.s32 	%r467, %r466, %r465;
	st.shared.u32 	[%r467+8], %r490;
	st.shared.f32 	[%r467+12], %f214;
$L__BB16_46:
	bar.sync 	0;
	setp.ne.s32 	%p264, %r2, 0;
	@%p264 bra 	$L__BB16_198;
	ld.shared.u32 	%r492, [_ZZN3cub18CUB_300001_SM_10006detail6reduce28DeviceReduceSingleTileKernelINS2_10policy_hubINS0_12KeyValuePairIifEEiNS0_6ArgMinEE10Policy1000EPS6_N6thrust24THRUST_300001_SM_1000_NS24tabulate_output_iteratorINS2_32accumulating_transform_output_opINS5_IlfEENS2_18local_to_global_opIlEES7_NSD_INS2_31unzip_and_write_arg_extremum_opIPfPiEENSC_11use_defaultElEEEESM_lEEiS7_NS2_20empty_problem_init_tIS6_EES6_N4cuda3std3__410__identityEEEvT0_T1_T2_T3_T4_T6_E12temp_storage+16];
	ld.shared.f32 	%f216, [_ZZN3cub18CUB_300001_SM_10006detail6reduce28DeviceReduceSingleTileKernelINS2_10policy_hubINS0_12KeyValuePairIifEEiNS0_6ArgMinEE10Policy1000EPS6_N6thrust24THRUST_300001_SM_1000_NS24tabulate_output_iteratorINS2_32accumulating_transform_output_opINS5_IlfEENS2_18local_to_global_opIlEES7_NSD_INS2_31unzip_and_write_arg_extremum_opIPfPiEENSC_11use_defaultElEEEESM_lEEiS7_NS2_20empty_problem_init_tIS6_EES6_N4cuda3std3__410__identityEEEvT0_T1_T2_T3_T4_T6_E12temp_storage+20];
	setp.lt.f32 	%p265, %f216, %f272;
	@%p265 bra 	$L__BB16_49;
	setp.eq.f32 	%p266, %f272, %f216;
	setp.lt.s32 	%p267, %r492, %r556;
	and.pred  	%p268, %p266, %p267;
	selp.b32 	%r492, %r492, %r556, %p268;
	selp.f32 	%f216, %f216, %f272, %p268;
$L__BB16_49:
	ld.shared.u32 	%r493, [_ZZN3cub18CUB_300001_SM_10006detail6reduce28DeviceReduceSingleTileKernelINS2_10policy_hubINS0_12KeyValuePairIifEEiNS0_6ArgMinEE10Policy1000EPS6_N6thrust24THRUST_300001_SM_1000_NS24tabulate_output_iteratorINS2_32accumulating_transform_output_opINS5_IlfEENS2_18local_to_global_opIlEES7_NSD_INS2_31unzip_and_write_arg_extremum_opIPfPiEENSC_11use_defaultElEEEESM_lEEiS7_NS2_20empty_problem_init_tIS6_EES6_N4cuda3std3__410__identityEEEvT0_T1_T2_T3_T4_T6_E12temp_storage+24];
	ld.shared.f32 	%f217, [_ZZN3cub18CUB_300001_SM_10006detail6reduce28DeviceReduceSingleTileKernelINS2_10policy_hubINS0_12KeyValuePairIifEEiNS0_6ArgMinEE10Policy1000EPS6_N6thrust24THRUST_300001_SM_1000_NS24tabulate_output_iteratorINS2_32accumulating_transform_output_opINS5_IlfEENS2_18local_to_global_opIlEES7_NSD_INS2_31unzip_and_write_arg_extremum_opIPfPiEENSC_11use_defaultElEEEESM_lEEiS7_NS2_20empty_problem_init_tIS6_EES6_N4cuda3std3__410__identityEEEvT0_T1_T2_T3_T4_T6_E12temp_storage+28];
	setp.lt.f32 	%p269, %f217, %f216;
	@%p269 bra 	$L__BB16_51;
	setp.eq.f32 	%p270, %f216, %f217;
	setp.lt.s32 	%p271, %r493, %r492;
	and.pred  	%p272, %p270, %p271;
	selp.b32 	%r493, %r493, %r492, %p272;
	selp.f32 	%f217, %f217, %f216, %p272;
$L__BB16_51:
	ld.shared.u32 	%r494, [_ZZN3cub18CUB_300001_SM_10006detail6reduce28DeviceReduceSingleTileKernelINS2_10policy_hubINS0_12KeyValuePairIifEEiNS0_6ArgMinEE10Policy1000EPS6_N6thrust24THRUST_300001_SM_1000_NS24tabulate_output_iteratorINS2_32accumulating_transform_output_opINS5_IlfEENS2_18local_to_global_opIlEES7_NSD_INS2_31unzip_and_write_arg_extremum_opIPfPiEENSC_11use_defaultElEEEESM_lEEiS7_NS2_20empty_problem_init_tIS6_EES6_N4cuda3std3__410__identityEEEvT0_T1_T2_T3_T4_T6_E12temp_storage+32];
	ld.shared.f32 	%f218, [_ZZN3cub18CUB_300001_SM_10006detail6reduce28DeviceReduceSingleTileKernelINS2_10policy_hubINS0_12KeyValuePairIifEEiNS0_6ArgMinEE10Policy1000EPS6_N6thrust24THRUST_300001_SM_1000_NS24tabulate_output_iteratorINS2_32accumulating_transform_output_opINS5_IlfEENS2_18local_to_global_opIlEES7_NSD_INS2_31unzip_and_write_arg_extremum_opIPfPiEENSC_11use_defaultElEEEESM_lEEiS7_NS2_20empty_problem_init_tIS6_EES6_N4cuda3std3__410__identityEEEvT0_T1_T2_T3_T4_T6_E12temp_storage+36];
	setp.lt.f32 	%p273, %f218, %f217;
	@%p273 bra 	$L__BB16_53;
	setp.eq.f32 	%p274, %f217, %f218;
	setp.lt.s32 	%p275, %r494, %r493;
	and.pred  	%p276, %p274, %p275;
	selp.b32 	%r494, %r494, %r493, %p276;
	selp.f32 	%f218, %f218, %f217, %p276;
$L__BB16_53:
	ld.shared.u32 	%r495, [_ZZN3cub18CUB_300001_SM_10006detail6reduce28DeviceReduceSingleTileKernelINS2_10policy_hubINS0_12KeyValuePairIifEEiNS0_6ArgMinEE10Policy1000EPS6_N6thrust24THRUST_300001_SM_1000_NS24tabulate_output_iteratorINS2_32accumulating_transform_output_opINS5_IlfEENS2_18local_to_global_opIlEES7_NSD_INS2_31unzip_and_write_arg_extremum_opIPfPiEENSC_11use_defaultElEEEESM_lEEiS7_NS2_20empty_problem_init_tIS6_EES6_N4cuda3std3__410__identityEEEvT0_T1_T2_T3_T4_T6_E12temp_storage+40];
	ld.shared.f32 	%f219, [_ZZN3cub18CUB_300001_SM_10006detail6reduce28DeviceReduceSingleTileKernelINS2_10policy_hubINS0_12KeyValuePairIifEEiNS0_6ArgMinEE10Policy1000EPS6_N6thrust24THRUST_300001_SM_1000_NS24tabulate_output_iteratorINS2_32accumulating_transform_output_opINS5_IlfEENS2_18local_to_global_opIlEES7_NSD_INS2_31unzip_and_write_arg_extremum_opIPfPiEENSC_11use_defaultElEEEESM_lEEiS7_NS2_20empty_problem_init_tIS6_EES6_N4cuda3std3__410__identityEEEvT0_T1_T2_T3_T4_T6_E12temp_storage+44];
	setp.lt.f32 	%p277, %f219, %f218;
	@%p277 bra 	$L__BB16_55;
	setp.eq.f32 	%p278, %f218, %f219;
	setp.lt.s32 	%p279, %r495, %r494;
	and.pred  	%p280, %p278, %p279;
	selp.b32 	%r495, %r495, %r494, %p280;
	selp.f32 	%f219, %f219, %f218, %p280;
$L__BB16_55:
	ld.shared.u32 	%r496, [_ZZN3cub18CUB_300001_SM_10006detail6reduce28DeviceReduceSingleTileKernelINS2_10policy_hubINS0_12KeyValuePairIifEEiNS0_6ArgMinEE10Policy1000EPS6_N6thrust24THRUST_300001_SM_1000_NS24tabulate_output_iteratorINS2_32accumulating_transform_output_opINS5_IlfEENS2_18local_to_global_opIlEES7_NSD_INS2_31unzip_and_write_arg_extremum_opIPfPiEENSC_11use_defaultElEEEESM_lEEiS7_NS2_20empty_problem_init_tIS6_EES6_N4cuda3std3__410__identityEEEvT0_T1_T2_T3_T4_T6_E12temp_storage+48];
	ld.shared.f32 	%f220, [_ZZN3cub18CUB_300001_SM_10006detail6reduce28DeviceReduceSingleTileKernelINS2_10policy_hubINS0_12KeyValuePairIifEEiNS0_6ArgMinEE10Policy1000EPS6_N6thrust24THRUST_300001_SM_1000_NS24tabulate_output_iteratorINS2_32accumulating_transform_output_opINS5_IlfEENS2_18local_to_global_opIlEES7_NSD_INS2_31unzip_and_write_arg_extremum_opIPfPiEENSC_11use_defaultElEEEESM_lEEiS7_NS2_20empty_problem_init_tIS6_EES6_N4cuda3std3__410__identityEEEvT0_T1_T2_T3_T4_T6_E12temp_storage+52];
	setp.lt.f32 	%p281, %f220, %f219;
	@%p281 bra 	$L__BB16_57;
	setp.eq.f32 	%p282, %f219, %f220;
	setp.lt.s32 	%p283, %r496, %r495;
	and.pred  	%p284, %p282, %p283;
	selp.b32 	%r496, %r496, %r495, %p284;
	selp.f32 	%f220, %f220, %f219, %p284;
$L__BB16_57:
	ld.shared.u32 	%r497, [_ZZN3cub18CUB_300001_SM_10006detail6reduce28DeviceReduceSingleTileKernelINS2_10policy_hubINS0_12KeyValuePairIifEEiNS0_6ArgMinEE10Policy1000EPS6_N6thrust24THRUST_300001_SM_1000_NS24tabulate_output_iteratorINS2_32accumulating_transform_output_opINS5_IlfEENS2_18local_to_global_opIlEES7_NSD_INS2_31unzip_and_write_arg_extremum_opIPfPiEENSC_11use_defaultElEEEESM_lEEiS7_NS2_20empty_problem_init_tIS6_EES6_N4cuda3std3__410__identityEEEvT0_T1_T2_T3_T4_T6_E12temp_storage+56];
	ld.shared.f32 	%f221, [_ZZN3cub18CUB_300001_SM_10006detail6reduce28DeviceReduceSingleTileKernelINS2_10policy_hubINS0_12KeyValuePairIifEEiNS0_6ArgMinEE10Policy1000EPS6_N6thrust24THRUST_300001_SM_1000_NS24tabulate_output_iteratorINS2_32accumulating_transform_output_opINS5_IlfEENS2_18local_to_global_opIlEES7_NSD_INS2_31unzip_and_write_arg_extremum_opIPfPiEENSC_11use_defaultElEEEESM_lEEiS7_NS2_20empty_problem_init_tIS6_EES6_N4cuda3std3__410__identityEEEvT0_T1_T2_T3_T4_T6_E12temp_storage+60];
	setp.lt.f32 	%p285, %f221, %f220;
	@%p285 bra 	$L__BB16_59;
	setp.eq.f32 	%p286, %f220, %f221;
	setp.lt.s32 	%p287, %r497, %r496;
	and.pred  	%p288, %p286, %p287;
	selp.b32 	%r497, %r497, %r496, %p288;
	selp.f32 	%f221, %f221, %f220, %p288;
$L__BB16_59:
	ld.shared.u32 	%r556, [_ZZN3cub18CUB_300001_SM_10006detail6reduce28DeviceReduceSingleTileKernelINS2_10policy_hubINS0_12KeyValuePairIifEEiNS0_6ArgMinEE10Policy1000EPS6_N6thrust24THRUST_300001_SM_1000_NS24tabulate_output_iteratorINS2_32accumulating_transform_output_opINS5_IlfEENS2_18local_to_global_opIlEES7_NSD_INS2_31unzip_and_write_arg_extremum_opIPfPiEENSC_11use_defaultElEEEESM_lEEiS7_NS2_20empty_problem_init_tIS6_EES6_N4cuda3std3__410__identityEEEvT0_T1_T2_T3_T4_T6_E12temp_storage+64];
	ld.shared.f32 	%f272, [_ZZN3cub18CUB_300001_SM_10006detail6reduce28DeviceReduceSingleTileKernelINS2_10policy_hubINS0_12KeyValuePairIifEEiNS0_6ArgMinEE10Policy1000EPS6_N6thrust24THRUST_300001_SM_1000_NS24tabulate_output_iteratorINS2_32accumulating_transform_output_opINS5_IlfEENS2_18local_to_global_opIlEES7_NSD_INS2_31unzip_and_write_arg_extremum_opIPfPiEENSC_11use_defaultElEEEESM_lEEiS7_NS2_20empty_problem_init_tIS6_EES6_N4cuda3std3__410__identityEEEvT0_T1_T2_T3_T4_T6_E12temp_storage+68];
	setp.lt.f32 	%p289, %f272, %f221;
	@%p289 bra 	$L__BB16_198;
	setp.eq.f32 	%p290, %f221, %f272;
	setp.lt.s32 	%p291, %r556, %r497;
	and.pred  	%p292, %p290, %p291;
	selp.f32 	%f272, %f272, %f221, %p292;
	selp.b32 	%r556, %r556, %r497, %p292;
	bra.uni 	$L__BB16_198;
$L__BB16_61:
	// begin inline asm
	mov.u32 %r350, %laneid;
	// end inline asm
	and.b32  	%r361, %r2, 992;
	add.s32 	%r362, %r361, 32;
	setp.gt.s32 	%p174, %r362, %r222;
	not.b32 	%r363, %r361;
	add.s32 	%r364, %r222, %r363;
	selp.b32 	%r359, %r364, 31, %p174;
	mov.b32 	%r358, 1;
	mov.b32 	%r360, -1;
	// begin inline asm
	shfl.sync.down.b32 %r351, %r480, %r358, %r359, %r360;
	// end inline asm
	mov.b32 	%r357, %f204;
	// begin inline asm
	shfl.sync.down.b32 %r356, %r357, %r358, %r359, %r360;
	// end inline asm
	mov.b32 	%f64, %r356;
	setp.ge.s32 	%p175, %r350, %r359;
	mov.u32 	%r498, %r480;
	mov.f32 	%f222, %f204;
	@%p175 bra 	$L__BB16_64;
	setp.gt.f32 	%p176, %f204, %f64;
	mov.u32 	%r498, %r351;
	mov.f32 	%f222, %f64;
	@%p176 bra 	$L__BB16_64;
	setp.eq.f32 	%p177, %f204, %f64;
	setp.lt.s32 	%p178, %r351, %r480;
	and.pred  	%p179, %p177, %p178;
	selp.b32 	%r498, %r351, %r480, %p179;
	selp.f32 	%f222, %f64, %f204, %p179;
$L__BB16_64:
	mov.b32 	%r372, 2;
	mov.b32 	%r374, -1;
	// begin inline asm
	shfl.sync.down.b32 %r365, %r498, %r372, %r359, %r374;
	// end inline asm
	mov.b32 	%r371, %f222;
	// begin inline asm
	shfl.sync.down.b32 %r370, %r371, %r372, %r359, %r374;
	// end inline asm
	mov.b32 	%f67, %r370;
	add.s32 	%r375, %r350, 2;
	setp.gt.s32 	%p180, %r375, %r359;
	mov.u32 	%r499, %r498;
	mov.f32 	%f223, %f222;
	@%p180 bra 	$L__BB16_67;
	setp.gt.f32 	%p181, %f222, %f67;
	mov.u32 	%r499, %r365;
	mov.f32 	%f223, %f67;
	@%p181 bra 	$L__BB16_67;
	setp.eq.f32 	%p182, %f222, %f67;
	setp.lt.s32 	%p183, %r365, %r498;
	and.pred  	%p184, %p182, %p183;
	selp.b32 	%r499, %r365, %r498, %p184;
	selp.f32 	%f223, %f67, %f222, %p184;
$L__BB16_67:
	mov.b32 	%r383, 4;
	mov.b32 	%r385, -1;
	// begin inline asm
	shfl.sync.down.b32 %r376, %r499, %r383, %r359, %r385;
	// end inline asm
	mov.b32 	%r382, %f223;
	// begin inline asm
	shfl.sync.down.b32 %r381, %r382, %r383, %r359, %r385;
	// end inline asm
	mov.b32 	%f70, %r381;
	add.s32 	%r386, %r350, 4;
	setp.gt.s32 	%p185, %r386, %r359;
	mov.u32 	%r500, %r499;
	mov.f32 	%f224, %f223;
	@%p185 bra 	$L__BB16_70;
	setp.gt.f32 	%p186, %f223, %f70;
	mov.u32 	%r500, %r376;
	mov.f32 	%f224, %f70;
	@%p186 bra 	$L__BB16_70;
	setp.eq.f32 	%p187, %f223, %f70;
	setp.lt.s32 	%p188, %r376, %r499;
	and.pred  	%p189, %p187, %p188;
	selp.b32 	%r500, %r376, %r499, %p189;
	selp.f32 	%f224, %f70, %f223, %p189;
$L__BB16_70:
	mov.b32 	%r394, 8;
	mov.b32 	%r396, -1;
	// begin inline asm
	shfl.sync.down.b32 %r387, %r500, %r394, %r359, %r396;
	// end inline asm
	mov.b32 	%r393, %f224;
	// begin inline asm
	shfl.sync.down.b32 %r392, %r393, %r394, %r359, %r396;
	// end inline asm
	mov.b32 	%f73, %r392;
	add.s32 	%r397, %r350, 8;
	setp.gt.s32 	%p190, %r397, %r359;
	mov.u32 	%r501, %r500;
	mov.f32 	%f225, %f224;
	@%p190 bra 	$L__BB16_73;
	setp.gt.f32 	%p191, %f224, %f73;
	mov.u32 	%r501, %r387;
	mov.f32 	%f225, %f73;
	@%p191 bra 	$L__BB16_73;
	setp.eq.f32 	%p192, %f224, %f73;
	setp.lt.s32 	%p193, %r387, %r500;
	and.pred  	%p194, %p192, %p193;
	selp.b32 	%r501, %r387, %r500, %p194;
	selp.f32 	%f225, %f73, %f224, %p194;
$L__BB16_73:
	mov.b32 	%r405, 16;
	mov.b32 	%r407, -1;
	// begin inline asm
	shfl.sync.down.b32 %r398, %r501, %r405, %r359, %r407;
	// end inline asm
	mov.b32 	%r404, %f225;
	// begin inline asm
	shfl.sync.down.b32 %r403, %r404, %r405, %r359, %r407;
	// end inline asm
	mov.b32 	%f76, %r403;
	add.s32 	%r408, %r350, 16;
	setp.gt.s32 	%p195, %r408, %r359;
	mov.u32 	%r556, %r501;
	mov.f32 	%f272, %f225;
	@%p195 bra 	$L__BB16_76;
	setp.gt.f32 	%p196, %f225, %f76;
	mov.u32 	%r556, %r398;
	mov.f32 	%f272, %f76;
	@%p196 bra 	$L__BB16_76;
	setp.eq.f32 	%p197, %f225, %f76;
	setp.lt.s32 	%p198, %r398, %r501;
	and.pred  	%p199, %p197, %p198;
	selp.b32 	%r556, %r398, %r501, %p199;
	selp.f32 	%f272, %f76, %f225, %p199;
$L__BB16_76:
	setp.ne.s32 	%p200, %r350, 0;
	@%p200 bra 	$L__BB16_78;
	shr.u32 	%r409, %r2, 2;
	and.b32  	%r410, %r409, 248;
	mov.u32 	%r411, _ZZN3cub18CUB_300001_SM_10006detail6reduce28DeviceReduceSingleTileKernelINS2_10policy_hubINS0_12KeyValuePairIifEEiNS0_6ArgMinEE10Policy1000EPS6_N6thrust24THRUST_300001_SM_1000_NS24tabulate_output_iteratorINS2_32accumulating_transform_output_opINS5_IlfEENS2_18local_to_global_opIlEES7_NSD_INS2_31unzip_and_write_arg_extremum_opIPfPiEENSC_11use_defaultElEEEESM_lEEiS7_NS2_20empty_problem_init_tIS6_EES6_N4cuda3std3__410__identityEEEvT0_T1_T2_T3_T4_T6_E12temp_storage;
	add.s32 	%r412, %r411, %r410;
	st.shared.u32 	[%r412+8], %r556;
	st.shared.f32 	[%r412+12], %f272;
$L__BB16_78:
	bar.sync 	0;
	setp.ne.s32 	%p201, %r2, 0;
	setp.lt.s32 	%p202, %r222, 33;
	or.pred  	%p203, %p201, %p202;
	@%p203 bra 	$L__BB16_198;
	ld.shared.u32 	%r503, [_ZZN3cub18CUB_300001_SM_10006detail6reduce28DeviceReduceSingleTileKernelINS2_10policy_hubINS0_12KeyValuePairIifEEiNS0_6ArgMinEE10Policy1000EPS6_N6thrust24THRUST_300001_SM_1000_NS24tabulate_output_iteratorINS2_32accumulating_transform_output_opINS5_IlfEENS2_18local_to_global_opIlEES7_NSD_INS2_31unzip_and_write_arg_extremum_opIPfPiEENSC_11use_defaultElEEEESM_lEEiS7_NS2_20empty_problem_init_tIS6_EES6_N4cuda3std3__410__identityEEEvT0_T1_T2_T3_T4_T6_E12temp_storage+16];
	ld.shared.f32 	%f227, [_ZZN3cub18CUB_300001_SM_10006detail6reduce28DeviceReduceSingleTileKernelINS2_10policy_hubINS0_12KeyValuePairIifEEiNS0_6ArgMinEE10Policy1000EPS6_N6thrust24THRUST_300001_SM_1000_NS24tabulate_output_iteratorINS2_32accumulating_transform_output_opINS5_IlfEENS2_18local_to_global_opIlEES7_NSD_INS2_31unzip_and_write_arg_extremum_opIPfPiEENSC_11use_defaultElEEEESM_lEEiS7_NS2_20empty_problem_init_tIS6_EES6_N4cuda3std3__410__identityEEEvT0_T1_T2_T3_T4_T6_E12temp_storage+20];
	setp.lt.f32 	%p204, %f227, %f272;
	@%p204 bra 	$L__BB16_81;
	setp.eq.f32 	%p205, %f272, %f227;
	setp.lt.s32 	%p206, %r503, %r556;
	and.pred  	%p207, %p205, %p206;
	selp.b32 	%r503, %r503, %r556, %p207;
	selp.f32 	%f227, %f227, %f272, %p207;
$L__BB16_81:
	setp.lt.u32 	%p208, %r222, 65;
	mov.f32 	%f272, %f227;
	mov.u32 	%r556, %r503;
	@%p208 bra 	$L__BB16_198;
	ld.shared.u32 	%r556, [_ZZN3cub18CUB_300001_SM_10006detail6reduce28DeviceReduceSingleTileKernelINS2_10policy_hubINS0_12KeyValuePairIifEEiNS0_6ArgMinEE10Policy1000EPS6_N6thrust24THRUST_300001_SM_1000_NS24tabulate_output_iteratorINS2_32accumulating_transform_output_opINS5_IlfEENS2_18local_to_global_opIlEES7_NSD_INS2_31unzip_and_write_arg_extremum_opIPfPiEENSC_11use_defaultElEEEESM_lEEiS7_NS2_20empty_problem_init_tIS6_EES6_N4cuda3std3__410__identityEEEvT0_T1_T2_T3_T4_T6_E12temp_storage+24];
	ld.shared.f32 	%f272, [_ZZN3cub18CUB_300001_SM_10006detail6reduce28DeviceReduceSingleTileKernelINS2_10policy_hubINS0_12KeyValuePairIifEEiNS0_6ArgMinEE10Policy1000EPS6_N6thrust24THRUST_300001_SM_1000_NS24tabulate_output_iteratorINS2_32accumulating_transform_output_opINS5_IlfEENS2_18local_to_global_opIlEES7_NSD_INS2_31unzip_and_write_arg_extremum_opIPfPiEENSC_11use_defaultElEEEESM_lEEiS7_NS2_20empty_problem_init_tIS6_EES6_N4cuda3std3__410__identityEEEvT0_T1_T2_T3_T4_T6_E12temp_storage+28];
	setp.lt.f32 	%p209, %f272, %f227;
	@%p209 bra 	$L__BB16_84;
	setp.eq.f32 	%p210, %f227, %f272;
	setp.lt.s32 	%p211, %r556, %r503;
	and.pred  	%p212, %p210, %p211;
	selp.b32 	%r556, %r556, %r503, %p212;
	selp.f32 	%f272, %f272, %f227, %p212;
$L__BB16_84:
	setp.lt.u32 	%p213, %r222, 97;
	@%p213 bra 	$L__BB16_198;
	ld.shared.u32 	%r505, [_ZZN3cub18CUB_300001_SM_10006detail6reduce28DeviceReduceSingleTileKernelINS2_10policy_hubINS0_12KeyValuePairIifEEiNS0_6ArgMinEE10Policy1000EPS6_N6thrust24THRUST_300001_SM_1000_NS24tabulate_output_iteratorINS2_32accumulating_transform_output_opINS5_IlfEENS2_18local_to_global_opIlEES7_NSD_INS2_31unzip_and_write_arg_extremum_opIPfPiEENSC_11use_defaultElEEEESM_lEEiS7_NS2_20empty_problem_init_tIS6_EES6_N4cuda3std3__410__identityEEEvT0_T1_T2_T3_T4_T6_E12temp_storage+32];
	ld.shared.f32 	%f229, [_ZZN3cub18CUB_300001_SM_10006detail6reduce28DeviceReduceSingleTileKernelINS2_10policy_hubINS0_12KeyValuePairIifEEiNS0_6ArgMinEE10Policy1000EPS6_N6thrust24THRUST_300001_SM_1000_NS24tabulate_output_iteratorINS2_32accumulating_transform_output_opINS5_IlfEENS2_18local_to_global_opIlEES7_NSD_INS2_31unzip_and_write_arg_extremum_opIPfPiEENSC_11use_defaultElEEEESM_lEEiS7_NS2_20empty_problem_init_tIS6_EES6_N4cuda3std3__410__identityEEEvT0_T1_T2_T3_T4_T6_E12temp_storage+36];
	setp.lt.f32 	%p214, %f229, %f272;
	@%p214 bra 	$L__BB16_87;
	setp.eq.f32 	%p215, %f272, %f229;
	setp.lt.s32 	%p216, %r505, %r556;
	and.pred  	%p217, %p215, %p216;
	selp.b32 	%r505, %r505, %r556, %p217;
	selp.f32 	%f229, %f229, %f272, %p217;
$L__BB16_87:
	setp.lt.u32 	%p218, %r222, 129;
	mov.f32 	%f272, %f229;
	mov.u32 	%r556, %r505;
	@%p218 bra 	$L__BB16_198;
	ld.shared.u32 	%r556, [_ZZN3cub18CUB_300001_SM_10006detail6reduce28DeviceReduceSingleTileKernelINS2_10policy_hubINS0_12KeyValuePairIifEEiNS0_6ArgMinEE10Policy1000EPS6_N6thrust24THRUST_300001_SM_1000_NS24tabulate_output_iteratorINS2_32accumulating_transform_output_opINS5_IlfEENS2_18local_to_global_opIlEES7_NSD_INS2_31unzip_and_write_arg_extremum_opIPfPiEENSC_11use_defaultElEEEESM_lEEiS7_NS2_20empty_problem_init_tIS6_EES6_N4cuda3std3__410__identityEEEvT0_T1_T2_T3_T4_T6_E12temp_storage+40];
	ld.shared.f32 	%f272, [_ZZN3cub18CUB_300001_SM_10006detail6reduce28DeviceReduceSingleTileKernelINS2_10policy_hubINS0_12KeyValuePairIifEEiNS0_6ArgMinEE10Policy1000EPS6_N6thrust24THRUST_300001_SM_1000_NS24tabulate_output_iteratorINS2_32accumulating_transform_output_opINS5_IlfEENS2_18local_to_global_opIlEES7_NSD_INS2_31unzip_and_write_arg_extremum_opIPfPiEENSC_11use_defaultElEEEESM_lEEiS7_NS2_20empty_problem_init_tIS6_EES6_N4cuda3std3__410__identityEEEvT0_T1_T2_T3_T4_T6_E12temp_storage+44];
	setp.lt.f32 	%p219, %f272, %f229;
	@%p219 bra 	$L__BB16_90;
	setp.eq.f32 	%p220, %f229, %f272;
	setp.lt.s32 	%p221, %r556, %r505;
	and.pred  	%p222, %p220, %p221;
	selp.b32 	%r556, %r556, %r505, %p222;
	selp.f32 	%f272, %f272, %f229, %p222;
$L__BB16_90:
	setp.lt.u32 	%p223, %r222, 161;
	@%p223 bra 	$L__BB16_198;
	ld.shared.u32 	%r507, [_ZZN3cub18CUB_300001_SM_10006detail6reduce28DeviceReduceSingleTileKernelINS2_10policy_hubINS0_12KeyValuePairIifEEiNS0_6ArgMinEE10Policy1000EPS6_N6thrust24THRUST_300001_SM_1000_NS24tabulate_output_iteratorINS2_32accumulating_transform_output_opINS5_IlfEENS2_18local_to_global_opIlEES7_NSD_INS2_31unzip_and_write_arg_extremum_opIPfPiEENSC_11use_defaultElEEEESM_lEEiS7_NS2_20empty_problem_init_tIS6_EES6_N4cuda3std3__410__identityEEEvT0_T1_T2_T3_T4_T6_E12temp_storage+48];
	ld.shared.f32 	%f231, [_ZZN3cub18CUB_300001_SM_10006detail6reduce28DeviceReduceSingleTileKernelINS2_10policy_hubINS0_12KeyValuePairIifEEiNS0_6ArgMinEE10Policy1000EPS6_N6thrust24THRUST_300001_SM_1000_NS24tabulate_output_iteratorINS2_32accumulating_transform_output_opINS5_IlfEENS2_18local_to_global_opIlEES7_NSD_INS2_31unzip_and_write_arg_extremum_opIPfPiEENSC_11use_defaultElEEEESM_lEEiS7_NS2_20empty_problem_init_tIS6_EES6_N4cuda3std3__410__identityEEEvT0_T1_T2_T3_T4_T6_E12temp_storage+52];
	setp.lt.f32 	%p224, %f231, %f272;
	@%p224 bra 	$L__BB16_93;
	setp.eq.f32 	%p225, %f272, %f231;
	setp.lt.s32 	%p226, %r507, %r556;
	and.pred  	%p227, %p225, %p226;
	selp.b32 	%r507, %r507, %r556, %p227;
	selp.f32 	%f231, %f231, %f272, %p227;
$L__BB16_93:
	setp.lt.u32 	%p228, %r222, 193;
	mov.f32 	%f272, %f231;
	mov.u32 	%r556, %r507;
	@%p228 bra 	$L__BB16_198;
	ld.shared.u32 	%r508, [_ZZN3cub18CUB_300001_SM_10006detail6reduce28DeviceReduceSingleTileKernelINS2_10policy_hubINS0_12KeyValuePairIifEEiNS0_6ArgMinEE10Policy1000EPS6_N6thrust24THRUST_300001_SM_1000_NS24tabulate_output_iteratorINS2_32accumulating_transform_output_opINS5_IlfEENS2_18local_to_global_opIlEES7_NSD_INS2_31unzip_and_write_arg_extremum_opIPfPiEENSC_11use_defaultElEEEESM_lEEiS7_NS2_20empty_problem_init_tIS6_EES6_N4cuda3std3__410__identityEEEvT0_T1_T2_T3_T4_T6_E12temp_storage+56];
	ld.shared.f32 	%f232, [_ZZN3cub18CUB_300001_SM_10006detail6reduce28DeviceReduceSingleTileKernelINS2_10policy_hubINS0_12KeyValuePairIifEEiNS0_6ArgMinEE10Policy1000EPS6_N6thrust24THRUST_300001_SM_1000_NS24tabulate_output_iteratorINS2_32accumulating_transform_output_opINS5_IlfEENS2_18local_to_global_opIlEES7_NSD_INS2_31unzip_and_write_arg_extremum_opIPfPiEENSC_11use_defaultElEEEESM_lEEiS7_NS2_20empty_problem_init_tIS6_EES6_N4cuda3std3__410__identityEEEvT0_T1_T2_T3_T4_T6_E12temp_storage+60];
	setp.lt.f32 	%p229, %f232, %f231;
	@%p229 bra 	$L__BB16_96;
	setp.eq.f32 	%p230, %f231, %f232;
	setp.lt.s32 	%p231, %r508, %r507;
	and.pred  	%p232, %p230, %p231;
	selp.b32 	%r508, %r508, %r507, %p232;
	selp.f32 	%f232, %f232, %f231, %p232;
$L__BB16_96:
	setp.lt.u32 	%p233, %r222, 225;
	mov.f32 	%f272, %f232;
	mov.u32 	%r556, %r508;
	@%p233 bra 	$L__BB16_198;
	ld.shared.u32 	%r556, [_ZZN3cub18CUB_300001_SM_10006detail6reduce28DeviceReduceSingleTileKernelINS2_10policy_hubINS0_12KeyValuePairIifEEiNS0_6ArgMinEE10Policy1000EPS6_N6thrust24THRUST_300001_SM_1000_NS24tabulate_output_iteratorINS2_32accumulating_transform_output_opINS5_IlfEENS2_18local_to_global_opIlEES7_NSD_INS2_31unzip_and_write_arg_extremum_opIPfPiEENSC_11use_defaultElEEEESM_lEEiS7_NS2_20empty_problem_init_tIS6_EES6_N4cuda3std3__410__identityEEEvT0_T1_T2_T3_T4_T6_E12temp_storage+64];
	ld.shared.f32 	%f272, [_ZZN3cub18CUB_300001_SM_10006detail6reduce28DeviceReduceSingleTileKernelINS2_10policy_hubINS0_12KeyValuePairIifEEiNS0_6ArgMinEE10Policy1000EPS6_N6thrust24THRUST_300001_SM_1000_NS24tabulate_output_iteratorINS2_32accumulating_transform_output_opINS5_IlfEENS2_18local_to_global_opIlEES7_NSD_INS2_31unzip_and_write_arg_extremum_opIPfPiEENSC_11use_defaultElEEEESM_lEEiS7_NS2_20empty_problem_init_tIS6_EES6_N4cuda3std3__410__identityEEEvT0_T1_T2_T3_T4_T6_E12temp_storage+68];
	setp.lt.f32 	%p234, %f272, %f232;
	@%p234 bra 	$L__BB16_198;
	setp.eq.f32 	%p235, %f232, %f272;
	setp.lt.s32 	%p236, %r556, %r508;
	and.pred  	%p237, %p235, %p236;
	selp.f32 	%f272, %f272, %f232, %p237;
	selp.b32 	%r556, %r556, %r508, %p237;
	bra.uni 	$L__BB16_198;
$L__BB16_99:
	mov.u32 	%r110, %tid.x;
	mul.wide.u32 	%rd50, %r110, 8;
	add.s64 	%rd34, %rd33, %rd50;
	// begin inline asm
	ld.global.nc.u32 %r518, [%rd34];
	// end inline asm
	add.s64 	%rd35, %rd34, 4;
	// begin inline asm
	ld.global.nc.u32 %r225, [%rd35];
	// end inline asm
	mov.b32 	%f241, %r225;
	add.s64 	%rd36, %rd34, 2048;
	// begin inline asm
	ld.global.nc.u32 %r226, [%rd36];
	// end inline asm
	add.s64 	%rd37, %rd34, 2052;
	// begin inline asm
	ld.global.nc.u32 %r227, [%rd37];
	// end inline asm
	mov.b32 	%f100, %r227;
	add.s64 	%rd38, %rd34, 4096;
	// begin inline asm
	ld.global.nc.u32 %r228, [%rd38];
	// end inline asm
	add.s64 	%rd39, %rd34, 4100;
	// begin inline asm
	ld.global.nc.u32 %r229, [%rd39];
	// end inline asm
	mov.b32 	%f101, %r229;
	add.s64 	%rd40, %rd34, 6144;
	// begin inline asm
	ld.global.nc.u32 %r230, [%rd40];
	// end inline asm
	add.s64 	%rd41, %rd34, 6148;
	// begin inline asm
	ld.global.nc.u32 %r231, [%rd41];
	// end inline asm
	mov.b32 	%f102, %r231;
	add.s64 	%rd42, %rd34, 8192;
	// begin inline asm
	ld.global.nc.u32 %r232, [%rd42];
	// end inline asm
	add.s64 	%rd43, %rd34, 8196;
	// begin inline asm
	ld.global.nc.u32 %r233, [%rd43];
	// end inline asm
	mov.b32 	%f103, %r233;
	add.s64 	%rd44, %rd34, 10240;
	// begin inline asm
	ld.global.nc.u32 %r234, [%rd44];
	// end inline asm
	add.s64 	%rd45, %rd34, 10244;
	// begin inline asm
	ld.global.nc.u32 %r235, [%rd45];
	// end inline asm
	mov.b32 	%f104, %r235;
	add.s64 	%rd46, %rd34, 12288;
	// begin inline asm
	ld.global.nc.u32 %r236, [%rd46];
	// end inline asm
	add.s64 	%rd47, %rd34, 12292;
	// begin inline asm
	ld.global.nc.u32 %r237, [%rd47];
	// end inline asm
	mov.b32 	%f105, %r237;
	add.s64 	%rd48, %rd34, 14336;
	// begin inline asm
	ld.global.nc.u32 %r238, [%rd48];
	// end inline asm
	add.s64 	%rd49, %rd34, 14340;
	// begin inline asm
	ld.global.nc.u32 %r239, [%rd49];
	// end inline asm
	mov.b32 	%f106, %r239;
	setp.lt.f32 	%p3, %f100, %f241;
	@%p3 bra 	$L__BB16_101;
	setp.neu.f32 	%p4, %f241, %f100;
	setp.ge.s32 	%p5, %r226, %r518;
	or.pred  	%p6, %p4, %p5;
	@%p6 bra 	$L__BB16_102;
$L__BB16_101:
	mov.u32 	%r518, %r226;
	mov.f32 	%f241, %f100;
$L__BB16_102:
	setp.gt.f32 	%p7, %f241, %f101;
	@%p7 bra 	$L__BB16_104;
	setp.neu.f32 	%p8, %f241, %f101;
	setp.ge.s32 	%p9, %r228, %r518;
	or.pred  	%p10, %p8, %p9;
	@%p10 bra 	$L__BB16_105;
$L__BB16_104:
	mov.u32 	%r518, %r228;
	mov.f32 	%f241, %f101;
$L__BB16_105:
	setp.gt.f32 	%p11, %f241, %f102;
	@%p11 bra 	$L__BB16_107;
	setp.neu.f32 	%p12, %f241, %f102;
	setp.ge.s32 	%p13, %r230, %r518;
	or.pred  	%p14, %p12, %p13;
	@%p14 bra 	$L__BB16_108;
$L__BB16_107:
	mov.u32 	%r518, %r230;
	mov.f32 	%f241, %f102;
$L__BB16_108:
	setp.gt.f32 	%p15, %f241, %f103;
	@%p15 bra 	$L__BB16_110;
	setp.neu.f32 	%p16, %f241, %f103;
	setp.ge.s32 	%p17, %r232, %r518;
	or.pred  	%p18, %p16, %p17;
	@%p18 bra 	$L__BB16_111;
$L__BB16_110:
	mov.u32 	%r518, %r232;
	mov.f32 	%f241, %f103;
$L__BB16_111:
	setp.gt.f32 	%p19, %f241, %f104;
	@%p19 bra 	$L__BB16_113;
	setp.neu.f32 	%p20, %f241, %f104;
	setp.ge.s32 	%p21, %r234, %r518;
	or.pred  	%p22, %p20, %p21;
	@%p22 bra 	$L__BB16_114;
$L__BB16_113:
	mov.u32 	%r518, %r234;
	mov.f32 	%f241, %f104;
$L__BB16_114:
	setp.gt.f32 	%p23, %f241, %f105;
	@%p23 bra 	$L__BB16_116;
	setp.neu.f32 	%p24, %f241, %f105;
	setp.ge.s32 	%p25, %r236, %r518;
	or.pred  	%p26, %p24, %p25;
	@%p26 bra 	$L__BB16_117;
$L__BB16_116:
	mov.u32 	%r518, %r236;
	mov.f32 	%f241, %f105;
$L__BB16_117:
	setp.gt.f32 	%p27, %f241, %f106;
	@%p27 bra 	$L__BB16_119;
	setp.neu.f32 	%p28, %f241, %f106;
	setp.ge.s32 	%p29, %r238, %r518;
	or.pred  	%p30, %p28, %p29;
	@%p30 bra 	$L__BB16_120;
$L__BB16_119:
	mov.u32 	%r518, %r238;
	mov.f32 	%f241, %f106;
$L__BB16_120:
	setp.lt.u32 	%p31, %r222, 4096;
	mov.b32 	%r527, 2048;
	@%p31 bra 	$L__BB16_148;
	add.s32 	%r126, %r222, -2048;
	mov.b32 	%r527, 2048;
$L__BB16_122:
	mul.wide.s32 	%rd67, %r527, 8;
	add.s64 	%rd51, %rd34, %rd67;
	// begin inline asm
	ld.global.nc.u32 %r242, [%rd51];
	// end inline asm
	add.s64 	%rd52, %rd51, 4;
	// begin inline asm
	ld.global.nc.u32 %r243, [%rd52];
	// end inline asm
	mov.b32 	%f115, %r243;
	add.s64 	%rd53, %rd51, 2048;
	// begin inline asm
	ld.global.nc.u32 %r244, [%rd53];
	// end inline asm
	add.s64 	%rd54, %rd51, 2052;
	// begin inline asm
	ld.global.nc.u32 %r245, [%rd54];
	// end inline asm
	mov.b32 	%f116, %r245;
	add.s64 	%rd55, %rd51, 4096;
	// begin inline asm
	ld.global.nc.u32 %r246, [%rd55];
	// end inline asm
	add.s64 	%rd56, %rd51, 4100;
	// begin inline asm
	ld.global.nc.u32 %r247, [%rd56];
	// end inline asm
	mov.b32 	%f117, %r247;
	add.s64 	%rd57, %rd51, 6144;
	// begin inline asm
	ld.global.nc.u32 %r248, [%rd57];
	// end inline asm
	add.s64 	%rd58, %rd51, 6148;
	// begin inline asm
	ld.global.nc.u32 %r249, [%rd58];
	// end inline asm
	mov.b32 	%f118, %r249;
	add.s64 	%rd59, %rd51, 8192;
	// begin inline asm
	ld.global.nc.u32 %r250, [%rd59];
	// end inline asm
	add.s64 	%rd60, %rd51, 8196;
	// begin inline asm
	ld.global.nc.u32 %r251, [%rd60];
	// end inline asm
	mov.b32 	%f119, %r251;
	add.s64 	%rd61, %rd51, 10240;
	// begin inline asm
	ld.global.nc.u32 %r252, [%rd61];
	// end inline asm
	add.s64 	%rd62, %rd51, 10244;
	// begin inline asm
	ld.global.nc.u32 %r253, [%rd62];
	// end inline asm
	mov.b32 	%f120, %r253;
	add.s64 	%rd63, %rd51, 12288;
	// begin inline asm
	ld.global.nc.u32 %r254, [%rd63];
	// end inline asm
	add.s64 	%rd64, %rd51, 12292;
	// begin inline asm
	ld.global.nc.u32 %r255, [%rd64];
	// end inline asm
	mov.b32 	%f121, %r255;
	add.s64 	%rd65, %rd51, 14336;
	// begin inline asm
	ld.global.nc.u32 %r256, [%rd65];
	// end inline asm
	add.s64 	%rd66, %rd51, 14340;
	// begin inline asm
	ld.global.nc.u32 %r257, [%rd66];
	// end inline asm
	mov.b32 	%f122, %r257;
	setp.gt.f32 	%p32, %f241, %f115;
	@%p32 bra 	$L__BB16_124;
	setp.neu.f32 	%p33, %f241, %f115;
	setp.ge.s32 	%p34, %r242, %r518;
	or.pred  	%p35, %p33, %p34;
	@%p35 bra 	$L__BB16_125;
$L__BB16_124:
	mov.u32 	%r518, %r242;
	mov.f32 	%f241, %f115;
$L__BB16_125:
	setp.gt.f32 	%p36, %f241, %f116;
	@%p36 bra 	$L__BB16_127;
	setp.neu.f32 	%p37, %f241, %f116;
	setp.ge.s32 	%p38, %r244, %r518;
	or.pred  	%p39, %p37, %p38;
	@%p39 bra 	$L__BB16_128;
$L__BB16_127:
	mov.u32 	%r518, %r244;
	mov.f32 	%f241, %f116;
$L__BB16_128:
	setp.gt.f32 	%p40, %f241, %f117;
	@%p40 bra 	$L__BB16_130;
	setp.neu.f32 	%p41, %f241, %f117;
	setp.ge.s32 	%p42, %r246, %r518;
	or.pred  	%p43, %p41, %p42;
	@%p43 bra 	$L__BB16_131;
$L__BB16_130:
	mov.u32 	%r518, %r246;
	mov.f32 	%f241, %f117;
$L__BB16_131:
	setp.gt.f32 	%p44, %f241, %f118;
	@%p44 bra 	$L__BB16_133;
	setp.neu.f32 	%p45, %f241, %f118;
	setp.ge.s32 	%p46, %r248, %r518;
	or.pred  	%p47, %p45, %p46;
	@%p47 bra 	$L__BB16_134;
$L__BB16_133:
	mov.u32 	%r518, %r248;
	mov.f32 	%f241, %f118;
$L__BB16_134:
	setp.gt.f32 	%p48, %f241, %f119;
	@%p48 bra 	$L__BB16_136;
	setp.neu.f32 	%p49, %f241, %f119;
	setp.ge.s32 	%p50, %r250, %r518;
	or.pred  	%p51, %p49, %p50;
	@%p51 bra 	$L__BB16_137;
$L__BB16_136:
	mov.u32 	%r518, %r250;
	mov.f32 	%f241, %f119;
$L__BB16_137:
	setp.gt.f32 	%p52, %f241, %f120;
	@%p52 bra 	$L__BB16_139;
	setp.neu.f32 	%p53, %f241, %f120;
	setp.ge.s32 	%p54, %r252, %r518;
	or.pred  	%p55, %p53, %p54;
	@%p55 bra 	$L__BB16_140;
$L__BB16_139:
	mov.u32 	%r518, %r252;
	mov.f32 	%f241, %f120;
$L__BB16_140:
	setp.gt.f32 	%p56, %f241, %f121;
	@%p56 bra 	$L__BB16_142;
	setp.neu.f32 	%p57, %f241, %f121;
	setp.ge.s32 	%p58, %r254, %r518;
	or.pred  	%p59, %p57, %p58;
	@%p59 bra 	$L__BB16_143;
$L__BB16_142:
	mov.u32 	%r518, %r254;
	mov.f32 	%f241, %f121;
$L__BB16_143:
	setp.gt.f32 	%p60, %f241, %f122;
	@%p60 bra 	$L__BB16_145;
	setp.neu.f32 	%p61, %f241, %f122;
	setp.ge.s32 	%p62, %r256, %r518;
	or.pred  	%p63, %p61, %p62;
	@%p63 bra 	$L__BB16_146;
$L__BB16_145:
	mov.u32 	%r518, %r256;
	mov.f32 	%f241, %f122;
$L__BB16_146:
	sub.s32 	%r258, %r222, %r527;
	setp.lt.s32 	%p64, %r258, 2048;
	@%p64 bra 	$L__BB16_166;
	add.s32 	%r527, %r527, 2048;
	setp.le.s32 	%p65, %r527, %r126;
	@%p65 bra 	$L__BB16_122;
$L__BB16_148:
	setp.le.s32 	%p66, %r222, %r527;
	@%p66 bra 	$L__BB16_166;
	sub.s32 	%r148, %r222, %r527;
	setp.ge.s32 	%p67, %r110, %r148;
	@%p67 bra 	$L__BB16_166;
	not.b32 	%r260, %r110;
	add.s32 	%r261, %r222, %r260;
	sub.s32 	%r149, %r261, %r527;
	and.b32  	%r262, %r149, 768;
	setp.eq.s32 	%p68, %r262, 768;
	mov.u32 	%r533, %r110;
	@%p68 bra 	$L__BB16_155;
	add.s32 	%r529, %r110, %r527;
	shr.u32 	%r263, %r149, 8;
	add.s32 	%r264, %r263, 1;
	and.b32  	%r265, %r264, 3;
	neg.s32 	%r528, %r265;
	mov.u32 	%r533, %r110;
	mov.u32 	%r531, %r518;
	mov.f32 	%f250, %f241;
$L__BB16_152:
	.pragma "nounroll";
	mul.wide.u32 	%rd70, %r529, 8;
	add.s64 	%rd68, %rd33, %rd70;
	// begin inline asm
	ld.global.nc.u32 %r518, [%rd68];
	// end inline asm
	add.s64 	%rd69, %rd68, 4;
	// begin inline asm
	ld.global.nc.u32 %r267, [%rd69];
	// end inline asm
	mov.b32 	%f241, %r267;
	setp.gt.f32 	%p69, %f250, %f241;
	@%p69 bra 	$L__BB16_154;
	setp.eq.f32 	%p70, %f250, %f241;
	setp.lt.s32 	%p71, %r518, %r531;
	and.pred  	%p72, %p70, %p71;
	selp.b32 	%r518, %r518, %r531, %p72;
	selp.f32 	%f241, %f241, %f250, %p72;
$L__BB16_154:
	add.s32 	%r533, %r533, 256;
	add.s32 	%r529, %r529, 256;
	add.s32 	%r528, %r528, 1;
	setp.ne.s32 	%p73, %r528, 0;
	mov.u32 	%r531, %r518;
	mov.f32 	%f250, %f241;
	@%p73 bra 	$L__BB16_152;
$L__BB16_155:
	setp.lt.u32 	%p74, %r149, 768;
	@%p74 bra 	$L__BB16_166;
	cvt.u64.u32 	%rd71, %r533;
	cvt.u64.u32 	%rd72, %r527;
	add.s64 	%rd73, %rd71, %rd72;
	shl.b64 	%rd74, %rd73, 3;
	add.s64 	%rd75, %rd74, %rd33;
	add.s64 	%rd115, %rd75, 6148;
	add.s32 	%r536, %r533, %r527;
$L__BB16_157:
	mul.wide.u32 	%rd78, %r536, 8;
	add.s64 	%rd76, %rd33, %rd78;
	// begin inline asm
	ld.global.nc.u32 %r539, [%rd76];
	// end inline asm
	add.s64 	%rd77, %rd76, 4;
	// begin inline asm
	ld.global.nc.u32 %r269, [%rd77];
	// end inline asm
	mov.b32 	%f255, %r269;
	setp.gt.f32 	%p75, %f241, %f255;
	@%p75 bra 	$L__BB16_159;
	setp.eq.f32 	%p76, %f241, %f255;
	setp.lt.s32 	%p77, %r539, %r518;
	and.pred  	%p78, %p76, %p77;
	selp.b32 	%r539, %r539, %r518, %p78;
	selp.f32 	%f255, %f255, %f241, %p78;
$L__BB16_159:
	add.s64 	%rd79, %rd115, -4100;
	// begin inline asm
	ld.global.nc.u32 %r540, [%rd79];
	// end inline asm
	add.s64 	%rd80, %rd115, -4096;
	// begin inline asm
	ld.global.nc.u32 %r271, [%rd80];
	// end inline asm
	mov.b32 	%f256, %r271;
	setp.gt.f32 	%p79, %f255, %f256;
	@%p79 bra 	$L__BB16_161;
	setp.eq.f32 	%p80, %f255, %f256;
	setp.lt.s32 	%p81, %r540, %r539;
	and.pred  	%p82, %p80, %p81;
	selp.b32 	%r540, %r540, %r539, %p82;
	selp.f32 	%f256, %f256, %f255, %p82;
$L__BB16_161:
	add.s64 	%rd81, %rd115, -2052;
	// begin inline asm
	ld.global.nc.u32 %r541, [%rd81];
	// end inline asm
	add.s64 	%rd82, %rd115, -2048;
	// begin inline asm
	ld.global.nc.u32 %r273, [%rd82];
	// end inline asm
	mov.b32 	%f257, %r273;
	setp.gt.f32 	%p83, %f256, %f257;
	@%p83 bra 	$L__BB16_163;
	setp.eq.f32 	%p84, %f256, %f257;
	setp.lt.s32 	%p85, %r541, %r540;
	and.pred  	%p86, %p84, %p85;
	selp.b32 	%r541, %r541, %r540, %p86;
	selp.f32 	%f257, %f257, %f256, %p86;
$L__BB16_163:
	add.s64 	%rd83, %rd115, -4;
	// begin inline asm
	ld.global.nc.u32 %r518, [%rd83];
	// end inline asm
	// begin inline asm
	ld.global.nc.u32 %r275, [%rd115];
	// end inline asm
	mov.b32 	%f241, %r275;
	setp.gt.f32 	%p87, %f257, %f241;
	@%p87 bra 	$L__BB16_165;
	setp.eq.f32 	%p88, %f257, %f241;
	setp.lt.s32 	%p89, %r518, %r541;
	and.pred  	%p90, %p88, %p89;
	selp.b32 	%r518, %r518, %r541, %p90;
	selp.f32 	%f241, %f241, %f257, %p90;
$L__BB16_165:
	add.s32 	%r533, %r533, 1024;
	add.s64 	%rd115, %rd115, 8192;
	add.s32 	%r536, %r536, 1024;
	setp.lt.s32 	%p91, %r533, %r148;
	@%p91 bra 	$L__BB16_157;
$L__BB16_166:
	// begin inline asm
	mov.u32 %r276, %laneid;
	// end inline asm
	mov.b32 	%r284, 1;
	mov.b32 	%r285, 31;
	mov.b32 	%r286, -1;
	// begin inline asm
	shfl.sync.down.b32 %r277, %r518, %r284, %r285, %r286;
	// end inline asm
	mov.b32 	%r283, %f241;
	// begin inline asm
	shfl.sync.down.b32 %r282, %r283, %r284, %r285, %r286;
	// end inline asm
	mov.b32 	%f152, %r282;
	setp.gt.s32 	%p92, %r276, 30;
	mov.u32 	%r544, %r518;
	mov.f32 	%f260, %f241;
	@%p92 bra 	$L__BB16_169;
	setp.gt.f32 	%p93, %f241, %f152;
	mov.u32 	%r544, %r277;
	mov.f32 	%f260, %f152;
	@%p93 bra 	$L__BB16_169;
	setp.eq.f32 	%p94, %f241, %f152;
	setp.lt.s32 	%p95, %r277, %r518;
	and.pred  	%p96, %p94, %p95;
	selp.b32 	%r544, %r277, %r518, %p96;
	selp.f32 	%f260, %f152, %f241, %p96;
$L__BB16_169:
	mov.b32 	%r294, 2;
	mov.b32 	%r295, 31;
	mov.b32 	%r296, -1;
	// begin inline asm
	shfl.sync.down.b32 %r287, %r544, %r294, %r295, %r296;
	// end inline asm
	mov.b32 	%r293, %f260;
	// begin inline asm
	shfl.sync.down.b32 %r292, %r293, %r294, %r295, %r296;
	// end inline asm
	mov.b32 	%f155, %r292;
	setp.gt.s32 	%p97, %r276, 29;
	mov.u32 	%r545, %r544;
	mov.f32 	%f261, %f260;
	@%p97 bra 	$L__BB16_172;
	setp.gt.f32 	%p98, %f260, %f155;
	mov.u32 	%r545, %r287;
	mov.f32 	%f261, %f155;
	@%p98 bra 	$L__BB16_172;
	setp.eq.f32 	%p99, %f260, %f155;
	setp.lt.s32 	%p100, %r287, %r544;
	and.pred  	%p101, %p99, %p100;
	selp.b32 	%r545, %r287, %r544, %p101;
	selp.f32 	%f261, %f155, %f260, %p101;
$L__BB16_172:
	mov.b32 	%r304, 4;
	mov.b32 	%r305, 31;
	mov.b32 	%r306, -1;
	// begin inline asm
	shfl.sync.down.b32 %r297, %r545, %r304, %r305, %r306;
	// end inline asm
	mov.b32 	%r303, %f261;
	// begin inline asm
	shfl.sync.down.b32 %r302, %r303, %r304, %r305, %r306;
	// end inline asm
	mov.b32 	%f158, %r302;
	setp.gt.s32 	%p102, %r276, 27;
	mov.u32 	%r546, %r545;
	mov.f32 	%f262, %f261;
	@%p102 bra 	$L__BB16_175;
	setp.gt.f32 	%p103, %f261, %f158;
	mov.u32 	%r546, %r297;
	mov.f32 	%f262, %f158;
	@%p103 bra 	$L__BB16_175;
	setp.eq.f32 	%p104, %f261, %f158;
	setp.lt.s32 	%p105, %r297, %r545;
	and.pred  	%p106, %p104, %p105;
	selp.b32 	%r546, %r297, %r545, %p106;
	selp.f32 	%f262, %f158, %f261, %p106;
$L__BB16_175:
	mov.b32 	%r314, 8;
	mov.b32 	%r315, 31;
	mov.b32 	%r316, -1;
	// begin inline asm
	shfl.sync.down.b32 %r307, %r546, %r314, %r315, %r316;
	// end inline asm
	mov.b32 	%r313, %f262;
	// begin inline asm
	shfl.sync.down.b32 %r312, %r313, %r314, %r315, %r316;
	// end inline asm
	mov.b32 	%f161, %r312;
	setp.gt.s32 	%p107, %r276, 23;
	mov.u32 	%r556, %r546;
	mov.f32 	%f272, %f262;
	@%p107 bra 	$L__BB16_178;
	setp.gt.f32 	%p108, %f262, %f161;
	mov.u32 	%r556, %r307;
	mov.f32 	%f272, %f161;
	@%p108 bra 	$L__BB16_178;
	setp.eq.f32 	%p109, %f262, %f161;
	setp.lt.s32 	%p110, %r307, %r546;
	and.pred  	%p111, %p109, %p110;
	selp.b32 	%r556, %r307, %r546, %p111;
	selp.f32 	%f272, %f161, %f262, %p111;
$L__BB16_178:
	mov.b32 	%r324, 16;
	mov.b32 	%r325, 31;
	mov.b32 	%r326, -1;
	// begin inline asm
	shfl.sync.down.b32 %r548, %r556, %r324, %r325, %r326;
	// end inline asm
	mov.b32 	%r323, %f272;
	// begin inline asm
	shfl.sync.down.b32 %r322, %r323, %r324, %r325, %r326;
	// end inline asm
	mov.b32 	%f264, %r322;
	setp.gt.s32 	%p112, %r276, 15;
	@%p112 bra 	$L__BB16_183;
	setp.gt.f32 	%p113, %f272, %f264;
	@%p113 bra 	$L__BB16_181;
	setp.eq.f32 	%p114, %f272, %f264;
	setp.lt.s32 	%p115, %r548, %r556;
	and.pred  	%p116, %p114, %p115;
	selp.b32 	%r548, %r548, %r556, %p116;
	selp.f32 	%f264, %f264, %f272, %p116;
$L__BB16_181:
	setp.ne.s32 	%p117, %r276, 0;
	mov.f32 	%f272, %f264;
	mov.u32 	%r556, %r548;
	@%p117 bra 	$L__BB16_183;
	shr.u32 	%r327, %r110, 2;
	and.b32  	%r328, %r327, 248;
	mov.u32 	%r329, _ZZN3cub18CUB_300001_SM_10006detail6reduce28DeviceReduceSingleTileKernelINS2_10policy_hubINS0_12KeyValuePairIifEEiNS0_6ArgMinEE10Policy1000EPS6_N6thrust24THRUST_300001_SM_1000_NS24tabulate_output_iteratorINS2_32accumulating_transform_output_opINS5_IlfEENS2_18local_to_global_opIlEES7_NSD_INS2_31unzip_and_write_arg_extremum_opIPfPiEENSC_11use_defaultElEEEESM_lEEiS7_NS2_20empty_problem_init_tIS6_EES6_N4cuda3std3__410__identityEEEvT0_T1_T2_T3_T4_T6_E12temp_storage;
	add.s32 	%r330, %r329, %r328;
	st.shared.u32 	[%r330+8], %r548;
	st.shared.f32 	[%r330+12], %f264;
$L__BB16_183:
	bar.sync 	0;
	setp.ne.s32 	%p118, %r110, 0;
	@%p118 bra 	$L__BB16_198;
	ld.shared.u32 	%r550, [_ZZN3cub18CUB_300001_SM_10006detail6reduce28DeviceReduceSingleTileKernelINS2_10policy_hubINS0_12KeyValuePairIifEEiNS0_6ArgMinEE10Policy1000EPS6_N6thrust24THRUST_300001_SM_1000_NS24tabulate_output_iteratorINS2_32accumulating_transform_output_opINS5_IlfEENS2_18local_to_global_opIlEES7_NSD_INS2_31unzip_and_write_arg_extremum_opIPfPiEENSC_11use_defaultElEEEESM_lEEiS7_NS2_20empty_problem_init_tIS6_EES6_N4cuda3std3__410__identityEEEvT0_T1_T2_T3_T4_T6_E12temp_storage+16];
	ld.shared.f32 	%f266, [_ZZN3cub18CUB_300001_SM_10006detail6reduce28DeviceReduceSingleTileKernelINS2_10policy_hubINS0_12KeyValuePairIifEEiNS0_6ArgMinEE10Policy1000EPS6_N6thrust24THRUST_300001_SM_1000_NS24tabulate_output_iteratorINS2_32accumulating_transform_output_opINS5_IlfEENS2_18local_to_global_opIlEES7_NSD_INS2_31unzip_and_write_arg_extremum_opIPfPiEENSC_11use_defaultElEEEESM_lEEiS7_NS2_20empty_problem_init_tIS6_EES6_N4cuda3std3__410__identityEEEvT0_T1_T2_T3_T4_T6_E12temp_storage+20];
	setp.lt.f32 	%p119, %f266, %f272;
	@%p119 bra 	$L__BB16_186;
	setp.eq.f32 	%p120, %f272, %f266;
	setp.lt.s32 	%p121, %r550, %r556;
	and.pred  	%p122, %p120, %p121;
	selp.b32 	%r550, %r550, %r556, %p122;
	selp.f32 	%f266, %f266, %f272, %p122;
$L__BB16_186:
	ld.shared.u32 	%r551, [_ZZN3cub18CUB_300001_SM_10006detail6reduce28DeviceReduceSingleTileKernelINS2_10policy_hubINS0_12KeyValuePairIifEEiNS0_6ArgMinEE10Policy1000EPS6_N6thrust24THRUST_300001_SM_1000_NS24tabulate_output_iteratorINS2_32accumulating_transform_output_opINS5_IlfEENS2_18local_to_global_opIlEES7_NSD_INS2_31unzip_and_write_arg_extremum_opIPfPiEENSC_11use_defaultElEEEESM_lEEiS7_NS2_20empty_problem_init_tIS6_EES6_N4cuda3std3__410__identityEEEvT0_T1_T2_T3_T4_T6_E12temp_storage+24];
	ld.shared.f32 	%f267, [_ZZN3cub18CUB_300001_SM_10006detail6reduce28DeviceReduceSingleTileKernelINS2_10policy_hubINS0_12KeyValuePairIifEEiNS0_6ArgMinEE10Policy1000EPS6_N6thrust24THRUST_300001_SM_1000_NS24tabulate_output_iteratorINS2_32accumulating_transform_output_opINS5_IlfEENS2_18local_to_global_opIlEES7_NSD_INS2_31unzip_and_write_arg_extremum_opIPfPiEENSC_11use_defaultElEEEESM_lEEiS7_NS2_20empty_problem_init_tIS6_EES6_N4cuda3std3__410__identityEEEvT0_T1_T2_T3_T4_T6_E12temp_storage+28];
	setp.lt.f32 	%p123, %f267, %f266;
	@%p123 bra 	$L__BB16_188;
	setp.eq.f32 	%p124, %f266, %f267;
	setp.lt.s32 	%p125, %r551, %r550;
	and.pred  	%p126, %p124, %p125;
	selp.b32 	%r551, %r551, %r550, %p126;
	selp.f32 	%f267, %f267, %f266, %p126;
$L__BB16_188:
	ld.shared.u32 	%r552, [_ZZN3cub18CUB_300001_SM_10006detail6reduce28DeviceReduceSingleTileKernelINS2_10policy_hubINS0_12KeyValuePairIifEEiNS0_6ArgMinEE10Policy1000EPS6_N6thrust24THRUST_300001_SM_1000_NS24tabulate_output_iteratorINS2_32accumulating_transform_output_opINS5_IlfEENS2_18local_to_global_opIlEES7_NSD_INS2_31unzip_and_write_arg_extremum_opIPfPiEENSC_11use_defaultElEEEESM_lEEiS7_NS2_20empty_problem_init_tIS6_EES6_N4cuda3std3__410__identityEEEvT0_T1_T2_T3_T4_T6_E12temp_storage+32];
	ld.shared.f32 	%f268, [_ZZN3cub18CUB_300001_SM_10006detail6reduce28DeviceReduceSingleTileKernelINS2_10policy_hubINS0_12KeyValuePairIifEEiNS0_6ArgMinEE10Policy1000EPS6_N6thrust24THRUST_300001_SM_1000_NS24tabulate_output_iteratorINS2_32accumulating_transform_output_opINS5_IlfEENS2_18local_to_global_opIlEES7_NSD_INS2_31unzip_and_write_arg_extremum_opIPfPiEENSC_11use_defaultElEEEESM_lEEiS7_NS2_20empty_problem_init_tIS6_EES6_N4cuda3std3__410__identityEEEvT0_T1_T2_T3_T4_T6_E12temp_storage+36];
	setp.lt.f32 	%p127, %f268, %f267;
	@%p127 bra 	$L__BB16_190;
	setp.eq.f32 	%p128, %f267, %f268;
	setp.lt.s32 	%p129, %r552, %r551;
	and.pred  	%p130, %p128, %p129;
	selp.b32 	%r552, %r552, %r551, %p130;
	selp.f32 	%f268, %f268, %f267, %p130;
$L__BB16_190:
	ld.shared.u32 	%r553, [_ZZN3cub18CUB_300001_SM_10006detail6reduce28DeviceReduceSingleTileKernelINS2_10policy_hubINS0_12KeyValuePairIifEEiNS0_6ArgMinEE10Policy1000EPS6_N6thrust24THRUST_300001_SM_1000_NS24tabulate_output_iteratorINS2_32accumulating_transform_output_opINS5_IlfEENS2_18local_to_global_opIlEES7_NSD_INS2_31unzip_and_write_arg_extremum_opIPfPiEENSC_11use_defaultElEEEESM_lEEiS7_NS2_20empty_problem_init_tIS6_EES6_N4cuda3std3__410__identityEEEvT0_T1_T2_T3_T4_T6_E12temp_storage+40];
	ld.shared.f32 	%f269, [_ZZN3cub18CUB_300001_SM_10006detail6reduce28DeviceReduceSingleTileKernelINS2_10policy_hubINS0_12KeyValuePairIifEEiNS0_6ArgMinEE10Policy1000EPS6_N6thrust24THRUST_300001_SM_1000_NS24tabulate_output_iteratorINS2_32accumulating_transform_output_opINS5_IlfEENS2_18local_to_global_opIlEES7_NSD_INS2_31unzip_and_write_arg_extremum_opIPfPiEENSC_11use_defaultElEEEESM_lEEiS7_NS2_20empty_problem_init_tIS6_EES6_N4cuda3std3__410__identityEEEvT0_T1_T2_T3_T4_T6_E12temp_storage+44];
	setp.lt.f32 	%p131, %f269, %f268;
	@%p131 bra 	$L__BB16_192;
	setp.eq.f32 	%p132, %f268, %f269;
	setp.lt.s32 	%p133, %r553, %r552;
	and.pred  	%p134, %p132, %p133;
	selp.b32 	%r553, %r553, %r552, %p134;
	selp.f32 	%f269, %f269, %f268, %p134;
$L__BB16_192:
	ld.shared.u32 	%r554, [_ZZN3cub18CUB_300001_SM_10006detail6reduce28DeviceReduceSingleTileKernelINS2_10policy_hubINS0_12KeyValuePairIifEEiNS0_6ArgMinEE10Policy1000EPS6_N6thrust24THRUST_300001_SM_1000_NS24tabulate_output_iteratorINS2_32accumulating_transform_output_opINS5_IlfEENS2_18local_to_global_opIlEES7_NSD_INS2_31unzip_and_write_arg_extremum_opIPfPiEENSC_11use_defaultElEEEESM_lEEiS7_NS2_20empty_problem_init_tIS6_EES6_N4cuda3std3__410__identityEEEvT0_T1_T2_T3_T4_T6_E12temp_storage+48];
	ld.shared.f32 	%f270, [_ZZN3cub18CUB_300001_SM_10006detail6reduce28DeviceReduceSingleTileKernelINS2_10policy_hubINS0_12KeyValuePairIifEEiNS0_6ArgMinEE10Policy1000EPS6_N6thrust24THRUST_300001_SM_1000_NS24tabulate_output_iteratorINS2_32accumulating_transform_output_opINS5_IlfEENS2_18local_to_global_opIlEES7_NSD_INS2_31unzip_and_write_arg_extremum_opIPfPiEENSC_11use_defaultElEEEESM_lEEiS7_NS2_20empty_problem_init_tIS6_EES6_N4cuda3std3__410__identityEEEvT0_T1_T2_T3_T4_T6_E12temp_storage+52];
	setp.lt.f32 	%p135, %f270, %f269;
	@%p135 bra 	$L__BB16_194;
	setp.eq.f32 	%p136, %f269, %f270;
	setp.lt.s32 	%p137, %r554, %r553;
	and.pred  	%p138, %p136, %p137;
	selp.b32 	%r554, %r554, %r553, %p138;
	selp.f32 	%f270, %f270, %f269, %p138;
$L__BB16_194:
	ld.shared.u32 	%r555, [_ZZN3cub18CUB_300001_SM_10006detail6reduce28DeviceReduceSingleTileKernelINS2_10policy_hubINS0_12KeyValuePairIifEEiNS0_6ArgMinEE10Policy1000EPS6_N6thrust24THRUST_300001_SM_1000_NS24tabulate_output_iteratorINS2_32accumulating_transform_output_opINS5_IlfEENS2_18local_to_global_opIlEES7_NSD_INS2_31unzip_and_write_arg_extremum_opIPfPiEENSC_11use_defaultElEEEESM_lEEiS7_NS2_20empty_problem_init_tIS6_EES6_N4cuda3std3__410__identityEEEvT0_T1_T2_T3_T4_T6_E12temp_storage+56];
	ld.shared.f32 	%f271, [_ZZN3cub18CUB_300001_SM_10006detail6reduce28DeviceReduceSingleTileKernelINS2_10policy_hubINS0_12KeyValuePairIifEEiNS0_6ArgMinEE10Policy1000EPS6_N6thrust24THRUST_300001_SM_1000_NS24tabulate_output_iteratorINS2_32accumulating_transform_output_opINS5_IlfEENS2_18local_to_global_opIlEES7_NSD_INS2_31unzip_and_write_arg_extremum_opIPfPiEENSC_11use_defaultElEEEESM_lEEiS7_NS2_20empty_problem_init_tIS6_EES6_N4cuda3std3__410__identityEEEvT0_T1_T2_T3_T4_T6_E12temp_storage+60];
	setp.lt.f32 	%p139, %f271, %f270;
	@%p139 bra 	$L__BB16_196;
	setp.eq.f32 	%p140, %f270, %f271;
	setp.lt.s32 	%p141, %r555, %r554;
	and.pred  	%p142, %p140, %p141;
	selp.b32 	%r555, %r555, %r554, %p142;
	selp.f32 	%f271, %f271, %f270, %p142;
$L__BB16_196:
	ld.shared.u32 	%r556, [_ZZN3cub18CUB_300001_SM_10006detail6reduce28DeviceReduceSingleTileKernelINS2_10policy_hubINS0_12KeyValuePairIifEEiNS0_6ArgMinEE10Policy1000EPS6_N6thrust24THRUST_300001_SM_1000_NS24tabulate_output_iteratorINS2_32accumulating_transform_output_opINS5_IlfEENS2_18local_to_global_opIlEES7_NSD_INS2_31unzip_and_write_arg_extremum_opIPfPiEENSC_11use_defaultElEEEESM_lEEiS7_NS2_20empty_problem_init_tIS6_EES6_N4cuda3std3__410__identityEEEvT0_T1_T2_T3_T4_T6_E12temp_storage+64];
	ld.shared.f32 	%f272, [_ZZN3cub18CUB_300001_SM_10006detail6reduce28DeviceReduceSingleTileKernelINS2_10policy_hubINS0_12KeyValuePairIifEEiNS0_6ArgMinEE10Policy1000EPS6_N6thrust24THRUST_300001_SM_1000_NS24tabulate_output_iteratorINS2_32accumulating_transform_output_opINS5_IlfEENS2_18local_to_global_opIlEES7_NSD_INS2_31unzip_and_write_arg_extremum_opIPfPiEENSC_11use_defaultElEEEESM_lEEiS7_NS2_20empty_problem_init_tIS6_EES6_N4cuda3std3__410__identityEEEvT0_T1_T2_T3_T4_T6_E12temp_storage+68];
	setp.lt.f32 	%p143, %f272, %f271;
	@%p143 bra 	$L__BB16_198;
	setp.eq.f32 	%p144, %f271, %f272;
	setp.lt.s32 	%p145, %r556, %r555;
	and.pred  	%p146, %p144, %p145;
	selp.f32 	%f272, %f272, %f271, %p146;
	selp.b32 	%r556, %r556, %r555, %p146;
$L__BB16_198:
	mov.u32 	%r468, %tid.x;
	setp.ne.s32 	%p293, %r468, 0;
	@%p293 bra 	$L__BB16_206;
	cvta.to.global.u64 	%rd26, %rd10;
	cvta.to.global.u64 	%rd27, %rd9;
	and.b16  	%rs5, %rs4, 255;
	setp.eq.s16 	%p294, %rs5, 0;
	@%p294 bra 	$L__BB16_201;
	cvt.s64.s32 	%rd100, %r556;
	add.s64 	%rd117, %rd6, %rd100;
	st.global.u64 	[%rd27], %rd117;
	st.global.f32 	[%rd27+8], %f272;
	bra.uni 	$L__BB16_204;
$L__BB16_201:
	cvt.s64.s32 	%rd101, %r556;
	add.s64 	%rd117, %rd6, %rd101;
	ld.global.f32 	%f189, [%rd26+8];
	setp.lt.f32 	%p295, %f272, %f189;
	@%p295 bra 	$L__BB16_203;
	setp.eq.f32 	%p296, %f189, %f272;
	ld.global.u64 	%rd102, [%rd26];
	setp.lt.s64 	%p297, %rd117, %rd102;
	and.pred  	%p298, %p296, %p297;
	selp.b64 	%rd117, %rd117, %rd102, %p298;
	selp.f32 	%f272, %f272, %f189, %p298;
$L__BB16_203:
	st.global.u64 	[%rd27], %rd117;
	st.global.f32 	[%rd27+8], %f272;
$L__BB16_204:
	and.b16  	%rs6, %rs3, 255;
	setp.eq.s16 	%p299, %rs6, 0;
	@%p299 bra 	$L__BB16_206;
	cvta.to.global.u64 	%rd104, %rd8;
	st.global.f32 	[%rd104], %f272;
	cvta.to.global.u64 	%rd105, %rd7;
	st.global.u32 	[%rd105], %rd117;
$L__BB16_206:
	ret;

}


// ===== COMPILED SASS (sm_100) =====

	.target	sm_100

	.elftype	@"ET_EXEC"


//--------------------- .note.nv.tkinfo           --------------------------
	.section	.note.nv.tkinfo,"",@"SHT_NOTE"
	.sectionflags	@"SHF_NOTE_NV_TKINFO"
	.tkinfo
        /*0018*/ 	.word	0x00000002
        /*0030*/ 	.string	""
        /*0030*/ 	.string	"ptxas"
        /*0030*/ 	.string	"Cuda compilation tools, release 13.0, V13.0.88"
        /*0030*/ 	.string	"Build cuda_13.0.r13.0/compiler.36424714_0"
        /*0030*/ 	.string	"-arch sm_100 -m 64 "



//--------------------- .note.nv.cuinfo           --------------------------
	.section	.note.nv.cuinfo,"",@"SHT_NOTE"
	.sectionflags	@"SHF_NOTE_NV_CUINFO"
        /*0018*/ 	.short	0x0002
        /*001a*/ 	.short	0x0064
        /*001c*/ 	.short	0x0082
	.zero		2


//--------------------- .nv.info                  --------------------------
	.section	.nv.info,"",@"SHT_CUDA_INFO"
	.align	4


	//----- nvinfo : EIATTR_REGCOUNT
	.align		4
        /*0000*/ 	.byte	0x04, 0x2f
        /*0002*/ 	.short	(.L_41 - .L_40)
	.align		4
.L_40:
        /*0004*/ 	.word	index@(_Z9compute_BPKfS0_S0_Pfi)
        /*0008*/ 	.word	0x0000000e


	//----- nvinfo : EIATTR_FRAME_SIZE
	.align		4
.L_41:
        /*000c*/ 	.byte	0x04, 0x11
        /*000e*/ 	.short	(.L_43 - .L_42)
	.align		4
.L_42:
        /*0010*/ 	.word	index@(_Z9compute_BPKfS0_S0_Pfi)
        /*0014*/ 	.word	0x00000000


	//----- nvinfo : EIATTR_REGCOUNT
	.align		4
.L_43:
        /*0018*/ 	.byte	0x04, 0x2f
        /*001a*/ 	.short	(.L_45 - .L_44)
	.align		4
.L_44:
        /*001c*/ 	.word	index@(_Z11find_argminPKfPiPfi)
        /*0020*/ 	.word	0x0000000e


	//----- nvinfo : EIATTR_FRAME_SIZE
	.align		4
.L_45:
        /*0024*/ 	.byte	0x04, 0x11
        /*0026*/ 	.short	(.L_47 - .L_46)
	.align		4
.L_46:
        /*0028*/ 	.word	index@(_Z11find_argminPKfPiPfi)
        /*002c*/ 	.word	0x00000000


	//----- nvinfo : EIATTR_REGCOUNT
	.align		4
.L_47:
        /*0030*/ 	.byte	0x04, 0x2f
        /*0032*/ 	.short	(.L_49 - .L_48)
	.align		4
.L_48:
        /*0034*/ 	.word	index@(_Z16solve_1bc_kerneliPKiiiPKfPiS3_Pb)
        /*0038*/ 	.word	0x0000000e


	//----- nvinfo : EIATTR_FRAME_SIZE
	.align		4
.L_49:
        /*003c*/ 	.byte	0x04, 0x11
        /*003e*/ 	.short	(.L_51 - .L_50)
	.align		4
.L_50:
        /*0040*/ 	.word	index@(_Z16solve_1bc_kerneliPKiiiPKfPiS3_Pb)
        /*0044*/ 	.word	0x00000000


	//----- nvinfo : EIATTR_REGCOUNT
	.align		4
.L_51:
        /*0048*/ 	.byte	0x04, 0x2f
        /*004a*/ 	.short	(.L_53 - .L_52)
	.align		4
.L_52:
        /*004c*/ 	.word	index@(_Z15set_array_valuePiii)
        /*0050*/ 	.word	0x0000000a


	//----- nvinfo : EIATTR_FRAME_SIZE
	.align		4
.L_53:
        /*0054*/ 	.byte	0x04, 0x11
        /*0056*/ 	.short	(.L_55 - .L_54)
	.align		4
.L_54:
        /*0058*/ 	.word	index@(_Z15set_array_valuePiii)
        /*005c*/ 	.word	0x00000000


	//----- nvinfo : EIATTR_REGCOUNT
	.align		4
.L_55:
        /*0060*/ 	.byte	0x04, 0x2f
        /*0062*/ 	.short	(.L_57 - .L_56)
	.align		4
.L_56:
        /*0064*/ 	.word	index@(_Z12update_dualsPiS_PfS0_S0_i)
        /*0068*/ 	.word	0x00000010


	//----- nvinfo : EIATTR_FRAME_SIZE
	.align		4
.L_57:
        /*006c*/ 	.byte	0x04, 0x11
        /*006e*/ 	.short	(.L_59 - .L_58)
	.align		4
.L_58:
        /*0070*/ 	.word	index@(_Z12update_dualsPiS_PfS0_S0_i)
        /*0074*/ 	.word	0x00000000


	//----- nvinfo : EIATTR_REGCOUNT
	.align		4
.L_59:
        /*0078*/ 	.byte	0x04, 0x2f
        /*007a*/ 	.short	(.L_61 - .L_60)
	.align		4
.L_60:
        /*007c*/ 	.word	index@(_Z13find_negativePKfiPiS1_S1_)
        /*0080*/ 	.word	0x0000000a


	//----- nvinfo : EIATTR_FRAME_SIZE
	.align		4
.L_61:
        /*0084*/ 	.byte	0x04, 0x11
        /*0086*/ 	.short	(.L_63 - .L_62)
	.align		4
.L_62:
        /*0088*/ 	.word	index@(_Z13find_negativePKfiPiS1_S1_)
        /*008c*/ 	.word	0x00000000


	//----- nvinfo : EIATTR_REGCOUNT
	.align		4
.L_63:
        /*0090*/ 	.byte	0x04, 0x2f
        /*0092*/ 	.short	(.L_65 - .L_64)
	.align		4
.L_64:
        /*0094*/ 	.word	index@(_Z11init_minvalPf)
        /*0098*/ 	.word	0x00000008


	//----- nvinfo : EIATTR_FRAME_SIZE
	.align		4
.L_65:
        /*009c*/ 	.byte	0x04, 0x11
        /*009e*/ 	.short	(.L_67 - .L_66)
	.align		4
.L_66:
        /*00a0*/ 	.word	index@(_Z11init_minvalPf)
        /*00a4*/ 	.word	0x00000000


	//----- nvinfo : EIATTR_REGCOUNT
	.align		4
.L_67:
        /*00a8*/ 	.byte	0x04, 0x2f
        /*00aa*/ 	.short	(.L_69 - .L_68)
	.align		4
.L_68:
        /*00ac*/ 	.word	index@(_Z23find_min_valid_atomic2dPKfPKiS2_iPf)
        /*00b0*/ 	.word	0x0000000a


	//----- nvinfo : EIATTR_FRAME_SIZE
	.align		4
.L_69:
        /*00b4*/ 	.byte	0x04, 0x11
        /*00b6*/ 	.short	(.L_71 - .L_70)
	.align		4
.L_70:
        /*00b8*/ 	.word	index@(_Z23find_min_valid_atomic2dPKfPKiS2_iPf)
        /*00bc*/ 	.word	0x00000000


	//----- nvinfo : EIATTR_REGCOUNT
	.align		4
.L_71:
        /*00c0*/ 	.byte	0x04, 0x2f
        /*00c2*/ 	.short	(.L_73 - .L_72)
	.align		4
.L_72:
        /*00c4*/ 	.word	index@(_Z13process_cyclePfS_PiPKiS2_iii)
        /*00c8*/ 	.word	0x00000016


	//----- nvinfo : EIATTR_FRAME_SIZE
	.align		4
.L_73:
        /*00cc*/ 	.byte	0x04, 0x11
        /*00ce*/ 	.short	(.L_75 - .L_74)
	.align		4
.L_74:
        /*00d0*/ 	.word	index@(_Z13process_cyclePfS_PiPKiS2_iii)
        /*00d4*/ 	.word	0x00000000


	//----- nvinfo : EIATTR_REGCOUNT
	.align		4
.L_75:
        /*00d8*/ 	.byte	0x04, 0x2f
        /*00da*/ 	.short	(.L_77 - .L_76)
	.align		4
.L_76:
        /*00dc*/ 	.word	index@(_Z16finalize_epsilonPKfS0_iiiPf)
        /*00e0*/ 	.word	0x0000000a


	//----- nvinfo : EIATTR_FRAME_SIZE
	.align		4
.L_77:
        /*00e4*/ 	.byte	0x04, 0x11
        /*00e6*/ 	.short	(.L_79 - .L_78)
	.align		4
.L_78:
        /*00e8*/ 	.word	index@(_Z16finalize_epsilonPKfS0_iiiPf)
        /*00ec*/ 	.word	0x00000000


	//----- nvinfo : EIATTR_REGCOUNT
	.align		4
.L_79:
        /*00f0*/ 	.byte	0x04, 0x2f
        /*00f2*/ 	.short	(.L_81 - .L_80)
	.align		4
.L_80:
        /*00f4*/ 	.word	index@(_Z8initVarsPiS_i)
        /*00f8*/ 	.word	0x0000000a


	//----- nvinfo : EIATTR_FRAME_SIZE
	.align		4
.L_81:
        /*00fc*/ 	.byte	0x04, 0x11
        /*00fe*/ 	.short	(.L_83 - .L_82)
	.align		4
.L_82:
        /*0100*/ 	.word	index@(_Z8initVarsPiS_i)
        /*0104*/ 	.word	0x00000000


	//----- nvinfo : EIATTR_REGCOUNT
	.align		4
.L_83:
        /*0108*/ 	.byte	0x04, 0x2f
        /*010a*/ 	.short	(.L_85 - .L_84)
	.align		4
.L_84:
        /*010c*/ 	.word	index@(_Z24check_feasible_conditionPKfPKiS0_S0_Pii)
        /*0110*/ 	.word	0x0000000e


	//----- nvinfo : EIATTR_FRAME_SIZE
	.align		4
.L_85:
        /*0114*/ 	.byte	0x04, 0x11
        /*0116*/ 	.short	(.L_87 - .L_86)
	.align		4
.L_86:
        /*0118*/ 	.word	index@(_Z24check_feasible_conditionPKfPKiS0_S0_Pii)
        /*011c*/ 	.word	0x00000000


	//----- nvinfo : EIATTR_REGCOUNT
	.align		4
.L_87:
        /*0120*/ 	.byte	0x04, 0x2f
        /*0122*/ 	.short	(.L_89 - .L_88)
	.align		4
.L_88:
        /*0124*/ 	.word	index@(_Z21check_slack_conditionPKfS0_S0_Pii)
        /*0128*/ 	.word	0x0000000e


	//----- nvinfo : EIATTR_FRAME_SIZE
	.align		4
.L_89:
        /*012c*/ 	.byte	0x04, 0x11
        /*012e*/ 	.short	(.L_91 - .L_90)
	.align		4
.L_90:
        /*0130*/ 	.word	index@(_Z21check_slack_conditionPKfS0_S0_Pii)
        /*0134*/ 	.word	0x00000000


	//----- nvinfo : EIATTR_REGCOUNT
	.align		4
.L_91:
        /*0138*/ 	.byte	0x04, 0x2f
        /*013a*/ 	.short	(.L_93 - .L_92)
	.align		4
.L_92:
        /*013c*/ 	.word	index@(_ZN3cub18CUB_300001_SM_10006detail11EmptyKernelIvEEvv)
        /*0140*/ 	.word	0x00000004


	//----- nvinfo : EIATTR_FRAME_SIZE
	.align		4
.L_93:
        /*0144*/ 	.byte	0x04, 0x11
        /*0146*/ 	.short	(.L_95 - .L_94)
	.align		4
.L_94:
        /*0148*/ 	.word	index@(_ZN3cub18CUB_300001_SM_10006detail11EmptyKernelIvEEvv)
        /*014c*/ 	.word	0x00000000


	//----- nvinfo : EIATTR_REGCOUNT
	.align		4
.L_95:
        /*0150*/ 	.byte	0x04, 0x2f
        /*0152*/ 	.short	(.L_97 - .L_96)
	.align		4
.L_96:
        /*0154*/ 	.word	index@(_ZN3cub18CUB_300001_SM_10006detail6reduce28DeviceReduceSingleTileKernelINS2_10policy_hubINS0_12KeyValuePairIifEEiNS0_6ArgMinEE10Policy1000ENS0_21ArgIndexInputIteratorIPfifEEN6thrust24THRUST_300001_SM_1000_NS24tabulate_output_iteratorINS2_32accumulating_transform_output_opINS5_IlfEENS2_18local_to_global_opIlEES7_NSF_INS2_31unzip_and_write_arg_extremum_opISB_PiEENSE_11use_defaultElEEEESN_lEEiS7_NS2_20empty_problem_init_tIS6_EES6_N4cuda3std3__410__identityEEEvT0_T1_T2_T3_T4_T6_)
        /*0158*/ 	.word	0x0000001b


	//----- nvinfo : EIATTR_FRAME_SIZE
	.align		4
.L_97:
        /*015c*/ 	.byte	0x04, 0x11
        /*015e*/ 	.short	(.L_99 - .L_98)
	.align		4
.L_98:
        /*0160*/ 	.word	index@(_ZN3cub18CUB_300001_SM_10006detail6reduce28DeviceReduceSingleTileKernelINS2_10policy_hubINS0_12KeyValuePairIifEEiNS0_6ArgMinEE10Policy1000ENS0_21ArgIndexInputIteratorIPfifEEN6thrust24THRUST_300001_SM_1000_NS24tabulate_output_iteratorINS2_32accumulating_transform_output_opINS5_IlfEENS2_18local_to_global_opIlEES7_NSF_INS2_31unzip_and_write_arg_extremum_opISB_PiEENSE_11use_defaultElEEEESN_lEEiS7_NS2_20empty_problem_init_tIS6_EES6_N4cuda3std3__410__identityEEEvT0_T1_T2_T3_T4_T6_)
        /*0164*/ 	.word	0x00000000


	//----- nvinfo : EIATTR_REGCOUNT
	.align		4
.L_99:
        /*0168*/ 	.byte	0x04, 0x2f
        /*016a*/ 	.short	(.L_101 - .L_100)
	.align		4
.L_100:
        /*016c*/ 	.word	index@(_ZN3cub18CUB_300001_SM_10006detail6reduce18DeviceReduceKernelINS2_10policy_hubINS0_12KeyValuePairIifEEiNS0_6ArgMinEE10Policy1000ENS0_21ArgIndexInputIteratorIPfifEEiS7_S6_N4cuda3std3__410__identityEEEvT0_PT3_T1_NS0_13GridEvenShareISK_EET2_T4_)
        /*0170*/ 	.word	0x00000020


	//----- nvinfo : EIATTR_FRAME_SIZE
	.align		4
.L_101:
        /*0174*/ 	.byte	0x04, 0x11
        /*0176*/ 	.short	(.L_103 - .L_102)
	.align		4
.L_102:
        /*0178*/ 	.word	index@(_ZN3cub18CUB_300001_SM_10006detail6reduce18DeviceReduceKernelINS2_10policy_hubINS0_12KeyValuePairIifEEiNS0_6ArgMinEE10Policy1000ENS0_21ArgIndexInputIteratorIPfifEEiS7_S6_N4cuda3std3__410__identityEEEvT0_PT3_T1_NS0_13GridEvenShareISK_EET2_T4_)
        /*017c*/ 	.word	0x00000000


	//----- nvinfo : EIATTR_REGCOUNT
	.align		4
.L_103:
        /*0180*/ 	.byte	0x04, 0x2f
        /*0182*/ 	.short	(.L_105 - .L_104)
	.align		4
.L_104:
        /*0184*/ 	.word	index@(_ZN3cub18CUB_300001_SM_10006detail6reduce28DeviceReduceSingleTileKernelINS2_10policy_hubINS0_12KeyValuePairIifEEiNS0_6ArgMinEE10Policy1000EPS6_N6thrust24THRUST_300001_SM_1000_NS24tabulate_output_iteratorINS2_32accumulating_transform_output_opINS5_IlfEENS2_18local_to_global_opIlEES7_NSD_INS2_31unzip_and_write_arg_extremum_opIPfPiEENSC_11use_defaultElEEEESM_lEEiS7_NS2_20empty_problem_init_tIS6_EES6_N4cuda3std3__410__identityEEEvT0_T1_T2_T3_T4_T6_)
        /*0188*/ 	.word	0x0000002c


	//----- nvinfo : EIATTR_FRAME_SIZE
	.align		4
.L_105:
        /*018c*/ 	.byte	0x04, 0x11
        /*018e*/ 	.short	(.L_107 - .L_106)
	.align		4
.L_106:
        /*0190*/ 	.word	index@(_ZN3cub18CUB_300001_SM_10006detail6reduce28DeviceReduceSingleTileKernelINS2_10policy_hubINS0_12KeyValuePairIifEEiNS0_6ArgMinEE10Policy1000EPS6_N6thrust24THRUST_300001_SM_1000_NS24tabulate_output_iteratorINS2_32accumulating_transform_output_opINS5_IlfEENS2_18local_to_global_opIlEES7_NSD_INS2_31unzip_and_write_arg_extremum_opIPfPiEENSC_11use_defaultElEEEESM_lEEiS7_NS2_20empty_problem_init_tIS6_EES6_N4cuda3std3__410__identityEEEvT0_T1_T2_T3_T4_T6_)
        /*0194*/ 	.word	0x00000000


	//----- nvinfo : EIATTR_MIN_STACK_SIZE
	.align		4
.L_107:
        /*0198*/ 	.byte	0x04, 0x12
        /*019a*/ 	.short	(.L_109 - .L_108)
	.align		4
.L_108:
        /*019c*/ 	.word	index@(_ZN3cub18CUB_300001_SM_10006detail6reduce28DeviceReduceSingleTileKernelINS2_10policy_hubINS0_12KeyValuePairIifEEiNS0_6ArgMinEE10Policy1000EPS6_N6thrust24THRUST_300001_SM_1000_NS24tabulate_output_iteratorINS2_32accumulating_transform_output_opINS5_IlfEENS2_18local_to_global_opIlEES7_NSD_INS2_31unzip_and_write_arg_extremum_opIPfPiEENSC_11use_defaultElEEEESM_lEEiS7_NS2_20empty_problem_init_tIS6_EES6_N4cuda3std3__410__identityEEEvT0_T1_T2_T3_T4_T6_)
        /*01a0*/ 	.word	0x00000000


	//----- nvinfo : EIATTR_MIN_STACK_SIZE
	.align		4
.L_109:
        /*01a4*/ 	.byte	0x04, 0x12
        /*01a6*/ 	.short	(.L_111 - .L_110)
	.align		4
.L_110:
        /*01a8*/ 	.word	index@(_ZN3cub18CUB_300001_SM_10006detail6reduce18DeviceReduceKernelINS2_10policy_hubINS0_12KeyValuePairIifEEiNS0_6ArgMinEE10Policy1000ENS0_21ArgIndexInputIteratorIPfifEEiS7_S6_N4cuda3std3__410__identityEEEvT0_PT3_T1_NS0_13GridEvenShareISK_EET2_T4_)
        /*01ac*/ 	.word	0x00000000


	//----- nvinfo : EIATTR_MIN_STACK_SIZE
	.align		4
.L_111:
        /*01b0*/ 	.byte	0x04, 0x12
        /*01b2*/ 	.short	(.L_113 - .L_112)
	.align		4
.L_112:
        /*01b4*/ 	.word	index@(_ZN3cub18CUB_300001_SM_10006detail6reduce28DeviceReduceSingleTileKernelINS2_10policy_hubINS0_12KeyValuePairIifEEiNS0_6ArgMinEE10Policy1000ENS0_21ArgIndexInputIteratorIPfifEEN6thrust24THRUST_300001_SM_1000_NS24tabulate_output_iteratorINS2_32accumulating_transform_output_opINS5_IlfEENS2_18local_to_global_opIlEES7_NSF_INS2_31unzip_and_write_arg_extremum_opISB_PiEENSE_11use_defaultElEEEESN_lEEiS7_NS2_20empty_problem_init_tIS6_EES6_N4cuda3std3__410__identityEEEvT0_T1_T2_T3_T4_T6_)
        /*01b8*/ 	.word	0x00000000


	//----- nvinfo : EIATTR_MIN_STACK_SIZE
	.align		4
.L_113:
        /*01bc*/ 	.byte	0x04, 0x12
        /*01be*/ 	.short	(.L_115 - .L_114)
	.align		4
.L_114:
        /*01c0*/ 	.word	index@(_ZN3cub18CUB_300001_SM_10006detail11EmptyKernelIvEEvv)
        /*01c4*/ 	.word	0x00000000


	//----- nvinfo : EIATTR_MIN_STACK_SIZE
	.align		4
.L_115:
        /*01c8*/ 	.byte	0x04, 0x12
        /*01ca*/ 	.short	(.L_117 - .L_116)
	.align		4
.L_116:
        /*01cc*/ 	.word	index@(_Z21check_slack_conditionPKfS0_S0_Pii)
        /*01d0*/ 	.word	0x00000000


	//----- nvinfo : EIATTR_MIN_STACK_SIZE
	.align		4
.L_117:
        /*01d4*/ 	.byte	0x04, 0x12
        /*01d6*/ 	.short	(.L_119 - .L_118)
	.align		4
.L_118:
        /*01d8*/ 	.word	index@(_Z24check_feasible_conditionPKfPKiS0_S0_Pii)
        /*01dc*/ 	.word	0x00000000


	//----- nvinfo : EIATTR_MIN_STACK_SIZE
	.align		4
.L_119:
        /*01e0*/ 	.byte	0x04, 0x12
        /*01e2*/ 	.short	(.L_121 - .L_120)
	.align		4
.L_120:
        /*01e4*/ 	.word	index@(_Z8initVarsPiS_i)
        /*01e8*/ 	.word	0x00000000


	//----- nvinfo : EIATTR_MIN_STACK_SIZE
	.align		4
.L_121:
        /*01ec*/ 	.byte	0x04, 0x12
        /*01ee*/ 	.short	(.L_123 - .L_122)
	.align		4
.L_122:
        /*01f0*/ 	.word	index@(_Z16finalize_epsilonPKfS0_iiiPf)
        /*01f4*/ 	.word	0x00000000


	//----- nvinfo : EIATTR_MIN_STACK_SIZE
	.align		4
.L_123:
        /*01f8*/ 	.byte	0x04, 0x12
        /*01fa*/ 	.short	(.L_125 - .L_124)
	.align		4
.L_124:
        /*01fc*/ 	.word	index@(_Z13process_cyclePfS_PiPKiS2_iii)
        /*0200*/ 	.word	0x00000000


	//----- nvinfo : EIATTR_MIN_STACK_SIZE
	.align		4
.L_125:
        /*0204*/ 	.byte	0x04, 0x12
        /*0206*/ 	.short	(.L_127 - .L_126)
	.align		4
.L_126:
        /*0208*/ 	.word	index@(_Z23find_min_valid_atomic2dPKfPKiS2_iPf)
        /*020c*/ 	.word	0x00000000


	//----- nvinfo : EIATTR_MIN_STACK_SIZE
	.align		4
.L_127:
        /*0210*/ 	.byte	0x04, 0x12
        /*0212*/ 	.short	(.L_129 - .L_128)
	.align		4
.L_128:
        /*0214*/ 	.word	index@(_Z11init_minvalPf)
        /*0218*/ 	.word	0x00000000


	//----- nvinfo : EIATTR_MIN_STACK_SIZE
	.align		4
.L_129:
        /*021c*/ 	.byte	0x04, 0x12
        /*021e*/ 	.short	(.L_131 - .L_130)
	.align		4
.L_130:
        /*0220*/ 	.word	index@(_Z13find_negativePKfiPiS1_S1_)
        /*0224*/ 	.word	0x00000000


	//----- nvinfo : EIATTR_MIN_STACK_SIZE
	.align		4
.L_131:
        /*0228*/ 	.byte	0x04, 0x12
        /*022a*/ 	.short	(.L_133 - .L_132)
	.align		4
.L_132:
        /*022c*/ 	.word	index@(_Z12update_dualsPiS_PfS0_S0_i)
        /*0230*/ 	.word	0x00000000


	//----- nvinfo : EIATTR_MIN_STACK_SIZE
	.align		4
.L_133:
        /*0234*/ 	.byte	0x04, 0x12
        /*0236*/ 	.short	(.L_135 - .L_134)
	.align		4
.L_134:
        /*0238*/ 	.word	index@(_Z15set_array_valuePiii)
        /*023c*/ 	.word	0x00000000


	//----- nvinfo : EIATTR_MIN_STACK_SIZE
	.align		4
.L_135:
        /*0240*/ 	.byte	0x04, 0x12
        /*0242*/ 	.short	(.L_137 - .L_136)
	.align		4
.L_136:
        /*0244*/ 	.word	index@(_Z16solve_1bc_kerneliPKiiiPKfPiS3_Pb)
        /*0248*/ 	.word	0x00000000


	//----- nvinfo : EIATTR_MIN_STACK_SIZE
	.align		4
.L_137:
        /*024c*/ 	.byte	0x04, 0x12
        /*024e*/ 	.short	(.L_139 - .L_138)
	.align		4
.L_138:
        /*0250*/ 	.word	index@(_Z11find_argminPKfPiPfi)
        /*0254*/ 	.word	0x00000000


	//----- nvinfo : EIATTR_MIN_STACK_SIZE
	.align		4
.L_139:
        /*0258*/ 	.byte	0x04, 0x12
        /*025a*/ 	.short	(.L_141 - .L_140)
	.align		4
.L_140:
        /*025c*/ 	.word	index@(_Z9compute_BPKfS0_S0_Pfi)
        /*0260*/ 	.word	0x00000000
.L_141:


//--------------------- .nv.compat                --------------------------
	.section	.nv.compat,"",@"SHT_CUDA_COMPAT_INFO"
	.align	4
        /*0000*/ 	.byte	0x02, 0x09, 0x00, 0x00, 0x02, 0x02, 0x01, 0x00, 0x02, 0x05, 0x05, 0x00, 0x03, 0x07, 0x01, 0x01
        /*0010*/ 	.byte	0x02, 0x03, 0x00, 0x00, 0x02, 0x06, 0x01, 0x00, 0x04, 0x0b, 0x08, 0x00, 0x01, 0x00, 0x00, 0x00
        /*0020*/ 	.byte	0x00, 0x00, 0x00, 0x00


//--------------------- .nv.info._ZN3cub18CUB_300001_SM_10006detail6reduce28DeviceReduceSingleTileKernelINS2_10policy_hubINS0_12KeyValuePairIifEEiNS0_6ArgMinEE10Policy1000EPS6_N6thrust24THRUST_300001_SM_1000_NS24tabulate_output_iteratorINS2_32accumulating_transform_output_opINS5_IlfEENS2_18local_to_global_opIlEES7_NSD_INS2_31unzip_and_write_arg_extremum_opIPfPiEENSC_11use_defaultElEEEESM_lEEiS7_NS2_20empty_problem_init_tIS6_EES6_N4cuda3std3__410__identityEEEvT0_T1_T2_T3_T4_T6_ --------------------------
	.section	.nv.info._ZN3cub18CUB_300001_SM_10006detail6reduce28DeviceReduceSingleTileKernelINS2_10policy_hubINS0_12KeyValuePairIifEEiNS0_6ArgMinEE10Policy1000EPS6_N6thrust24THRUST_300001_SM_1000_NS24tabulate_output_iteratorINS2_32accumulating_transform_output_opINS5_IlfEENS2_18local_to_global_opIlEES7_NSD_INS2_31unzip_and_write_arg_extremum_opIPfPiEENSC_11use_defaultElEEEESM_lEEiS7_NS2_20empty_problem_init_tIS6_EES6_N4cuda3std3__410__identityEEEvT0_T1_T2_T3_T4_T6_,"",@"SHT_CUDA_INFO"
	.sectionflags	@""
	.align	4


	//----- nvinfo : EIATTR_CUDA_API_VERSION
	.align		4
        /*0000*/ 	.byte	0x04, 0x37
        /*0002*/ 	.short	(.L_143 - .L_142)
.L_142:
        /*0004*/ 	.word	0x00000082


	//----- nvinfo : EIATTR_KPARAM_INFO
	.align		4
.L_143:
        /*0008*/ 	.byte	0x04, 0x17
        /*000a*/ 	.short	(.L_145 - .L_144)
.L_144:
        /*000c*/ 	.word	0x00000000
        /*0010*/ 	.short	0x0005
        /*0012*/ 	.short	0x0060
        /*0014*/ 	.byte	0x00, 0xf0, 0x05, 0x00


	//----- nvinfo : EIATTR_KPARAM_INFO
	.align		4
.L_145:
        /*0018*/ 	.byte	0x04, 0x17
        /*001a*/ 	.short	(.L_147 - .L_146)
.L_146:
        /*001c*/ 	.word	0x00000000
        /*0020*/ 	.short	0x0004
        /*0022*/ 	.short	0x0058
        /*0024*/ 	.byte	0x00, 0xf0, 0x21, 0x00


	//----- nvinfo : EIATTR_KPARAM_INFO
	.align		4
.L_147:
        /*0028*/ 	.byte	0x04, 0x17
        /*002a*/ 	.short	(.L_149 - .L_148)
.L_148:
        /*002c*/ 	.word	0x00000000
        /*0030*/ 	.short	0x0003
        /*0032*/ 	.short	0x0054
        /*0034*/ 	.byte	0x00, 0xf0, 0x05, 0x00


	//----- nvinfo : EIATTR_KPARAM_INFO
	.align		4
.L_149:
        /*0038*/ 	.byte	0x04, 0x17
        /*003a*/ 	.short	(.L_151 - .L_150)
.L_150:
        /*003c*/ 	.word	0x00000000
        /*0040*/ 	.short	0x0002
        /*0042*/ 	.short	0x0050
        /*0044*/ 	.byte	0x00, 0xf0, 0x11, 0x00


	//----- nvinfo : EIATTR_KPARAM_INFO
	.align		4
.L_151:
        /*0048*/ 	.byte	0x04, 0x17
        /*004a*/ 	.short	(.L_153 - .L_152)
.L_152:
        /*004c*/ 	.word	0x00000000
        /*0050*/ 	.short	0x0001
        /*0052*/ 	.short	0x0008
        /*0054*/ 	.byte	0x00, 0xf0, 0x21, 0x01


	//----- nvinfo : EIATTR_KPARAM_INFO
	.align		4
.L_153:
        /*0058*/ 	.byte	0x04, 0x17
        /*005a*/ 	.short	(.L_155 - .L_154)
.L_154:
        /*005c*/ 	.word	0x00000000
        /*0060*/ 	.short	0x0000
        /*0062*/ 	.short	0x0000
        /*0064*/ 	.byte	0x00, 0xf5, 0x21, 0x00


	//----- nvinfo : EIATTR_SPARSE_MMA_MASK
	.align		4
.L_155:
        /*0068*/ 	.byte	0x03, 0x50
        /*006a*/ 	.short	0x0000


	//----- nvinfo : EIATTR_MAXREG_COUNT
	.align		4
        /*006c*/ 	.byte	0x03, 0x1b
        /*006e*/ 	.short	0x00ff


	//----- nvinfo : EIATTR_NUM_BARRIERS
	.align		4
        /*0070*/ 	.byte	0x02, 0x4c
        /*0072*/ 	.byte	0x01
	.zero		1


	//----- nvinfo : EIATTR_MERCURY_ISA_VERSION
	.align		4
        /*0074*/ 	.byte	0x03, 0x5f
        /*0076*/ 	.short	0x0101


	//----- nvinfo : EIATTR_COOP_GROUP_MASK_REGIDS
	.align		4
        /*0078*/ 	.byte	0x04, 0x29
        /*007a*/ 	.short	(.L_157 - .L_156)


	//   ....[0]....
.L_156:
        /*007c*/ 	.word	0xffffffff


	//   ....[1]....
        /*0080*/ 	.word	0xffffffff


	//   ....[2]....
        /*0084*/ 	.word	0xffffffff


	//   ....[3]....
        /*0088*/ 	.word	0xffffffff


	//   ....[4]....
        /*008c*/ 	.word	0xffffffff


	//   ....[5]....
        /*0090*/ 	.word	0xffffffff


	//   ....[6]....
        /*0094*/ 	.word	0xffffffff


	//   ....[7]....
        /*0098*/ 	.word	0xffffffff


	//   ....[8]....
        /*009c*/ 	.word	0xffffffff


	//   ....[9]....
        /*00a0*/ 	.word	0xffffffff


	//   ....[10]....
        /*00a4*/ 	.word	0xffffffff


	//   ....[11]....
        /*00a8*/ 	.word	0xffffffff


	//   ....[12]....
        /*00ac*/ 	.word	0xffffffff


	//   ....[13]....
        /*00b0*/ 	.word	0xffffffff


	//   ....[14]....
        /*00b4*/ 	.word	0xffffffff


	//   ....[15]....
        /*00b8*/ 	.word	0xffffffff


	//   ....[16]....
        /*00bc*/ 	.word	0xffffffff


	//   ....[17]....
        /*00c0*/ 	.word	0xffffffff


	//   ....[18]....
        /*00c4*/ 	.word	0xffffffff


	//   ....[19]....
        /*00c8*/ 	.word	0xffffffff


	//   ....[20]....
        /*00cc*/ 	.word	0xffffffff


	//   ....[21]....
        /*00d0*/ 	.word	0xffffffff


	//   ....[22]....
        /*00d4*/ 	.word	0xffffffff


	//   ....[23]....
        /*00d8*/ 	.word	0xffffffff


	//   ....[24]....
        /*00dc*/ 	.word	0xffffffff


	//   ....[25]....
        /*00e0*/ 	.word	0xffffffff


	//   ....[26]....
        /*00e4*/ 	.word	0xffffffff


	//   ....[27]....
        /*00e8*/ 	.word	0xffffffff


	//   ....[28]....
        /*00ec*/ 	.word	0xffffffff


	//   ....[29]....
        /*00f0*/ 	.word	0xffffffff


	//----- nvinfo : EIATTR_COOP_GROUP_INSTR_OFFSETS
	.align		4
.L_157:
        /*00f4*/ 	.byte	0x04, 0x28
        /*00f6*/ 	.short	(.L_159 - .L_158)


	//   ....[0]....
.L_158:
        /*00f8*/ 	.word	0x00001500


	//   ....[1]....
        /*00fc*/ 	.word	0x00001520


	//   ....[2]....
        /*0100*/ 	.word	0x00001610


	//   ....[3]....
        /*0104*/ 	.word	0x00001640


	//   ....[4]....
        /*0108*/ 	.word	0x000016f0


	//   ....[5]....
        /*010c*/ 	.word	0x00001720


	//   ....[6]....
        /*0110*/ 	.word	0x000017d0


	//   ....[7]....
        /*0114*/ 	.word	0x00001800


	//   ....[8]....
        /*0118*/ 	.word	0x000018b0


	//   ....[9]....
        /*011c*/ 	.word	0x000018d0


	//   ....[10]....
        /*0120*/ 	.word	0x00001e50


	//   ....[11]....
        /*0124*/ 	.word	0x00001e90


	//   ....[12]....
        /*0128*/ 	.word	0x00001f30


	//   ....[13]....
        /*012c*/ 	.word	0x00001f60


	//   ....[14]....
        /*0130*/ 	.word	0x00002010


	//   ....[15]....
        /*0134*/ 	.word	0x00002040


	//   ....[16]....
        /*0138*/ 	.word	0x000020f0


	//   ....[17]....
        /*013c*/ 	.word	0x00002120


	//   ....[18]....
        /*0140*/ 	.word	0x000021d0


	//   ....[19]....
        /*0144*/ 	.word	0x00002200


	//   ....[20]....
        /*0148*/ 	.word	0x00004130


	//   ....[21]....
        /*014c*/ 	.word	0x00004150


	//   ....[22]....
        /*0150*/ 	.word	0x00004240


	//   ....[23]....
        /*0154*/ 	.word	0x00004270


	//   ....[24]....
        /*0158*/ 	.word	0x00004320


	//   ....[25]....
        /*015c*/ 	.word	0x00004350


	//   ....[26]....
        /*0160*/ 	.word	0x00004400


	//   ....[27]....
        /*0164*/ 	.word	0x00004430


	//   ....[28]....
        /*0168*/ 	.word	0x000044e0


	//   ....[29]....
        /*016c*/ 	.word	0x00004500


	//----- nvinfo : EIATTR_VRC_CTA_INIT_COUNT
	.align		4
.L_159:
        /*0170*/ 	.byte	0x02, 0x4a
	.zero		1
	.zero		1


	//----- nvinfo : EIATTR_EXIT_INSTR_OFFSETS
	.align		4
        /*0174*/ 	.byte	0x04, 0x1c
        /*0176*/ 	.short	(.L_161 - .L_160)


	//   ....[0]....
.L_160:
        /*0178*/ 	.word	0x000000b0


	//   ....[1]....
        /*017c*/ 	.word	0x000002b0


	//   ....[2]....
        /*0180*/ 	.word	0x00000300


	//   ....[3]....
        /*0184*/ 	.word	0x00004920


	//   ....[4]....
        /*0188*/ 	.word	0x00004b00


	//   ....[5]....
        /*018c*/ 	.word	0x00004b50


	//----- nvinfo : EIATTR_MAX_THREADS
	.align		4
.L_161:
        /*0190*/ 	.byte	0x04, 0x05
        /*0192*/ 	.short	(.L_163 - .L_162)
.L_162:
        /*0194*/ 	.word	0x00000100
        /*0198*/ 	.word	0x00000001
        /*019c*/ 	.word	0x00000001


	//----- nvinfo : EIATTR_CRS_STACK_SIZE
	.align		4
.L_163:
        /*01a0*/ 	.byte	0x04, 0x1e
        /*01a2*/ 	.short	(.L_165 - .L_164)
.L_164:
        /*01a4*/ 	.word	0x00000000


	//----- nvinfo : EIATTR_CBANK_PARAM_SIZE
	.align		4
.L_165:
        /*01a8*/ 	.byte	0x03, 0x19
        /*01aa*/ 	.short	0x0061


	//----- nvinfo : EIATTR_PARAM_CBANK
	.align		4
        /*01ac*/ 	.byte	0x04, 0x0a
        /*01ae*/ 	.short	(.L_167 - .L_166)
	.align		4
.L_166:
        /*01b0*/ 	.word	index@(.nv.constant0._ZN3cub18CUB_300001_SM_10006detail6reduce28DeviceReduceSingleTileKernelINS2_10policy_hubINS0_12KeyValuePairIifEEiNS0_6ArgMinEE10Policy1000EPS6_N6thrust24THRUST_300001_SM_1000_NS24tabulate_output_iteratorINS2_32accumulating_transform_output_opINS5_IlfEENS2_18local_to_global_opIlEES7_NSD_INS2_31unzip_and_write_arg_extremum_opIPfPiEENSC_11use_defaultElEEEESM_lEEiS7_NS2_20empty_problem_init_tIS6_EES6_N4cuda3std3__410__identityEEEvT0_T1_T2_T3_T4_T6_)
        /*01b4*/ 	.short	0x0380
        /*01b6*/ 	.short	0x0061


	//----- nvinfo : EIATTR_SW_WAR
	.align		4
.L_167:
        /*01b8*/ 	.byte	0x04, 0x36
        /*01ba*/ 	.short	(.L_169 - .L_168)
.L_168:
        /*01bc*/ 	.word	0x00000008
.L_169:


//--------------------- .nv.info._ZN3cub18CUB_300001_SM_10006detail6reduce18DeviceReduceKernelINS2_10policy_hubINS0_12KeyValuePairIifEEiNS0_6ArgMinEE10Policy1000ENS0_21ArgIndexInputIteratorIPfifEEiS7_S6_N4cuda3std3__410__identityEEEvT0_PT3_T1_NS0_13GridEvenShareISK_EET2_T4_ --------------------------
	.section	.nv.info._ZN3cub18CUB_300001_SM_10006detail6reduce18DeviceReduceKernelINS2_10policy_hubINS0_12KeyValuePairIifEEiNS0_6ArgMinEE10Policy1000ENS0_21ArgIndexInputIteratorIPfifEEiS7_S6_N4cuda3std3__410__identityEEEvT0_PT3_T1_NS0_13GridEvenShareISK_EET2_T4_,"",@"SHT_CUDA_INFO"
	.sectionflags	@""
	.align	4


	//----- nvinfo : EIATTR_CUDA_API_VERSION
	.align		4
        /*0000*/ 	.byte	0x04, 0x37
        /*0002*/ 	.short	(.L_171 - .L_170)
.L_170:
        /*0004*/ 	.word	0x00000082


	//----- nvinfo : EIATTR_KPARAM_INFO
	.align		4
.L_171:
        /*0008*/ 	.byte	0x04, 0x17
        /*000a*/ 	.short	(.L_173 - .L_172)
.L_172:
        /*000c*/ 	.word	0x00000000
        /*0010*/ 	.short	0x0005
        /*0012*/ 	.short	0x0045
        /*0014*/ 	.byte	0x00, 0xf0, 0x05, 0x00


	//----- nvinfo : EIATTR_KPARAM_INFO
	.align		4
.L_173:
        /*0018*/ 	.byte	0x04, 0x17
        /*001a*/ 	.short	(.L_175 - .L_174)
.L_174:
        /*001c*/ 	.word	0x00000000
        /*0020*/ 	.short	0x0004
        /*0022*/ 	.short	0x0044
        /*0024*/ 	.byte	0x00, 0xf0, 0x05, 0x00


	//----- nvinfo : EIATTR_KPARAM_INFO
	.align		4
.L_175:
        /*0028*/ 	.byte	0x04, 0x17
        /*002a*/ 	.short	(.L_177 - .L_176)
.L_176:
        /*002c*/ 	.word	0x00000000
        /*0030*/ 	.short	0x0003
        /*0032*/ 	.short	0x001c
        /*0034*/ 	.byte	0x00, 0xf0, 0xa1, 0x00


	//----- nvinfo : EIATTR_KPARAM_INFO
	.align		4
.L_177:
        /*0038*/ 	.byte	0x04, 0x17
        /*003a*/ 	.short	(.L_179 - .L_178)
.L_178:
        /*003c*/ 	.word	0x00000000
        /*0040*/ 	.short	0x0002
        /*0042*/ 	.short	0x0018
        /*0044*/ 	.byte	0x00, 0xf0, 0x11, 0x00


	//----- nvinfo : EIATTR_KPARAM_INFO
	.align		4
.L_179:
        /*0048*/ 	.byte	0x04, 0x17
        /*004a*/ 	.short	(.L_181 - .L_180)
.L_180:
        /*004c*/ 	.word	0x00000000
        /*0050*/ 	.short	0x0001
        /*0052*/ 	.short	0x0010
        /*0054*/ 	.byte	0x00, 0xf5, 0x21, 0x00


	//----- nvinfo : EIATTR_KPARAM_INFO
	.align		4
.L_181:
        /*0058*/ 	.byte	0x04, 0x17
        /*005a*/ 	.short	(.L_183 - .L_182)
.L_182:
        /*005c*/ 	.word	0x00000000
        /*0060*/ 	.short	0x0000
        /*0062*/ 	.short	0x0000
        /*0064*/ 	.byte	0x00, 0xf0, 0x41, 0x00


	//----- nvinfo : EIATTR_SPARSE_MMA_MASK
	.align		4
.L_183:
        /*0068*/ 	.byte	0x03, 0x50
        /*006a*/ 	.short	0x0000


	//----- nvinfo : EIATTR_MAXREG_COUNT
	.align		4
        /*006c*/ 	.byte	0x03, 0x1b
        /*006e*/ 	.short	0x00ff


	//----- nvinfo : EIATTR_NUM_BARRIERS
	.align		4
        /*0070*/ 	.byte	0x02, 0x4c
        /*0072*/ 	.byte	0x01
	.zero		1


	//----- nvinfo : EIATTR_MERCURY_ISA_VERSION
	.align		4
        /*0074*/ 	.byte	0x03, 0x5f
        /*0076*/ 	.short	0x0101


	//----- nvinfo : EIATTR_COOP_GROUP_MASK_REGIDS
	.align		4
        /*0078*/ 	.byte	0x04, 0x29
        /*007a*/ 	.short	(.L_185 - .L_184)


	//   ....[0]....
.L_184:
        /*007c*/ 	.word	0xffffffff


	//   ....[1]....
        /*0080*/ 	.word	0xffffffff


	//   ....[2]....
        /*0084*/ 	.word	0xffffffff


	//   ....[3]....
        /*0088*/ 	.word	0xffffffff


	//   ....[4]....
        /*008c*/ 	.word	0xffffffff


	//   ....[5]....
        /*0090*/ 	.word	0xffffffff


	//   ....[6]....
        /*0094*/ 	.word	0xffffffff


	//   ....[7]....
        /*0098*/ 	.word	0xffffffff


	//   ....[8]....
        /*009c*/ 	.word	0xffffffff


	//   ....[9]....
        /*00a0*/ 	.word	0xffffffff


	//   ....[10]....
        /*00a4*/ 	.word	0xffffffff


	//   ....[11]....
        /*00a8*/ 	.word	0xffffffff


	//   ....[12]....
        /*00ac*/ 	.word	0xffffffff


	//   ....[13]....
        /*00b0*/ 	.word	0xffffffff


	//   ....[14]....
        /*00b4*/ 	.word	0xffffffff


	//   ....[15]....
        /*00b8*/ 	.word	0xffffffff


	//   ....[16]....
        /*00bc*/ 	.word	0xffffffff


	//   ....[17]....
        /*00c0*/ 	.word	0xffffffff


	//   ....[18]....
        /*00c4*/ 	.word	0xffffffff


	//   ....[19]....
        /*00c8*/ 	.word	0xffffffff


	//   ....[20]....
        /*00cc*/ 	.word	0xffffffff


	//   ....[21]....
        /*00d0*/ 	.word	0xffffffff


	//   ....[22]....
        /*00d4*/ 	.word	0xffffffff


	//   ....[23]....
        /*00d8*/ 	.word	0xffffffff


	//   ....[24]....
        /*00dc*/ 	.word	0xffffffff


	//   ....[25]....
        /*00e0*/ 	.word	0xffffffff


	//   ....[26]....
        /*00e4*/ 	.word	0xffffffff


	//   ....[27]....
        /*00e8*/ 	.word	0xffffffff


	//   ....[28]....
        /*00ec*/ 	.word	0xffffffff


	//   ....[29]....
        /*00f0*/ 	.word	0xffffffff


	//----- nvinfo : EIATTR_COOP_GROUP_INSTR_OFFSETS
	.align		4
.L_185:
        /*00f4*/ 	.byte	0x04, 0x28
        /*00f6*/ 	.short	(.L_187 - .L_186)


	//   ....[0]....
.L_186:
        /*00f8*/ 	.word	0x00000bf0


	//   ....[1]....
        /*00fc*/ 	.word	0x00000c10


	//   ....[2]....
        /*0100*/ 	.word	0x00000d00


	//   ....[3]....
        /*0104*/ 	.word	0x00000d30


	//   ....[4]....
        /*0108*/ 	.word	0x00000de0


	//   ....[5]....
        /*010c*/ 	.word	0x00000e10


	//   ....[6]....
        /*0110*/ 	.word	0x00000ec0


	//   ....[7]....
        /*0114*/ 	.word	0x00000ef0


	//   ....[8]....
        /*0118*/ 	.word	0x00000fa0


	//   ....[9]....
        /*011c*/ 	.word	0x00000fc0


	//   ....[10]....
        /*0120*/ 	.word	0x00001530


	//   ....[11]....
        /*0124*/ 	.word	0x00001580


	//   ....[12]....
        /*0128*/ 	.word	0x00001620


	//   ....[13]....
        /*012c*/ 	.word	0x00001650


	//   ....[14]....
        /*0130*/ 	.word	0x00001700


	//   ....[15]....
        /*0134*/ 	.word	0x00001730


	//   ....[16]....
        /*0138*/ 	.word	0x000017e0


	//   ....[17]....
        /*013c*/ 	.word	0x00001810


	//   ....[18]....
        /*0140*/ 	.word	0x000018c0


	//   ....[19]....
        /*0144*/ 	.word	0x000018f0


	//   ....[20]....
        /*0148*/ 	.word	0x00003120


	//   ....[21]....
        /*014c*/ 	.word	0x00003140


	//   ....[22]....
        /*0150*/ 	.word	0x00003230


	//   ....[23]....
        /*0154*/ 	.word	0x00003260


	//   ....[24]....
        /*0158*/ 	.word	0x00003310


	//   ....[25]....
        /*015c*/ 	.word	0x00003340


	//   ....[26]....
        /*0160*/ 	.word	0x000033f0


	//   ....[27]....
        /*0164*/ 	.word	0x00003420


	//   ....[28]....
        /*0168*/ 	.word	0x000034d0


	//   ....[29]....
        /*016c*/ 	.word	0x000034f0


	//----- nvinfo : EIATTR_VRC_CTA_INIT_COUNT
	.align		4
.L_187:
        /*0170*/ 	.byte	0x02, 0x4a
	.zero		1
	.zero		1


	//----- nvinfo : EIATTR_EXIT_INSTR_OFFSETS
	.align		4
        /*0174*/ 	.byte	0x04, 0x1c
        /*0176*/ 	.short	(.L_189 - .L_188)


	//   ....[0]....
.L_188:
        /*0178*/ 	.word	0x00003910


	//   ....[1]....
        /*017c*/ 	.word	0x00003960


	//----- nvinfo : EIATTR_MAX_THREADS
	.align		4
.L_189:
        /*0180*/ 	.byte	0x04, 0x05
        /*0182*/ 	.short	(.L_191 - .L_190)
.L_190:
        /*0184*/ 	.word	0x00000100
        /*0188*/ 	.word	0x00000001
        /*018c*/ 	.word	0x00000001


	//----- nvinfo : EIATTR_CRS_STACK_SIZE
	.align		4
.L_191:
        /*0190*/ 	.byte	0x04, 0x1e
        /*0192*/ 	.short	(.L_193 - .L_192)
.L_192:
        /*0194*/ 	.word	0x00000000


	//----- nvinfo : EIATTR_CBANK_PARAM_SIZE
	.align		4
.L_193:
        /*0198*/ 	.byte	0x03, 0x19
        /*019a*/ 	.short	0x0046


	//----- nvinfo : EIATTR_PARAM_CBANK
	.align		4
        /*019c*/ 	.byte	0x04, 0x0a
        /*019e*/ 	.short	(.L_195 - .L_194)
	.align		4
.L_194:
        /*01a0*/ 	.word	index@(.nv.constant0._ZN3cub18CUB_300001_SM_10006detail6reduce18DeviceReduceKernelINS2_10policy_hubINS0_12KeyValuePairIifEEiNS0_6ArgMinEE10Policy1000ENS0_21ArgIndexInputIteratorIPfifEEiS7_S6_N4cuda3std3__410__identityEEEvT0_PT3_T1_NS0_13GridEvenShareISK_EET2_T4_)
        /*01a4*/ 	.short	0x0380
        /*01a6*/ 	.short	0x0046


	//----- nvinfo : EIATTR_SW_WAR
	.align		4
.L_195:
        /*01a8*/ 	.byte	0x04, 0x36
        /*01aa*/ 	.short	(.L_197 - .L_196)
.L_196:
        /*01ac*/ 	.word	0x00000008
.L_197:


//--------------------- .nv.info._ZN3cub18CUB_300001_SM_10006detail6reduce28DeviceReduceSingleTileKernelINS2_10policy_hubINS0_12KeyValuePairIifEEiNS0_6ArgMinEE10Policy1000ENS0_21ArgIndexInputIteratorIPfifEEN6thrust24THRUST_300001_SM_1000_NS24tabulate_output_iteratorINS2_32accumulating_transform_output_opINS5_IlfEENS2_18local_to_global_opIlEES7_NSF_INS2_31unzip_and_write_arg_extremum_opISB_PiEENSE_11use_defaultElEEEESN_lEEiS7_NS2_20empty_problem_init_tIS6_EES6_N4cuda3std3__410__identityEEEvT0_T1_T2_T3_T4_T6_ --------------------------
	.section	.nv.info._ZN3cub18CUB_300001_SM_10006detail6reduce28DeviceReduceSingleTileKernelINS2_10policy_hubINS0_12KeyValuePairIifEEiNS0_6ArgMinEE10Policy1000ENS0_21ArgIndexInputIteratorIPfifEEN6thrust24THRUST_300001_SM_1000_NS24tabulate_output_iteratorINS2_32accumulating_transform_output_opINS5_IlfEENS2_18local_to_global_opIlEES7_NSF_INS2_31unzip_and_write_arg_extremum_opISB_PiEENSE_11use_defaultElEEEESN_lEEiS7_NS2_20empty_problem_init_tIS6_EES6_N4cuda3std3__410__identityEEEvT0_T1_T2_T3_T4_T6_,"",@"SHT_CUDA_INFO"
	.sectionflags	@""
	.align	4


	//----- nvinfo : EIATTR_CUDA_API_VERSION
	.align		4
        /*0000*/ 	.byte	0x04, 0x37
        /*0002*/ 	.short	(.L_199 - .L_198)
.L_198:
        /*0004*/ 	.word	0x00000082


	//----- nvinfo : EIATTR_KPARAM_INFO
	.align		4
.L_199:
        /*0008*/ 	.byte	0x04, 0x17
        /*000a*/ 	.short	(.L_201 - .L_200)
.L_200:
        /*000c*/ 	.word	0x00000000
        /*0010*/ 	.short	0x0005
        /*0012*/ 	.short	0x0068
        /*0014*/ 	.byte	0x00, 0xf0, 0x05, 0x00


	//----- nvinfo : EIATTR_KPARAM_INFO
	.align		4
.L_201:
        /*0018*/ 	.byte	0x04, 0x17
        /*001a*/ 	.short	(.L_203 - .L_202)
.L_202:
        /*001c*/ 	.word	0x00000000
        /*0020*/ 	.short	0x0004
        /*0022*/ 	.short	0x0060
        /*0024*/ 	.byte	0x00, 0xf0, 0x21, 0x00


	//----- nvinfo : EIATTR_KPARAM_INFO
	.align		4
.L_203:
        /*0028*/ 	.byte	0x04, 0x17
        /*002a*/ 	.short	(.L_205 - .L_204)
.L_204:
        /*002c*/ 	.word	0x00000000
        /*0030*/ 	.short	0x0003
        /*0032*/ 	.short	0x005c
        /*0034*/ 	.byte	0x00, 0xf0, 0x05, 0x00


	//----- nvinfo : EIATTR_KPARAM_INFO
	.align		4
.L_205:
        /*0038*/ 	.byte	0x04, 0x17
        /*003a*/ 	.short	(.L_207 - .L_206)
.L_206:
        /*003c*/ 	.word	0x00000000
        /*0040*/ 	.short	0x0002
        /*0042*/ 	.short	0x0058
        /*0044*/ 	.byte	0x00, 0xf0, 0x11, 0x00


	//----- nvinfo : EIATTR_KPARAM_INFO
	.align		4
.L_207:
        /*0048*/ 	.byte	0x04, 0x17
        /*004a*/ 	.short	(.L_209 - .L_208)
.L_208:
        /*004c*/ 	.word	0x00000000
        /*0050*/ 	.short	0x0001
        /*0052*/ 	.short	0x0010
        /*0054*/ 	.byte	0x00, 0xf0, 0x21, 0x01


	//----- nvinfo : EIATTR_KPARAM_INFO
	.align		4
.L_209:
        /*0058*/ 	.byte	0x04, 0x17
        /*005a*/ 	.short	(.L_211 - .L_210)
.L_210:
        /*005c*/ 	.word	0x00000000
        /*0060*/ 	.short	0x0000
        /*0062*/ 	.short	0x0000
        /*0064*/ 	.byte	0x00, 0xf0, 0x41, 0x00


	//----- nvinfo : EIATTR_SPARSE_MMA_MASK
	.align		4
.L_211:
        /*0068*/ 	.byte	0x03, 0x50
        /*006a*/ 	.short	0x0000


	//----- nvinfo : EIATTR_MAXREG_COUNT
	.align		4
        /*006c*/ 	.byte	0x03, 0x1b
        /*006e*/ 	.short	0x00ff


	//----- nvinfo : EIATTR_NUM_BARRIERS
	.align		4
        /*0070*/ 	.byte	0x02, 0x4c
        /*0072*/ 	.byte	0x01
	.zero		1


	//----- nvinfo : EIATTR_MERCURY_ISA_VERSION
	.align		4
        /*0074*/ 	.byte	0x03, 0x5f
        /*0076*/ 	.short	0x0101


	//----- nvinfo : EIATTR_COOP_GROUP_MASK_REGIDS
	.align		4
        /*0078*/ 	.byte	0x04, 0x29
        /*007a*/ 	.short	(.L_213 - .L_212)


	//   ....[0]....
.L_212:
        /*007c*/ 	.word	0xffffffff


	//   ....[1]....
        /*0080*/ 	.word	0xffffffff


	//   ....[2]....
        /*0084*/ 	.word	0xffffffff


	//   ....[3]....
        /*0088*/ 	.word	0xffffffff


	//   ....[4]....
        /*008c*/ 	.word	0xffffffff


	//   ....[5]....
        /*0090*/ 	.word	0xffffffff


	//   ....[6]....
        /*0094*/ 	.word	0xffffffff


	//   ....[7]....
        /*0098*/ 	.word	0xffffffff


	//   ....[8]....
        /*009c*/ 	.word	0xffffffff


	//   ....[9]....
        /*00a0*/ 	.word	0xffffffff


	//   ....[10]....
        /*00a4*/ 	.word	0xffffffff


	//   ....[11]....
        /*00a8*/ 	.word	0xffffffff


	//   ....[12]....
        /*00ac*/ 	.word	0xffffffff


	//   ....[13]....
        /*00b0*/ 	.word	0xffffffff


	//   ....[14]....
        /*00b4*/ 	.word	0xffffffff


	//   ....[15]....
        /*00b8*/ 	.word	0xffffffff


	//   ....[16]....
        /*00bc*/ 	.word	0xffffffff


	//   ....[17]....
        /*00c0*/ 	.word	0xffffffff


	//   ....[18]....
        /*00c4*/ 	.word	0xffffffff


	//   ....[19]....
        /*00c8*/ 	.word	0xffffffff


	//   ....[20]....
        /*00cc*/ 	.word	0xffffffff


	//   ....[21]....
        /*00d0*/ 	.word	0xffffffff


	//   ....[22]....
        /*00d4*/ 	.word	0xffffffff


	//   ....[23]....
        /*00d8*/ 	.word	0xffffffff


	//   ....[24]....
        /*00dc*/ 	.word	0xffffffff


	//   ....[25]....
        /*00e0*/ 	.word	0xffffffff


	//   ....[26]....
        /*00e4*/ 	.word	0xffffffff


	//   ....[27]....
        /*00e8*/ 	.word	0xffffffff


	//   ....[28]....
        /*00ec*/ 	.word	0xffffffff


	//   ....[29]....
        /*00f0*/ 	.word	0xffffffff


	//----- nvinfo : EIATTR_COOP_GROUP_INSTR_OFFSETS
	.align		4
.L_213:
        /*00f4*/ 	.byte	0x04, 0x28
        /*00f6*/ 	.short	(.L_215 - .L_214)


	//   ....[0]....
.L_214:
        /*00f8*/ 	.word	0x00000eb0


	//   ....[1]....
        /*00fc*/ 	.word	0x00000ed0


	//   ....[2]....
        /*0100*/ 	.word	0x00000fc0


	//   ....[3]....
        /*0104*/ 	.word	0x00000ff0


	//   ....[4]....
        /*0108*/ 	.word	0x000010a0


	//   ....[5]....
        /*010c*/ 	.word	0x000010d0


	//   ....[6]....
        /*0110*/ 	.word	0x00001180


	//   ....[7]....
        /*0114*/ 	.word	0x000011b0


	//   ....[8]....
        /*0118*/ 	.word	0x00001260


	//   ....[9]....
        /*011c*/ 	.word	0x00001280


	//   ....[10]....
        /*0120*/ 	.word	0x00001800


	//   ....[11]....
        /*0124*/ 	.word	0x00001840


	//   ....[12]....
        /*0128*/ 	.word	0x000018e0


	//   ....[13]....
        /*012c*/ 	.word	0x00001910


	//   ....[14]....
        /*0130*/ 	.word	0x000019c0


	//   ....[15]....
        /*0134*/ 	.word	0x000019f0


	//   ....[16]....
        /*0138*/ 	.word	0x00001aa0


	//   ....[17]....
        /*013c*/ 	.word	0x00001ad0


	//   ....[18]....
        /*0140*/ 	.word	0x00001b80


	//   ....[19]....
        /*0144*/ 	.word	0x00001bb0


	//   ....[20]....
        /*0148*/ 	.word	0x000033a0


	//   ....[21]....
        /*014c*/ 	.word	0x000033c0


	//   ....[22]....
        /*0150*/ 	.word	0x000034b0


	//   ....[23]....
        /*0154*/ 	.word	0x000034e0


	//   ....[24]....
        /*0158*/ 	.word	0x00003590


	//   ....[25]....
        /*015c*/ 	.word	0x000035c0


	//   ....[26]....
        /*0160*/ 	.word	0x00003670


	//   ....[27]....
        /*0164*/ 	.word	0x000036a0


	//   ....[28]....
        /*0168*/ 	.word	0x00003750


	//   ....[29]....
        /*016c*/ 	.word	0x00003770


	//----- nvinfo : EIATTR_VRC_CTA_INIT_COUNT
	.align		4
.L_215:
        /*0170*/ 	.byte	0x02, 0x4a
	.zero		1
	.zero		1


	//----- nvinfo : EIATTR_EXIT_INSTR_OFFSETS
	.align		4
        /*0174*/ 	.byte	0x04, 0x1c
        /*0176*/ 	.short	(.L_217 - .L_216)


	//   ....[0]....
.L_216:
        /*0178*/ 	.word	0x000000b0


	//   ....[1]....
        /*017c*/ 	.word	0x000002b0


	//   ....[2]....
        /*0180*/ 	.word	0x00000300


	//   ....[3]....
        /*0184*/ 	.word	0x00003b90


	//   ....[4]....
        /*0188*/ 	.word	0x00003d70


	//   ....[5]....
        /*018c*/ 	.word	0x00003dc0


	//----- nvinfo : EIATTR_MAX_THREADS
	.align		4
.L_217:
        /*0190*/ 	.byte	0x04, 0x05
        /*0192*/ 	.short	(.L_219 - .L_218)
.L_218:
        /*0194*/ 	.word	0x00000100
        /*0198*/ 	.word	0x00000001
        /*019c*/ 	.word	0x00000001


	//----- nvinfo : EIATTR_CRS_STACK_SIZE
	.align		4
.L_219:
        /*01a0*/ 	.byte	0x04, 0x1e
        /*01a2*/ 	.short	(.L_221 - .L_220)
.L_220:
        /*01a4*/ 	.word	0x00000000


	//----- nvinfo : EIATTR_CBANK_PARAM_SIZE
	.align		4
.L_221:
        /*01a8*/ 	.byte	0x03, 0x19
        /*01aa*/ 	.short	0x0069


	//----- nvinfo : EIATTR_PARAM_CBANK
	.align		4
        /*01ac*/ 	.byte	0x04, 0x0a
        /*01ae*/ 	.short	(.L_223 - .L_222)
	.align		4
.L_222:
        /*01b0*/ 	.word	index@(.nv.constant0._ZN3cub18CUB_300001_SM_10006detail6reduce28DeviceReduceSingleTileKernelINS2_10policy_hubINS0_12KeyValuePairIifEEiNS0_6ArgMinEE10Policy1000ENS0_21ArgIndexInputIteratorIPfifEEN6thrust24THRUST_300001_SM_1000_NS24tabulate_output_iteratorINS2_32accumulating_transform_output_opINS5_IlfEENS2_18local_to_global_opIlEES7_NSF_INS2_31unzip_and_write_arg_extremum_opISB_PiEENSE_11use_defaultElEEEESN_lEEiS7_NS2_20empty_problem_init_tIS6_EES6_N4cuda3std3__410__identityEEEvT0_T1_T2_T3_T4_T6_)
        /*01b4*/ 	.short	0x0380
        /*01b6*/ 	.short	0x0069


	//----- nvinfo : EIATTR_SW_WAR
	.align		4
.L_223:
        /*01b8*/ 	.byte	0x04, 0x36
        /*01ba*/ 	.short	(.L_225 - .L_224)
.L_224:
        /*01bc*/ 	.word	0x00000008
.L_225:


//--------------------- .nv.info._ZN3cub18CUB_300001_SM_10006detail11EmptyKernelIvEEvv --------------------------
	.section	.nv.info._ZN3cub18CUB_300001_SM_10006detail11EmptyKernelIvEEvv,"",@"SHT_CUDA_INFO"
	.sectionflags	@""
	.align	4


	//----- nvinfo : EIATTR_CUDA_API_VERSION
	.align		4
        /*0000*/ 	.byte	0x04, 0x37
        /*0002*/ 	.short	(.L_227 - .L_226)
.L_226:
        /*0004*/ 	.word	0x00000082


	//----- nvinfo : EIATTR_SPARSE_MMA_MASK
	.align		4
.L_227:
        /*0008*/ 	.byte	0x03, 0x50
        /*000a*/ 	.short	0x0000


	//----- nvinfo : EIATTR_MAXREG_COUNT
	.align		4
        /*000c*/ 	.byte	0x03, 0x1b
        /*000e*/ 	.short	0x00ff


	//----- nvinfo : EIATTR_MERCURY_ISA_VERSION
	.align		4
        /*0010*/ 	.byte	0x03, 0x5f
        /*0012*/ 	.short	0x0101


	//----- nvinfo : EIATTR_VRC_CTA_INIT_COUNT
	.align		4
        /*0014*/ 	.byte	0x02, 0x4a
	.zero		1
	.zero		1


	//----- nvinfo : EIATTR_EXIT_INSTR_OFFSETS
	.align		4
        /*0018*/ 	.byte	0x04, 0x1c
        /*001a*/ 	.short	(.L_229 - .L_228)


	//   ....[0]....
.L_228:
        /*001c*/ 	.word	0x00000010


	//----- nvinfo : EIATTR_SW_WAR
	.align		4
.L_229:
        /*0020*/ 	.byte	0x04, 0x36
        /*0022*/ 	.short	(.L_231 - .L_230)
.L_230:
        /*0024*/ 	.word	0x00000008
.L_231:


//--------------------- .nv.info._Z21check_slack_conditionPKfS0_S0_Pii --------------------------
	.section	.nv.info._Z21check_slack_conditionPKfS0_S0_Pii,"",@"SHT_CUDA_INFO"
	.sectionflags	@""
	.align	4


	//----- nvinfo : EIATTR_CUDA_API_VERSION
	.align		4
        /*0000*/ 	.byte	0x04, 0x37
        /*0002*/ 	.short	(.L_233 - .L_232)
.L_232:
        /*0004*/ 	.word	0x00000082


	//----- nvinfo : EIATTR_KPARAM_INFO
	.align		4
.L_233:
        /*0008*/ 	.byte	0x04, 0x17
        /*000a*/ 	.short	(.L_235 - .L_234)
.L_234:
        /*000c*/ 	.word	0x00000000
        /*0010*/ 	.short	0x0004
        /*0012*/ 	.short	0x0020
        /*0014*/ 	.byte	0x00, 0xf0, 0x11, 0x00


	//----- nvinfo : EIATTR_KPARAM_INFO
	.align		4
.L_235:
        /*0018*/ 	.byte	0x04, 0x17
        /*001a*/ 	.short	(.L_237 - .L_236)
.L_236:
        /*001c*/ 	.word	0x00000000
        /*0020*/ 	.short	0x0003
        /*0022*/ 	.short	0x0018
        /*0024*/ 	.byte	0x00, 0xf5, 0x21, 0x00


	//----- nvinfo : EIATTR_KPARAM_INFO
	.align		4
.L_237:
        /*0028*/ 	.byte	0x04, 0x17
        /*002a*/ 	.short	(.L_239 - .L_238)
.L_238:
        /*002c*/ 	.word	0x00000000
        /*0030*/ 	.short	0x0002
        /*0032*/ 	.short	0x0010
        /*0034*/ 	.byte	0x00, 0xf5, 0x21, 0x00


	//----- nvinfo : EIATTR_KPARAM_INFO
	.align		4
.L_239:
        /*0038*/ 	.byte	0x04, 0x17
        /*003a*/ 	.short	(.L_241 - .L_240)
.L_240:
        /*003c*/ 	.word	0x00000000
        /*0040*/ 	.short	0x0001
        /*0042*/ 	.short	0x0008
        /*0044*/ 	.byte	0x00, 0xf5, 0x21, 0x00


	//----- nvinfo : EIATTR_KPARAM_INFO
	.align		4
.L_241:
        /*0048*/ 	.byte	0x04, 0x17
        /*004a*/ 	.short	(.L_243 - .L_242)
.L_242:
        /*004c*/ 	.word	0x00000000
        /*0050*/ 	.short	0x0000
        /*0052*/ 	.short	0x0000
        /*0054*/ 	.byte	0x00, 0xf5, 0x21, 0x00


	//----- nvinfo : EIATTR_SPARSE_MMA_MASK
	.align		4
.L_243:
        /*0058*/ 	.byte	0x03, 0x50
        /*005a*/ 	.short	0x0000


	//----- nvinfo : EIATTR_MAXREG_COUNT
	.align		4
        /*005c*/ 	.byte	0x03, 0x1b
        /*005e*/ 	.short	0x00ff


	//----- nvinfo : EIATTR_MERCURY_ISA_VERSION
	.align		4
        /*0060*/ 	.byte	0x03, 0x5f
        /*0062*/ 	.short	0x0101


	//----- nvinfo : EIATTR_VRC_CTA_INIT_COUNT
	.align		4
        /*0064*/ 	.byte	0x02, 0x4a
	.zero		1
	.zero		1


	//----- nvinfo : EIATTR_EXIT_INSTR_OFFSETS
	.align		4
        /*0068*/ 	.byte	0x04, 0x1c
        /*006a*/ 	.short	(.L_245 - .L_244)


	//   ....[0]....
.L_244:
        /*006c*/ 	.word	0x000000c0


	//   ....[1]....
        /*0070*/ 	.word	0x000001b0


	//   ....[2]....
        /*0074*/ 	.word	0x000001f0


	//----- nvinfo : EIATTR_CBANK_PARAM_SIZE
	.align		4
.L_245:
        /*0078*/ 	.byte	0x03, 0x19
        /*007a*/ 	.short	0x0024


	//----- nvinfo : EIATTR_PARAM_CBANK
	.align		4
        /*007c*/ 	.byte	0x04, 0x0a
        /*007e*/ 	.short	(.L_247 - .L_246)
	.align		4
.L_246:
        /*0080*/ 	.word	index@(.nv.constant0._Z21check_slack_conditionPKfS0_S0_Pii)
        /*0084*/ 	.short	0x0380
        /*0086*/ 	.short	0x0024


	//----- nvinfo : EIATTR_SW_WAR
	.align		4
.L_247:
        /*0088*/ 	.byte	0x04, 0x36
        /*008a*/ 	.short	(.L_249 - .L_248)
.L_248:
        /*008c*/ 	.word	0x00000008
.L_249:


//--------------------- .nv.info._Z24check_feasible_conditionPKfPKiS0_S0_Pii --------------------------
	.section	.nv.info._Z24check_feasible_conditionPKfPKiS0_S0_Pii,"",@"SHT_CUDA_INFO"
	.sectionflags	@""
	.align	4


	//----- nvinfo : EIATTR_CUDA_API_VERSION
	.align		4
        /*0000*/ 	.byte	0x04, 0x37
        /*0002*/ 	.short	(.L_251 - .L_250)
.L_250:
        /*0004*/ 	.word	0x00000082


	//----- nvinfo : EIATTR_KPARAM_INFO
	.align		4
.L_251:
        /*0008*/ 	.byte	0x04, 0x17
        /*000a*/ 	.short	(.L_253 - .L_252)
.L_252:
        /*000c*/ 	.word	0x00000000
        /*0010*/ 	.short	0x0005
        /*0012*/ 	.short	0x0028
        /*0014*/ 	.byte	0x00, 0xf0, 0x11, 0x00


	//----- nvinfo : EIATTR_KPARAM_INFO
	.align		4
.L_253:
        /*0018*/ 	.byte	0x04, 0x17
        /*001a*/ 	.short	(.L_255 - .L_254)
.L_254:
        /*001c*/ 	.word	0x00000000
        /*0020*/ 	.short	0x0004
        /*0022*/ 	.short	0x0020
        /*0024*/ 	.byte	0x00, 0xf5, 0x21, 0x00


	//----- nvinfo : EIATTR_KPARAM_INFO
	.align		4
.L_255:
        /*0028*/ 	.byte	0x04, 0x17
        /*002a*/ 	.short	(.L_257 - .L_256)
.L_256:
        /*002c*/ 	.word	0x00000000
        /*0030*/ 	.short	0x0003
        /*0032*/ 	.short	0x0018
        /*0034*/ 	.byte	0x00, 0xf5, 0x21, 0x00


	//----- nvinfo : EIATTR_KPARAM_INFO
	.align		4
.L_257:
        /*0038*/ 	.byte	0x04, 0x17
        /*003a*/ 	.short	(.L_259 - .L_258)
.L_258:
        /*003c*/ 	.word	0x00000000
        /*0040*/ 	.short	0x0002
        /*0042*/ 	.short	0x0010
        /*0044*/ 	.byte	0x00, 0xf5, 0x21, 0x00


	//----- nvinfo : EIATTR_KPARAM_INFO
	.align		4
.L_259:
        /*0048*/ 	.byte	0x04, 0x17
        /*004a*/ 	.short	(.L_261 - .L_260)
.L_260:
        /*004c*/ 	.word	0x00000000
        /*0050*/ 	.short	0x0001
        /*0052*/ 	.short	0x0008
        /*0054*/ 	.byte	0x00, 0xf5, 0x21, 0x00


	//----- nvinfo : EIATTR_KPARAM_INFO
	.align		4
.L_261:
        /*0058*/ 	.byte	0x04, 0x17
        /*005a*/ 	.short	(.L_263 - .L_262)
.L_262:
        /*005c*/ 	.word	0x00000000
        /*0060*/ 	.short	0x0000
        /*0062*/ 	.short	0x0000
        /*0064*/ 	.byte	0x00, 0xf5, 0x21, 0x00


	//----- nvinfo : EIATTR_SPARSE_MMA_MASK
	.align		4
.L_263:
        /*0068*/ 	.byte	0x03, 0x50
        /*006a*/ 	.short	0x0000


	//----- nvinfo : EIATTR_MAXREG_COUNT
	.align		4
        /*006c*/ 	.byte	0x03, 0x1b
        /*006e*/ 	.short	0x00ff


	//----- nvinfo : EIATTR_MERCURY_ISA_VERSION
	.align		4
        /*0070*/ 	.byte	0x03, 0x5f
        /*0072*/ 	.short	0x0101


	//----- nvinfo : EIATTR_VRC_CTA_INIT_COUNT
	.align		4
        /*0074*/ 	.byte	0x02, 0x4a
	.zero		1
	.zero		1


	//----- nvinfo : EIATTR_EXIT_INSTR_OFFSETS
	.align		4
        /*0078*/ 	.byte	0x04, 0x1c
        /*007a*/ 	.short	(.L_265 - .L_264)


	//   ....[0]....
.L_264:
        /*007c*/ 	.word	0x000000c0


	//   ....[1]....
        /*0080*/ 	.word	0x00000130


	//   ....[2]....
        /*0084*/ 	.word	0x00000200


	//   ....[3]....
        /*0088*/ 	.word	0x00000240


	//----- nvinfo : EIATTR_CBANK_PARAM_SIZE
	.align		4
.L_265:
        /*008c*/ 	.byte	0x03, 0x19
        /*008e*/ 	.short	0x002c


	//----- nvinfo : EIATTR_PARAM_CBANK
	.align		4
        /*0090*/ 	.byte	0x04, 0x0a
        /*0092*/ 	.short	(.L_267 - .L_266)
	.align		4
.L_266:
        /*0094*/ 	.word	index@(.nv.constant0._Z24check_feasible_conditionPKfPKiS0_S0_Pii)
        /*0098*/ 	.short	0x0380
        /*009a*/ 	.short	0x002c


	//----- nvinfo : EIATTR_SW_WAR
	.align		4
.L_267:
        /*009c*/ 	.byte	0x04, 0x36
        /*009e*/ 	.short	(.L_269 - .L_268)
.L_268:
        /*00a0*/ 	.word	0x00000008
.L_269:


//--------------------- .nv.info._Z8initVarsPiS_i --------------------------
	.section	.nv.info._Z8initVarsPiS_i,"",@"SHT_CUDA_INFO"
	.sectionflags	@""
	.align	4


	//----- nvinfo : EIATTR_CUDA_API_VERSION
	.align		4
        /*0000*/ 	.byte	0x04, 0x37
        /*0002*/ 	.short	(.L_271 - .L_270)
.L_270:
        /*0004*/ 	.word	0x00000082


	//----- nvinfo : EIATTR_KPARAM_INFO
	.align		4
.L_271:
        /*0008*/ 	.byte	0x04, 0x17
        /*000a*/ 	.short	(.L_273 - .L_272)
.L_272:
        /*000c*/ 	.word	0x00000000
        /*0010*/ 	.short	0x0002
        /*0012*/ 	.short	0x0010
        /*0014*/ 	.byte	0x00, 0xf0, 0x11, 0x00


	//----- nvinfo : EIATTR_KPARAM_INFO
	.align		4
.L_273:
        /*0018*/ 	.byte	0x04, 0x17
        /*001a*/ 	.short	(.L_275 - .L_274)
.L_274:
        /*001c*/ 	.word	0x00000000
        /*0020*/ 	.short	0x0001
        /*0022*/ 	.short	0x0008
        /*0024*/ 	.byte	0x00, 0xf5, 0x21, 0x00


	//----- nvinfo : EIATTR_KPARAM_INFO
	.align		4
.L_275:
        /*0028*/ 	.byte	0x04, 0x17
        /*002a*/ 	.short	(.L_277 - .L_276)
.L_276:
        /*002c*/ 	.word	0x00000000
        /*0030*/ 	.short	0x0000
        /*0032*/ 	.short	0x0000
        /*0034*/ 	.byte	0x00, 0xf5, 0x21, 0x00


	//----- nvinfo : EIATTR_SPARSE_MMA_MASK
	.align		4
.L_277:
        /*0038*/ 	.byte	0x03, 0x50
        /*003a*/ 	.short	0x0000


	//----- nvinfo : EIATTR_MAXREG_COUNT
	.align		4
        /*003c*/ 	.byte	0x03, 0x1b
        /*003e*/ 	.short	0x00ff


	//----- nvinfo : EIATTR_MERCURY_ISA_VERSION
	.align		4
        /*0040*/ 	.byte	0x03, 0x5f
        /*0042*/ 	.short	0x0101


	//----- nvinfo : EIATTR_VRC_CTA_INIT_COUNT
	.align		4
        /*0044*/ 	.byte	0x02, 0x4a
	.zero		1
	.zero		1


	//----- nvinfo : EIATTR_EXIT_INSTR_OFFSETS
	.align		4
        /*0048*/ 	.byte	0x04, 0x1c
        /*004a*/ 	.short	(.L_279 - .L_278)


	//   ....[0]....
.L_278:
        /*004c*/ 	.word	0x00000070


	//----- nvinfo : EIATTR_CBANK_PARAM_SIZE
	.align		4
.L_279:
        /*0050*/ 	.byte	0x03, 0x19
        /*0052*/ 	.short	0x0014


	//----- nvinfo : EIATTR_PARAM_CBANK
	.align		4
        /*0054*/ 	.byte	0x04, 0x0a
        /*0056*/ 	.short	(.L_281 - .L_280)
	.align		4
.L_280:
        /*0058*/ 	.word	index@(.nv.constant0._Z8initVarsPiS_i)
        /*005c*/ 	.short	0x0380
        /*005e*/ 	.short	0x0014


	//----- nvinfo : EIATTR_SW_WAR
	.align		4
.L_281:
        /*0060*/ 	.byte	0x04, 0x36
        /*0062*/ 	.short	(.L_283 - .L_282)
.L_282:
        /*0064*/ 	.word	0x00000008
.L_283:


//--------------------- .nv.info._Z16finalize_epsilonPKfS0_iiiPf --------------------------
	.section	.nv.info._Z16finalize_epsilonPKfS0_iiiPf,"",@"SHT_CUDA_INFO"
	.sectionflags	@""
	.align	4


	//----- nvinfo : EIATTR_CUDA_API_VERSION
	.align		4
        /*0000*/ 	.byte	0x04, 0x37
        /*0002*/ 	.short	(.L_285 - .L_284)
.L_284:
        /*0004*/ 	.word	0x00000082


	//----- nvinfo : EIATTR_KPARAM_INFO
	.align		4
.L_285:
        /*0008*/ 	.byte	0x04, 0x17
        /*000a*/ 	.short	(.L_287 - .L_286)
.L_286:
        /*000c*/ 	.word	0x00000000
        /*0010*/ 	.short	0x0005
        /*0012*/ 	.short	0x0020
        /*0014*/ 	.byte	0x00, 0xf5, 0x21, 0x00


	//----- nvinfo : EIATTR_KPARAM_INFO
	.align		4
.L_287:
        /*0018*/ 	.byte	0x04, 0x17
        /*001a*/ 	.short	(.L_289 - .L_288)
.L_288:
        /*001c*/ 	.word	0x00000000
        /*0020*/ 	.short	0x0004
        /*0022*/ 	.short	0x0018
        /*0024*/ 	.byte	0x00, 0xf0, 0x11, 0x00


	//----- nvinfo : EIATTR_KPARAM_INFO
	.align		4
.L_289:
        /*0028*/ 	.byte	0x04, 0x17
        /*002a*/ 	.short	(.L_291 - .L_290)
.L_290:
        /*002c*/ 	.word	0x00000000
        /*0030*/ 	.short	0x0003
        /*0032*/ 	.short	0x0014
        /*0034*/ 	.byte	0x00, 0xf0, 0x11, 0x00


	//----- nvinfo : EIATTR_KPARAM_INFO
	.align		4
.L_291:
        /*0038*/ 	.byte	0x04, 0x17
        /*003a*/ 	.short	(.L_293 - .L_292)
.L_292:
        /*003c*/ 	.word	0x00000000
        /*0040*/ 	.short	0x0002
        /*0042*/ 	.short	0x0010
        /*0044*/ 	.byte	0x00, 0xf0, 0x11, 0x00


	//----- nvinfo : EIATTR_KPARAM_INFO
	.align		4
.L_293:
        /*0048*/ 	.byte	0x04, 0x17
        /*004a*/ 	.short	(.L_295 - .L_294)
.L_294:
        /*004c*/ 	.word	0x00000000
        /*0050*/ 	.short	0x0001
        /*0052*/ 	.short	0x0008
        /*0054*/ 	.byte	0x00, 0xf5, 0x21, 0x00


	//----- nvinfo : EIATTR_KPARAM_INFO
	.align		4
.L_295:
        /*0058*/ 	.byte	0x04, 0x17
        /*005a*/ 	.short	(.L_297 - .L_296)
.L_296:
        /*005c*/ 	.word	0x00000000
        /*0060*/ 	.short	0x0000
        /*0062*/ 	.short	0x0000
        /*0064*/ 	.byte	0x00, 0xf5, 0x21, 0x00


	//----- nvinfo : EIATTR_SPARSE_MMA_MASK
	.align		4
.L_297:
        /*0068*/ 	.byte	0x03, 0x50
        /*006a*/ 	.short	0x0000


	//----- nvinfo : EIATTR_MAXREG_COUNT
	.align		4
        /*006c*/ 	.byte	0x03, 0x1b
        /*006e*/ 	.short	0x00ff


	//----- nvinfo : EIATTR_MERCURY_ISA_VERSION
	.align		4
        /*0070*/ 	.byte	0x03, 0x5f
        /*0072*/ 	.short	0x0101


	//----- nvinfo : EIATTR_VRC_CTA_INIT_COUNT
	.align		4
        /*0074*/ 	.byte	0x02, 0x4a
	.zero		1
	.zero		1


	//----- nvinfo : EIATTR_EXIT_INSTR_OFFSETS
	.align		4
        /*0078*/ 	.byte	0x04, 0x1c
        /*007a*/ 	.short	(.L_299 - .L_298)


	//   ....[0]....
.L_298:
        /*007c*/ 	.word	0x000000f0


	//----- nvinfo : EIATTR_CBANK_PARAM_SIZE
	.align		4
.L_299:
        /*0080*/ 	.byte	0x03, 0x19
        /*0082*/ 	.short	0x0028


	//----- nvinfo : EIATTR_PARAM_CBANK
	.align		4
        /*0084*/ 	.byte	0x04, 0x0a
        /*0086*/ 	.short	(.L_301 - .L_300)
	.align		4
.L_300:
        /*0088*/ 	.word	index@(.nv.constant0._Z16finalize_epsilonPKfS0_iiiPf)
        /*008c*/ 	.short	0x0380
        /*008e*/ 	.short	0x0028


	//----- nvinfo : EIATTR_SW_WAR
	.align		4
.L_301:
        /*0090*/ 	.byte	0x04, 0x36
        /*0092*/ 	.short	(.L_303 - .L_302)
.L_302:
        /*0094*/ 	.word	0x00000008
.L_303:


//--------------------- .nv.info._Z13process_cyclePfS_PiPKiS2_iii --------------------------
	.section	.nv.info._Z13process_cyclePfS_PiPKiS2_iii,"",@"SHT_CUDA_INFO"
	.sectionflags	@""
	.align	4


	//----- nvinfo : EIATTR_CUDA_API_VERSION
	.align		4
        /*0000*/ 	.byte	0x04, 0x37
        /*0002*/ 	.short	(.L_305 - .L_304)
.L_304:
        /*0004*/ 	.word	0x00000082


	//----- nvinfo : EIATTR_KPARAM_INFO
	.align		4
.L_305:
        /*0008*/ 	.byte	0x04, 0x17
        /*000a*/ 	.short	(.L_307 - .L_306)
.L_306:
        /*000c*/ 	.word	0x00000000
        /*0010*/ 	.short	0x0007
        /*0012*/ 	.short	0x0030
        /*0014*/ 	.byte	0x00, 0xf0, 0x11, 0x00


	//----- nvinfo : EIATTR_KPARAM_INFO
	.align		4
.L_307:
        /*0018*/ 	.byte	0x04, 0x17
        /*001a*/ 	.short	(.L_309 - .L_308)
.L_308:
        /*001c*/ 	.word	0x00000000
        /*0020*/ 	.short	0x0006
        /*0022*/ 	.short	0x002c
        /*0024*/ 	.byte	0x00, 0xf0, 0x11, 0x00


	//----- nvinfo : EIATTR_KPARAM_INFO
	.align		4
.L_309:
        /*0028*/ 	.byte	0x04, 0x17
        /*002a*/ 	.short	(.L_311 - .L_310)
.L_310:
        /*002c*/ 	.word	0x00000000
        /*0030*/ 	.short	0x0005
        /*0032*/ 	.short	0x0028
        /*0034*/ 	.byte	0x00, 0xf0, 0x11, 0x00


	//----- nvinfo : EIATTR_KPARAM_INFO
	.align		4
.L_311:
        /*0038*/ 	.byte	0x04, 0x17
        /*003a*/ 	.short	(.L_313 - .L_312)
.L_312:
        /*003c*/ 	.word	0x00000000
        /*0040*/ 	.short	0x0004
        /*0042*/ 	.short	0x0020
        /*0044*/ 	.byte	0x00, 0xf5, 0x21, 0x00


	//----- nvinfo : EIATTR_KPARAM_INFO
	.align		4
.L_313:
        /*0048*/ 	.byte	0x04, 0x17
        /*004a*/ 	.short	(.L_315 - .L_314)
.L_314:
        /*004c*/ 	.word	0x00000000
        /*0050*/ 	.short	0x0003
        /*0052*/ 	.short	0x0018
        /*0054*/ 	.byte	0x00, 0xf5, 0x21, 0x00


	//----- nvinfo : EIATTR_KPARAM_INFO
	.align		4
.L_315:
        /*0058*/ 	.byte	0x04, 0x17
        /*005a*/ 	.short	(.L_317 - .L_316)
.L_316:
        /*005c*/ 	.word	0x00000000
        /*0060*/ 	.short	0x0002
        /*0062*/ 	.short	0x0010
        /*0064*/ 	.byte	0x00, 0xf5, 0x21, 0x00


	//----- nvinfo : EIATTR_KPARAM_INFO
	.align		4
.L_317:
        /*0068*/ 	.byte	0x04, 0x17
        /*006a*/ 	.short	(.L_319 - .L_318)
.L_318:
        /*006c*/ 	.word	0x00000000
        /*0070*/ 	.short	0x0001
        /*0072*/ 	.short	0x0008
        /*0074*/ 	.byte	0x00, 0xf5, 0x21, 0x00


	//----- nvinfo : EIATTR_KPARAM_INFO
	.align		4
.L_319:
        /*0078*/ 	.byte	0x04, 0x17
        /*007a*/ 	.short	(.L_321 - .L_320)
.L_320:
        /*007c*/ 	.word	0x00000000
        /*0080*/ 	.short	0x0000
        /*0082*/ 	.short	0x0000
        /*0084*/ 	.byte	0x00, 0xf5, 0x21, 0x00


	//----- nvinfo : EIATTR_SPARSE_MMA_MASK
	.align		4
.L_321:
        /*0088*/ 	.byte	0x03, 0x50
        /*008a*/ 	.short	0x0000


	//----- nvinfo : EIATTR_MAXREG_COUNT
	.align		4
        /*008c*/ 	.byte	0x03, 0x1b
        /*008e*/ 	.short	0x00ff


	//----- nvinfo : EIATTR_MERCURY_ISA_VERSION
	.align		4
        /*0090*/ 	.byte	0x03, 0x5f
        /*0092*/ 	.short	0x0101


	//----- nvinfo : EIATTR_VRC_CTA_INIT_COUNT
	.align		4
        /*0094*/ 	.byte	0x02, 0x4a
	.zero		1
	.zero		1


	//----- nvinfo : EIATTR_EXIT_INSTR_OFFSETS
	.align		4
        /*0098*/ 	.byte	0x04, 0x1c
        /*009a*/ 	.short	(.L_323 - .L_322)


	//   ....[0]....
.L_322:
        /*009c*/ 	.word	0x00000210


	//----- nvinfo : EIATTR_CBANK_PARAM_SIZE
	.align		4
.L_323:
        /*00a0*/ 	.byte	0x03, 0x19
        /*00a2*/ 	.short	0x0034


	//----- nvinfo : EIATTR_PARAM_CBANK
	.align		4
        /*00a4*/ 	.byte	0x04, 0x0a
        /*00a6*/ 	.short	(.L_325 - .L_324)
	.align		4
.L_324:
        /*00a8*/ 	.word	index@(.nv.constant0._Z13process_cyclePfS_PiPKiS2_iii)
        /*00ac*/ 	.short	0x0380
        /*00ae*/ 	.short	0x0034


	//----- nvinfo : EIATTR_SW_WAR
	.align		4
.L_325:
        /*00b0*/ 	.byte	0x04, 0x36
        /*00b2*/ 	.short	(.L_327 - .L_326)
.L_326:
        /*00b4*/ 	.word	0x00000008
.L_327:


//--------------------- .nv.info._Z23find_min_valid_atomic2dPKfPKiS2_iPf --------------------------
	.section	.nv.info._Z23find_min_valid_atomic2dPKfPKiS2_iPf,"",@"SHT_CUDA_INFO"
	.sectionflags	@""
	.align	4


	//----- nvinfo : EIATTR_CUDA_API_VERSION
	.align		4
        /*0000*/ 	.byte	0x04, 0x37
        /*0002*/ 	.short	(.L_329 - .L_328)
.L_328:
        /*0004*/ 	.word	0x00000082


	//----- nvinfo : EIATTR_KPARAM_INFO
	.align		4
.L_329:
        /*0008*/ 	.byte	0x04, 0x17
        /*000a*/ 	.short	(.L_331 - .L_330)
.L_330:
        /*000c*/ 	.word	0x00000000
        /*0010*/ 	.short	0x0004
        /*0012*/ 	.short	0x0020
        /*0014*/ 	.byte	0x00, 0xf5, 0x21, 0x00


	//----- nvinfo : EIATTR_KPARAM_INFO
	.align		4
.L_331:
        /*0018*/ 	.byte	0x04, 0x17
        /*001a*/ 	.short	(.L_333 - .L_332)
.L_332:
        /*001c*/ 	.word	0x00000000
        /*0020*/ 	.short	0x0003
        /*0022*/ 	.short	0x0018
        /*0024*/ 	.byte	0x00, 0xf0, 0x11, 0x00


	//----- nvinfo : EIATTR_KPARAM_INFO
	.align		4
.L_333:
        /*0028*/ 	.byte	0x04, 0x17
        /*002a*/ 	.short	(.L_335 - .L_334)
.L_334:
        /*002c*/ 	.word	0x00000000
        /*0030*/ 	.short	0x0002
        /*0032*/ 	.short	0x0010
        /*0034*/ 	.byte	0x00, 0xf5, 0x21, 0x00


	//----- nvinfo : EIATTR_KPARAM_INFO
	.align		4
.L_335:
        /*0038*/ 	.byte	0x04, 0x17
        /*003a*/ 	.short	(.L_337 - .L_336)
.L_336:
        /*003c*/ 	.word	0x00000000
        /*0040*/ 	.short	0x0001
        /*0042*/ 	.short	0x0008
        /*0044*/ 	.byte	0x00, 0xf5, 0x21, 0x00


	//----- nvinfo : EIATTR_KPARAM_INFO
	.align		4
.L_337:
        /*0048*/ 	.byte	0x04, 0x17
        /*004a*/ 	.short	(.L_339 - .L_338)
.L_338:
        /*004c*/ 	.word	0x00000000
        /*0050*/ 	.short	0x0000
        /*0052*/ 	.short	0x0000
        /*0054*/ 	.byte	0x00, 0xf5, 0x21, 0x00


	//----- nvinfo : EIATTR_SPARSE_MMA_MASK
	.align		4
.L_339:
        /*0058*/ 	.byte	0x03, 0x50
        /*005a*/ 	.short	0x0000


	//----- nvinfo : EIATTR_MAXREG_COUNT
	.align		4
        /*005c*/ 	.byte	0x03, 0x1b
        /*005e*/ 	.short	0x00ff


	//----- nvinfo : EIATTR_NUM_BARRIERS
	.align		4
        /*0060*/ 	.byte	0x02, 0x4c
        /*0062*/ 	.byte	0x01
	.zero		1


	//----- nvinfo : EIATTR_MERCURY_ISA_VERSION
	.align		4
        /*0064*/ 	.byte	0x03, 0x5f
        /*0066*/ 	.short	0x0101


	//----- nvinfo : EIATTR_VRC_CTA_INIT_COUNT
	.align		4
        /*0068*/ 	.byte	0x02, 0x4a
	.zero		1
	.zero		1


	//----- nvinfo : EIATTR_EXIT_INSTR_OFFSETS
	.align		4
        /*006c*/ 	.byte	0x04, 0x1c
        /*006e*/ 	.short	(.L_341 - .L_340)


	//   ....[0]....
.L_340:
        /*0070*/ 	.word	0x00000370


	//   ....[1]....
        /*0074*/ 	.word	0x000003d0


	//   ....[2]....
        /*0078*/ 	.word	0x00000400


	//----- nvinfo : EIATTR_CRS_STACK_SIZE
	.align		4
.L_341:
        /*007c*/ 	.byte	0x04, 0x1e
        /*007e*/ 	.short	(.L_343 - .L_342)
.L_342:
        /*0080*/ 	.word	0x00000000


	//----- nvinfo : EIATTR_CBANK_PARAM_SIZE
	.align		4
.L_343:
        /*0084*/ 	.byte	0x03, 0x19
        /*0086*/ 	.short	0x0028


	//----- nvinfo : EIATTR_PARAM_CBANK
	.align		4
        /*0088*/ 	.byte	0x04, 0x0a
        /*008a*/ 	.short	(.L_345 - .L_344)
	.align		4
.L_344:
        /*008c*/ 	.word	index@(.nv.constant0._Z23find_min_valid_atomic2dPKfPKiS2_iPf)
        /*0090*/ 	.short	0x0380
        /*0092*/ 	.short	0x0028


	//----- nvinfo : EIATTR_SW_WAR
	.align		4
.L_345:
        /*0094*/ 	.byte	0x04, 0x36
        /*0096*/ 	.short	(.L_347 - .L_346)
.L_346:
        /*0098*/ 	.word	0x00000008
.L_347:


//--------------------- .nv.info._Z11init_minvalPf --------------------------
	.section	.nv.info._Z11init_minvalPf,"",@"SHT_CUDA_INFO"
	.sectionflags	@""
	.align	4


	//----- nvinfo : EIATTR_CUDA_API_VERSION
	.align		4
        /*0000*/ 	.byte	0x04, 0x37
        /*0002*/ 	.short	(.L_349 - .L_348)
.L_348:
        /*0004*/ 	.word	0x00000082


	//----- nvinfo : EIATTR_KPARAM_INFO
	.align		4
.L_349:
        /*0008*/ 	.byte	0x04, 0x17
        /*000a*/ 	.short	(.L_351 - .L_350)
.L_350:
        /*000c*/ 	.word	0x00000000
        /*0010*/ 	.short	0x0000
        /*0012*/ 	.short	0x0000
        /*0014*/ 	.byte	0x00, 0xf5, 0x21, 0x00


	//----- nvinfo : EIATTR_SPARSE_MMA_MASK
	.align		4
.L_351:
        /*0018*/ 	.byte	0x03, 0x50
        /*001a*/ 	.short	0x0000


	//----- nvinfo : EIATTR_MAXREG_COUNT
	.align		4
        /*001c*/ 	.byte	0x03, 0x1b
        /*001e*/ 	.short	0x00ff


	//----- nvinfo : EIATTR_MERCURY_ISA_VERSION
	.align		4
        /*0020*/ 	.byte	0x03, 0x5f
        /*0022*/ 	.short	0x0101


	//----- nvinfo : EIATTR_VRC_CTA_INIT_COUNT
	.align		4
        /*0024*/ 	.byte	0x02, 0x4a
	.zero		1
	.zero		1


	//----- nvinfo : EIATTR_EXIT_INSTR_OFFSETS
	.align		4
        /*0028*/ 	.byte	0x04, 0x1c
        /*002a*/ 	.short	(.L_353 - .L_352)


	//   ....[0]....
.L_352:
        /*002c*/ 	.word	0x00000050


	//----- nvinfo : EIATTR_CBANK_PARAM_SIZE
	.align		4
.L_353:
        /*0030*/ 	.byte	0x03, 0x19
        /*0032*/ 	.short	0x0008


	//----- nvinfo : EIATTR_PARAM_CBANK
	.align		4
        /*0034*/ 	.byte	0x04, 0x0a
        /*0036*/ 	.short	(.L_355 - .L_354)
	.align		4
.L_354:
        /*0038*/ 	.word	index@(.nv.constant0._Z11init_minvalPf)
        /*003c*/ 	.short	0x0380
        /*003e*/ 	.short	0x0008


	//----- nvinfo : EIATTR_SW_WAR
	.align		4
.L_355:
        /*0040*/ 	.byte	0x04, 0x36
        /*0042*/ 	.short	(.L_357 - .L_356)
.L_356:
        /*0044*/ 	.word	0x00000008
.L_357:


//--------------------- .nv.info._Z13find_negativePKfiPiS1_S1_ --------------------------
	.section	.nv.info._Z13find_negativePKfiPiS1_S1_,"",@"SHT_CUDA_INFO"
	.sectionflags	@""
	.align	4


	//----- nvinfo : EIATTR_CUDA_API_VERSION
	.align		4
        /*0000*/ 	.byte	0x04, 0x37
        /*0002*/ 	.short	(.L_359 - .L_358)
.L_358:
        /*0004*/ 	.word	0x00000082


	//----- nvinfo : EIATTR_KPARAM_INFO
	.align		4
.L_359:
        /*0008*/ 	.byte	0x04, 0x17
        /*000a*/ 	.short	(.L_361 - .L_360)
.L_360:
        /*000c*/ 	.word	0x00000000
        /*0010*/ 	.short	0x0004
        /*0012*/ 	.short	0x0020
        /*0014*/ 	.byte	0x00, 0xf5, 0x21, 0x00


	//----- nvinfo : EIATTR_KPARAM_INFO
	.align		4
.L_361:
        /*0018*/ 	.byte	0x04, 0x17
        /*001a*/ 	.short	(.L_363 - .L_362)
.L_362:
        /*001c*/ 	.word	0x00000000
        /*0020*/ 	.short	0x0003
        /*0022*/ 	.short	0x0018
        /*0024*/ 	.byte	0x00, 0xf5, 0x21, 0x00


	//----- nvinfo : EIATTR_KPARAM_INFO
	.align		4
.L_363:
        /*0028*/ 	.byte	0x04, 0x17
        /*002a*/ 	.short	(.L_365 - .L_364)
.L_364:
        /*002c*/ 	.word	0x00000000
        /*0030*/ 	.short	0x0002
        /*0032*/ 	.short	0x0010
        /*0034*/ 	.byte	0x00, 0xf5, 0x21, 0x00


	//----- nvinfo : EIATTR_KPARAM_INFO
	.align		4
.L_365:
        /*0038*/ 	.byte	0x04, 0x17
        /*003a*/ 	.short	(.L_367 - .L_366)
.L_366:
        /*003c*/ 	.word	0x00000000
        /*0040*/ 	.short	0x0001
        /*0042*/ 	.short	0x0008
        /*0044*/ 	.byte	0x00, 0xf0, 0x11, 0x00


	//----- nvinfo : EIATTR_KPARAM_INFO
	.align		4
.L_367:
        /*0048*/ 	.byte	0x04, 0x17
        /*004a*/ 	.short	(.L_369 - .L_368)
.L_368:
        /*004c*/ 	.word	0x00000000
        /*0050*/ 	.short	0x0000
        /*0052*/ 	.short	0x0000
        /*0054*/ 	.byte	0x00, 0xf5, 0x21, 0x00


	//----- nvinfo : EIATTR_SPARSE_MMA_MASK
	.align		4
.L_369:
        /*0058*/ 	.byte	0x03, 0x50
        /*005a*/ 	.short	0x0000


	//----- nvinfo : EIATTR_MAXREG_COUNT
	.align		4
        /*005c*/ 	.byte	0x03, 0x1b
        /*005e*/ 	.short	0x00ff


	//----- nvinfo : EIATTR_MERCURY_ISA_VERSION
	.align		4
        /*0060*/ 	.byte	0x03, 0x5f
        /*0062*/ 	.short	0x0101


	//----- nvinfo : EIATTR_VRC_CTA_INIT_COUNT
	.align		4
        /*0064*/ 	.byte	0x02, 0x4a
	.zero		1
	.zero		1


	//----- nvinfo : EIATTR_EXIT_INSTR_OFFSETS
	.align		4
        /*0068*/ 	.byte	0x04, 0x1c
        /*006a*/ 	.short	(.L_371 - .L_370)


	//   ....[0]....
.L_370:
        /*006c*/ 	.word	0x000000c0


	//   ....[1]....
        /*0070*/ 	.word	0x00000130


	//   ....[2]....
        /*0074*/ 	.word	0x00000180


	//   ....[3]....
        /*0078*/ 	.word	0x000001d0


	//----- nvinfo : EIATTR_CBANK_PARAM_SIZE
	.align		4
.L_371:
        /*007c*/ 	.byte	0x03, 0x19
        /*007e*/ 	.short	0x0028


	//----- nvinfo : EIATTR_PARAM_CBANK
	.align		4
        /*0080*/ 	.byte	0x04, 0x0a
        /*0082*/ 	.short	(.L_373 - .L_372)
	.align		4
.L_372:
        /*0084*/ 	.word	index@(.nv.constant0._Z13find_negativePKfiPiS1_S1_)
        /*0088*/ 	.short	0x0380
        /*008a*/ 	.short	0x0028


	//----- nvinfo : EIATTR_SW_WAR
	.align		4
.L_373:
        /*008c*/ 	.byte	0x04, 0x36
        /*008e*/ 	.short	(.L_375 - .L_374)
.L_374:
        /*0090*/ 	.word	0x00000008
.L_375:


//--------------------- .nv.info._Z12update_dualsPiS_PfS0_S0_i --------------------------
	.section	.nv.info._Z12update_dualsPiS_PfS0_S0_i,"",@"SHT_CUDA_INFO"
	.sectionflags	@""
	.align	4


	//----- nvinfo : EIATTR_CUDA_API_VERSION
	.align		4
        /*0000*/ 	.byte	0x04, 0x37
        /*0002*/ 	.short	(.L_377 - .L_376)
.L_376:
        /*0004*/ 	.word	0x00000082


	//----- nvinfo : EIATTR_KPARAM_INFO
	.align		4
.L_377:
        /*0008*/ 	.byte	0x04, 0x17
        /*000a*/ 	.short	(.L_379 - .L_378)
.L_378:
        /*000c*/ 	.word	0x00000000
        /*0010*/ 	.short	0x0005
        /*0012*/ 	.short	0x0028
        /*0014*/ 	.byte	0x00, 0xf0, 0x11, 0x00


	//----- nvinfo : EIATTR_KPARAM_INFO
	.align		4
.L_379:
        /*0018*/ 	.byte	0x04, 0x17
        /*001a*/ 	.short	(.L_381 - .L_380)
.L_380:
        /*001c*/ 	.word	0x00000000
        /*0020*/ 	.short	0x0004
        /*0022*/ 	.short	0x0020
        /*0024*/ 	.byte	0x00, 0xf5, 0x21, 0x00


	//----- nvinfo : EIATTR_KPARAM_INFO
	.align		4
.L_381:
        /*0028*/ 	.byte	0x04, 0x17
        /*002a*/ 	.short	(.L_383 - .L_382)
.L_382:
        /*002c*/ 	.word	0x00000000
        /*0030*/ 	.short	0x0003
        /*0032*/ 	.short	0x0018
        /*0034*/ 	.byte	0x00, 0xf5, 0x21, 0x00


	//----- nvinfo : EIATTR_KPARAM_INFO
	.align		4
.L_383:
        /*0038*/ 	.byte	0x04, 0x17
        /*003a*/ 	.short	(.L_385 - .L_384)
.L_384:
        /*003c*/ 	.word	0x00000000
        /*0040*/ 	.short	0x0002
        /*0042*/ 	.short	0x0010
        /*0044*/ 	.byte	0x00, 0xf5, 0x21, 0x00


	//----- nvinfo : EIATTR_KPARAM_INFO
	.align		4
.L_385:
        /*0048*/ 	.byte	0x04, 0x17
        /*004a*/ 	.short	(.L_387 - .L_386)
.L_386:
        /*004c*/ 	.word	0x00000000
        /*0050*/ 	.short	0x0001
        /*0052*/ 	.short	0x0008
        /*0054*/ 	.byte	0x00, 0xf5, 0x21, 0x00


	//----- nvinfo : EIATTR_KPARAM_INFO
	.align		4
.L_387:
        /*0058*/ 	.byte	0x04, 0x17
        /*005a*/ 	.short	(.L_389 - .L_388)
.L_388:
        /*005c*/ 	.word	0x00000000
        /*0060*/ 	.short	0x0000
        /*0062*/ 	.short	0x0000
        /*0064*/ 	.byte	0x00, 0xf5, 0x21, 0x00


	//----- nvinfo : EIATTR_SPARSE_MMA_MASK
	.align		4
.L_389:
        /*0068*/ 	.byte	0x03, 0x50
        /*006a*/ 	.short	0x0000


	//----- nvinfo : EIATTR_MAXREG_COUNT
	.align		4
        /*006c*/ 	.byte	0x03, 0x1b
        /*006e*/ 	.short	0x00ff


	//----- nvinfo : EIATTR_MERCURY_ISA_VERSION
	.align		4
        /*0070*/ 	.byte	0x03, 0x5f
        /*0072*/ 	.short	0x0101


	//----- nvinfo : EIATTR_VRC_CTA_INIT_COUNT
	.align		4
        /*0074*/ 	.byte	0x02, 0x4a
	.zero		1
	.zero		1


	//----- nvinfo : EIATTR_EXIT_INSTR_OFFSETS
	.align		4
        /*0078*/ 	.byte	0x04, 0x1c
        /*007a*/ 	.short	(.L_391 - .L_390)


	//   ....[0]....
.L_390:
        /*007c*/ 	.word	0x00000070


	//   ....[1]....
        /*0080*/ 	.word	0x00000180


	//   ....[2]....
        /*0084*/ 	.word	0x00000200


	//----- nvinfo : EIATTR_CBANK_PARAM_SIZE
	.align		4
.L_391:
        /*0088*/ 	.byte	0x03, 0x19
        /*008a*/ 	.short	0x002c


	//----- nvinfo : EIATTR_PARAM_CBANK
	.align		4
        /*008c*/ 	.byte	0x04, 0x0a
        /*008e*/ 	.short	(.L_393 - .L_392)
	.align		4
.L_392:
        /*0090*/ 	.word	index@(.nv.constant0._Z12update_dualsPiS_PfS0_S0_i)
        /*0094*/ 	.short	0x0380
        /*0096*/ 	.short	0x002c


	//----- nvinfo : EIATTR_SW_WAR
	.align		4
.L_393:
        /*0098*/ 	.byte	0x04, 0x36
        /*009a*/ 	.short	(.L_395 - .L_394)
.L_394:
        /*009c*/ 	.word	0x00000008
.L_395:


//--------------------- .nv.info._Z15set_array_valuePiii --------------------------
	.section	.nv.info._Z15set_array_valuePiii,"",@"SHT_CUDA_INFO"
	.sectionflags	@""
	.align	4


	//----- nvinfo : EIATTR_CUDA_API_VERSION
	.align		4
        /*0000*/ 	.byte	0x04, 0x37
        /*0002*/ 	.short	(.L_397 - .L_396)
.L_396:
        /*0004*/ 	.word	0x00000082


	//----- nvinfo : EIATTR_KPARAM_INFO
	.align		4
.L_397:
        /*0008*/ 	.byte	0x04, 0x17
        /*000a*/ 	.short	(.L_399 - .L_398)
.L_398:
        /*000c*/ 	.word	0x00000000
        /*0010*/ 	.short	0x0002
        /*0012*/ 	.short	0x000c
        /*0014*/ 	.byte	0x00, 0xf0, 0x11, 0x00


	//----- nvinfo : EIATTR_KPARAM_INFO
	.align		4
.L_399:
        /*0018*/ 	.byte	0x04, 0x17
        /*001a*/ 	.short	(.L_401 - .L_400)
.L_400:
        /*001c*/ 	.word	0x00000000
        /*0020*/ 	.short	0x0001
        /*0022*/ 	.short	0x0008
        /*0024*/ 	.byte	0x00, 0xf0, 0x11, 0x00


	//----- nvinfo : EIATTR_KPARAM_INFO
	.align		4
.L_401:
        /*0028*/ 	.byte	0x04, 0x17
        /*002a*/ 	.short	(.L_403 - .L_402)
.L_402:
        /*002c*/ 	.word	0x00000000
        /*0030*/ 	.short	0x0000
        /*0032*/ 	.short	0x0000
        /*0034*/ 	.byte	0x00, 0xf5, 0x21, 0x00


	//----- nvinfo : EIATTR_SPARSE_MMA_MASK
	.align		4
.L_403:
        /*0038*/ 	.byte	0x03, 0x50
        /*003a*/ 	.short	0x0000


	//----- nvinfo : EIATTR_MAXREG_COUNT
	.align		4
        /*003c*/ 	.byte	0x03, 0x1b
        /*003e*/ 	.short	0x00ff


	//----- nvinfo : EIATTR_MERCURY_ISA_VERSION
	.align		4
        /*0040*/ 	.byte	0x03, 0x5f
        /*0042*/ 	.short	0x0101


	//----- nvinfo : EIATTR_VRC_CTA_INIT_COUNT
	.align		4
        /*0044*/ 	.byte	0x02, 0x4a
	.zero		1
	.zero		1


	//----- nvinfo : EIATTR_EXIT_INSTR_OFFSETS
	.align		4
        /*0048*/ 	.byte	0x04, 0x1c
        /*004a*/ 	.short	(.L_405 - .L_404)


	//   ....[0]....
.L_404:
        /*004c*/ 	.word	0x00000070


	//   ....[1]....
        /*0050*/ 	.word	0x000000d0


	//----- nvinfo : EIATTR_CBANK_PARAM_SIZE
	.align		4
.L_405:
        /*0054*/ 	.byte	0x03, 0x19
        /*0056*/ 	.short	0x0010


	//----- nvinfo : EIATTR_PARAM_CBANK
	.align		4
        /*0058*/ 	.byte	0x04, 0x0a
        /*005a*/ 	.short	(.L_407 - .L_406)
	.align		4
.L_406:
        /*005c*/ 	.word	index@(.nv.constant0._Z15set_array_valuePiii)
        /*0060*/ 	.short	0x0380
        /*0062*/ 	.short	0x0010


	//----- nvinfo : EIATTR_SW_WAR
	.align		4
.L_407:
        /*0064*/ 	.byte	0x04, 0x36
        /*0066*/ 	.short	(.L_409 - .L_408)
.L_408:
        /*0068*/ 	.word	0x00000008
.L_409:


//--------------------- .nv.info._Z16solve_1bc_kerneliPKiiiPKfPiS3_Pb --------------------------
	.section	.nv.info._Z16solve_1bc_kerneliPKiiiPKfPiS3_Pb,"",@"SHT_CUDA_INFO"
	.sectionflags	@""
	.align	4


	//----- nvinfo : EIATTR_CUDA_API_VERSION
	.align		4
        /*0000*/ 	.byte	0x04, 0x37
        /*0002*/ 	.short	(.L_411 - .L_410)
.L_410:
        /*0004*/ 	.word	0x00000082


	//----- nvinfo : EIATTR_KPARAM_INFO
	.align		4
.L_411:
        /*0008*/ 	.byte	0x04, 0x17
        /*000a*/ 	.short	(.L_413 - .L_412)
.L_412:
        /*000c*/ 	.word	0x00000000
        /*0010*/ 	.short	0x0007
        /*0012*/ 	.short	0x0030
        /*0014*/ 	.byte	0x00, 0xf5, 0x21, 0x00


	//----- nvinfo : EIATTR_KPARAM_INFO
	.align		4
.L_413:
        /*0018*/ 	.byte	0x04, 0x17
        /*001a*/ 	.short	(.L_415 - .L_414)
.L_414:
        /*001c*/ 	.word	0x00000000
        /*0020*/ 	.short	0x0006
        /*0022*/ 	.short	0x0028
        /*0024*/ 	.byte	0x00, 0xf5, 0x21, 0x00


	//----- nvinfo : EIATTR_KPARAM_INFO
	.align		4
.L_415:
        /*0028*/ 	.byte	0x04, 0x17
        /*002a*/ 	.short	(.L_417 - .L_416)
.L_416:
        /*002c*/ 	.word	0x00000000
        /*0030*/ 	.short	0x0005
        /*0032*/ 	.short	0x0020
        /*0034*/ 	.byte	0x00, 0xf5, 0x21, 0x00


	//----- nvinfo : EIATTR_KPARAM_INFO
	.align		4
.L_417:
        /*0038*/ 	.byte	0x04, 0x17
        /*003a*/ 	.short	(.L_419 - .L_418)
.L_418:
        /*003c*/ 	.word	0x00000000
        /*0040*/ 	.short	0x0004
        /*0042*/ 	.short	0x0018
        /*0044*/ 	.byte	0x00, 0xf5, 0x21, 0x00


	//----- nvinfo : EIATTR_KPARAM_INFO
	.align		4
.L_419:
        /*0048*/ 	.byte	0x04, 0x17
        /*004a*/ 	.short	(.L_421 - .L_420)
.L_420:
        /*004c*/ 	.word	0x00000000
        /*0050*/ 	.short	0x0003
        /*0052*/ 	.short	0x0014
        /*0054*/ 	.byte	0x00, 0xf0, 0x11, 0x00


	//----- nvinfo : EIATTR_KPARAM_INFO
	.align		4
.L_421:
        /*0058*/ 	.byte	0x04, 0x17
        /*005a*/ 	.short	(.L_423 - .L_422)
.L_422:
        /*005c*/ 	.word	0x00000000
        /*0060*/ 	.short	0x0002
        /*0062*/ 	.short	0x0010
        /*0064*/ 	.byte	0x00, 0xf0, 0x11, 0x00


	//----- nvinfo : EIATTR_KPARAM_INFO
	.align		4
.L_423:
        /*0068*/ 	.byte	0x04, 0x17
        /*006a*/ 	.short	(.L_425 - .L_424)
.L_424:
        /*006c*/ 	.word	0x00000000
        /*0070*/ 	.short	0x0001
        /*0072*/ 	.short	0x0008
        /*0074*/ 	.byte	0x00, 0xf5, 0x21, 0x00


	//----- nvinfo : EIATTR_KPARAM_INFO
	.align		4
.L_425:
        /*0078*/ 	.byte	0x04, 0x17
        /*007a*/ 	.short	(.L_427 - .L_426)
.L_426:
        /*007c*/ 	.word	0x00000000
        /*0080*/ 	.short	0x0000
        /*0082*/ 	.short	0x0000
        /*0084*/ 	.byte	0x00, 0xf0, 0x11, 0x00


	//----- nvinfo : EIATTR_SPARSE_MMA_MASK
	.align		4
.L_427:
        /*0088*/ 	.byte	0x03, 0x50
        /*008a*/ 	.short	0x0000


	//----- nvinfo : EIATTR_MAXREG_COUNT
	.align		4
        /*008c*/ 	.byte	0x03, 0x1b
        /*008e*/ 	.short	0x00ff


	//----- nvinfo : EIATTR_MERCURY_ISA_VERSION
	.align		4
        /*0090*/ 	.byte	0x03, 0x5f
        /*0092*/ 	.short	0x0101


	//----- nvinfo : EIATTR_VRC_CTA_INIT_COUNT
	.align		4
        /*0094*/ 	.byte	0x02, 0x4a
	.zero		1
	.zero		1


	//----- nvinfo : EIATTR_EXIT_INSTR_OFFSETS
	.align		4
        /*0098*/ 	.byte	0x04, 0x1c
        /*009a*/ 	.short	(.L_429 - .L_428)


	//   ....[0]....
.L_428:
        /*009c*/ 	.word	0x000000c0


	//   ....[1]....
        /*00a0*/ 	.word	0x00000250


	//   ....[2]....
        /*00a4*/ 	.word	0x00000280


	//   ....[3]....
        /*00a8*/ 	.word	0x000002b0


	//   ....[4]....
        /*00ac*/ 	.word	0x00000310


	//   ....[5]....
        /*00b0*/ 	.word	0x00000340


	//   ....[6]....
        /*00b4*/ 	.word	0x00000380


	//----- nvinfo : EIATTR_CRS_STACK_SIZE
	.align		4
.L_429:
        /*00b8*/ 	.byte	0x04, 0x1e
        /*00ba*/ 	.short	(.L_431 - .L_430)
.L_430:
        /*00bc*/ 	.word	0x00000000


	//----- nvinfo : EIATTR_CBANK_PARAM_SIZE
	.align		4
.L_431:
        /*00c0*/ 	.byte	0x03, 0x19
        /*00c2*/ 	.short	0x0038


	//----- nvinfo : EIATTR_PARAM_CBANK
	.align		4
        /*00c4*/ 	.byte	0x04, 0x0a
        /*00c6*/ 	.short	(.L_433 - .L_432)
	.align		4
.L_432:
        /*00c8*/ 	.word	index@(.nv.constant0._Z16solve_1bc_kerneliPKiiiPKfPiS3_Pb)
        /*00cc*/ 	.short	0x0380
        /*00ce*/ 	.short	0x0038


	//----- nvinfo : EIATTR_SW_WAR
	.align		4
.L_433:
        /*00d0*/ 	.byte	0x04, 0x36
        /*00d2*/ 	.short	(.L_435 - .L_434)
.L_434:
        /*00d4*/ 	.word	0x00000008
.L_435:


//--------------------- .nv.info._Z11find_argminPKfPiPfi --------------------------
	.section	.nv.info._Z11find_argminPKfPiPfi,"",@"SHT_CUDA_INFO"
	.sectionflags	@""
	.align	4


	//----- nvinfo : EIATTR_CUDA_API_VERSION
	.align		4
        /*0000*/ 	.byte	0x04, 0x37
        /*0002*/ 	.short	(.L_437 - .L_436)
.L_436:
        /*0004*/ 	.word	0x00000082


	//----- nvinfo : EIATTR_KPARAM_INFO
	.align		4
.L_437:
        /*0008*/ 	.byte	0x04, 0x17
        /*000a*/ 	.short	(.L_439 - .L_438)
.L_438:
        /*000c*/ 	.word	0x00000000
        /*0010*/ 	.short	0x0003
        /*0012*/ 	.short	0x0018
        /*0014*/ 	.byte	0x00, 0xf0, 0x11, 0x00


	//----- nvinfo : EIATTR_KPARAM_INFO
	.align		4
.L_439:
        /*0018*/ 	.byte	0x04, 0x17
        /*001a*/ 	.short	(.L_441 - .L_440)
.L_440:
        /*001c*/ 	.word	0x00000000
        /*0020*/ 	.short	0x0002
        /*0022*/ 	.short	0x0010
        /*0024*/ 	.byte	0x00, 0xf5, 0x21, 0x00


	//----- nvinfo : EIATTR_KPARAM_INFO
	.align		4
.L_441:
        /*0028*/ 	.byte	0x04, 0x17
        /*002a*/ 	.short	(.L_443 - .L_442)
.L_442:
        /*002c*/ 	.word	0x00000000
        /*0030*/ 	.short	0x0001
        /*0032*/ 	.short	0x0008
        /*0034*/ 	.byte	0x00, 0xf5, 0x21, 0x00


	//----- nvinfo : EIATTR_KPARAM_INFO
	.align		4
.L_443:
        /*0038*/ 	.byte	0x04, 0x17
        /*003a*/ 	.short	(.L_445 - .L_444)
.L_444:
        /*003c*/ 	.word	0x00000000
        /*0040*/ 	.short	0x0000
        /*0042*/ 	.short	0x0000
        /*0044*/ 	.byte	0x00, 0xf5, 0x21, 0x00


	//----- nvinfo : EIATTR_SPARSE_MMA_MASK
	.align		4
.L_445:
        /*0048*/ 	.byte	0x03, 0x50
        /*004a*/ 	.short	0x0000


	//----- nvinfo : EIATTR_MAXREG_COUNT
	.align		4
        /*004c*/ 	.byte	0x03, 0x1b
        /*004e*/ 	.short	0x00ff


	//----- nvinfo : EIATTR_NUM_BARRIERS
	.align		4
        /*0050*/ 	.byte	0x02, 0x4c
        /*0052*/ 	.byte	0x01
	.zero		1


	//----- nvinfo : EIATTR_MERCURY_ISA_VERSION
	.align		4
        /*0054*/ 	.byte	0x03, 0x5f
        /*0056*/ 	.short	0x0101


	//----- nvinfo : EIATTR_VRC_CTA_INIT_COUNT
	.align		4
        /*0058*/ 	.byte	0x02, 0x4a
	.zero		1
	.zero		1


	//----- nvinfo : EIATTR_EXIT_INSTR_OFFSETS
	.align		4
        /*005c*/ 	.byte	0x04, 0x1c
        /*005e*/ 	.short	(.L_447 - .L_446)


	//   ....[0]....
.L_446:
        /*0060*/ 	.word	0x000002c0


	//   ....[1]....
        /*0064*/ 	.word	0x00000380


	//----- nvinfo : EIATTR_CRS_STACK_SIZE
	.align		4
.L_447:
        /*0068*/ 	.byte	0x04, 0x1e
        /*006a*/ 	.short	(.L_449 - .L_448)
.L_448:
        /*006c*/ 	.word	0x00000000


	//----- nvinfo : EIATTR_CBANK_PARAM_SIZE
	.align		4
.L_449:
        /*0070*/ 	.byte	0x03, 0x19
        /*0072*/ 	.short	0x001c


	//----- nvinfo : EIATTR_PARAM_CBANK
	.align		4
        /*0074*/ 	.byte	0x04, 0x0a
        /*0076*/ 	.short	(.L_451 - .L_450)
	.align		4
.L_450:
        /*0078*/ 	.word	index@(.nv.constant0._Z11find_argminPKfPiPfi)
        /*007c*/ 	.short	0x0380
        /*007e*/ 	.short	0x001c


	//----- nvinfo : EIATTR_SW_WAR
	.align		4
.L_451:
        /*0080*/ 	.byte	0x04, 0x36
        /*0082*/ 	.short	(.L_453 - .L_452)
.L_452:
        /*0084*/ 	.word	0x00000008
.L_453:


//--------------------- .nv.info._Z9compute_BPKfS0_S0_Pfi --------------------------
	.section	.nv.info._Z9compute_BPKfS0_S0_Pfi,"",@"SHT_CUDA_INFO"
	.sectionflags	@""
	.align	4


	//----- nvinfo : EIATTR_CUDA_API_VERSION
	.align		4
        /*0000*/ 	.byte	0x04, 0x37
        /*0002*/ 	.short	(.L_455 - .L_454)
.L_454:
        /*0004*/ 	.word	0x00000082


	//----- nvinfo : EIATTR_KPARAM_INFO
	.align		4
.L_455:
        /*0008*/ 	.byte	0x04, 0x17
        /*000a*/ 	.short	(.L_457 - .L_456)
.L_456:
        /*000c*/ 	.word	0x00000000
        /*0010*/ 	.short	0x0004
        /*0012*/ 	.short	0x0020
        /*0014*/ 	.byte	0x00, 0xf0, 0x11, 0x00


	//----- nvinfo : EIATTR_KPARAM_INFO
	.align		4
.L_457:
        /*0018*/ 	.byte	0x04, 0x17
        /*001a*/ 	.short	(.L_459 - .L_458)
.L_458:
        /*001c*/ 	.word	0x00000000
        /*0020*/ 	.short	0x0003
        /*0022*/ 	.short	0x0018
        /*0024*/ 	.byte	0x00, 0xf5, 0x21, 0x00


	//----- nvinfo : EIATTR_KPARAM_INFO
	.align		4
.L_459:
        /*0028*/ 	.byte	0x04, 0x17
        /*002a*/ 	.short	(.L_461 - .L_460)
.L_460:
        /*002c*/ 	.word	0x00000000
        /*0030*/ 	.short	0x0002
        /*0032*/ 	.short	0x0010
        /*0034*/ 	.byte	0x00, 0xf5, 0x21, 0x00


	//----- nvinfo : EIATTR_KPARAM_INFO
	.align		4
.L_461:
        /*0038*/ 	.byte	0x04, 0x17
        /*003a*/ 	.short	(.L_463 - .L_462)
.L_462:
        /*003c*/ 	.word	0x00000000
        /*0040*/ 	.short	0x0001
        /*0042*/ 	.short	0x0008
        /*0044*/ 	.byte	0x00, 0xf5, 0x21, 0x00


	//----- nvinfo : EIATTR_KPARAM_INFO
	.align		4
.L_463:
        /*0048*/ 	.byte	0x04, 0x17
        /*004a*/ 	.short	(.L_465 - .L_464)
.L_464:
        /*004c*/ 	.word	0x00000000
        /*0050*/ 	.short	0x0000
        /*0052*/ 	.short	0x0000
        /*0054*/ 	.byte	0x00, 0xf5, 0x21, 0x00


	//----- nvinfo : EIATTR_SPARSE_MMA_MASK
	.align		4
.L_465:
        /*0058*/ 	.byte	0x03, 0x50
        /*005a*/ 	.short	0x0000


	//----- nvinfo : EIATTR_MAXREG_COUNT
	.align		4
        /*005c*/ 	.byte	0x03, 0x1b
        /*005e*/ 	.short	0x00ff


	//----- nvinfo : EIATTR_MERCURY_ISA_VERSION
	.align		4
        /*0060*/ 	.byte	0x03, 0x5f
        /*0062*/ 	.short	0x0101


	//----- nvinfo : EIATTR_VRC_CTA_INIT_COUNT
	.align		4
        /*0064*/ 	.byte	0x02, 0x4a
	.zero		1
	.zero		1


	//----- nvinfo : EIATTR_EXIT_INSTR_OFFSETS
	.align		4
        /*0068*/ 	.byte	0x04, 0x1c
        /*006a*/ 	.short	(.L_467 - .L_466)


	//   ....[0]....
.L_466:
        /*006c*/ 	.word	0x000000c0


	//   ....[1]....
        /*0070*/ 	.word	0x000001d0


	//----- nvinfo : EIATTR_CBANK_PARAM_SIZE
	.align		4
.L_467:
        /*0074*/ 	.byte	0x03, 0x19
        /*0076*/ 	.short	0x0024


	//----- nvinfo : EIATTR_PARAM_CBANK
	.align		4
        /*0078*/ 	.byte	0x04, 0x0a
        /*007a*/ 	.short	(.L_469 - .L_468)
	.align		4
.L_468:
        /*007c*/ 	.word	index@(.nv.constant0._Z9compute_BPKfS0_S0_Pfi)
        /*0080*/ 	.short	0x0380
        /*0082*/ 	.short	0x0024


	//----- nvinfo : EIATTR_SW_WAR
	.align		4
.L_469:
        /*0084*/ 	.byte	0x04, 0x36
        /*0086*/ 	.short	(.L_471 - .L_470)
.L_470:
        /*0088*/ 	.word	0x00000008
.L_471:


//--------------------- .nv.callgraph             --------------------------
	.section	.nv.callgraph,"",@"SHT_CUDA_CALLGRAPH"
	.align	4
	.sectionentsize	8
	.align		4
        /*0000*/ 	.word	0x00000000
	.align		4
        /*0004*/ 	.word	0xffffffff
	.align		4
        /*0008*/ 	.word	0x00000000
	.align		4
        /*000c*/ 	.word	0xfffffffe
	.align		4
        /*0010*/ 	.word	0x00000000
	.align		4
        /*0014*/ 	.word	0xfffffffd
	.align		4
        /*0018*/ 	.word	0x00000000
	.align		4
        /*001c*/ 	.word	0xfffffffc


//--------------------- .nv.constant4             --------------------------
	.section	.nv.constant4,"a",@progbits
	.align	8
	.align		8
.nv.constant4:
        /*0000*/ 	.dword	_ZN34_INTERNAL_5fcd374b_4_k_cu_3a6ab9e94cuda3std3__45__cpo5beginE
	.align		8
        /*0008*/ 	.dword	_ZN34_INTERNAL_5fcd374b_4_k_cu_3a6ab9e94cuda3std3__45__cpo3endE
	.align		8
        /*0010*/ 	.dword	_ZN34_INTERNAL_5fcd374b_4_k_cu_3a6ab9e94cuda3std3__45__cpo6cbeginE
	.align		8
        /*0018*/ 	.dword	_ZN34_INTERNAL_5fcd374b_4_k_cu_3a6ab9e94cuda3std3__45__cpo4cendE
	.align		8
        /*0020*/ 	.dword	_ZN34_INTERNAL_5fcd374b_4_k_cu_3a6ab9e94cuda3std3__45__cpo6rbeginE
	.align		8
        /*0028*/ 	.dword	_ZN34_INTERNAL_5fcd374b_4_k_cu_3a6ab9e94cuda3std3__45__cpo4rendE
	.align		8
        /*0030*/ 	.dword	_ZN34_INTERNAL_5fcd374b_4_k_cu_3a6ab9e94cuda3std3__45__cpo7crbeginE
	.align		8
        /*0038*/ 	.dword	_ZN34_INTERNAL_5fcd374b_4_k_cu_3a6ab9e94cuda3std3__45__cpo5crendE
	.align		8
        /*0040*/ 	.dword	_ZN34_INTERNAL_5fcd374b_4_k_cu_3a6ab9e94cuda3std3__436_GLOBAL__N__5fcd374b_4_k_cu_3a6ab9e96ignoreE
	.align		8
        /*0048*/ 	.dword	_ZN34_INTERNAL_5fcd374b_4_k_cu_3a6ab9e94cuda3std3__419piecewise_constructE
	.align		8
        /*0050*/ 	.dword	_ZN34_INTERNAL_5fcd374b_4_k_cu_3a6ab9e94cuda3std3__48in_placeE
	.align		8
        /*0058*/ 	.dword	_ZN34_INTERNAL_5fcd374b_4_k_cu_3a6ab9e94cuda3std3__420unreachable_sentinelE
	.align		8
        /*0060*/ 	.dword	_ZN34_INTERNAL_5fcd374b_4_k_cu_3a6ab9e94cuda3std3__47nulloptE
	.align		8
        /*0068*/ 	.dword	_ZN34_INTERNAL_5fcd374b_4_k_cu_3a6ab9e94cuda3std3__48unexpectE
	.align		8
        /*0070*/ 	.dword	_ZN34_INTERNAL_5fcd374b_4_k_cu_3a6ab9e94cuda3std6ranges3__45__cpo4swapE
	.align		8
        /*0078*/ 	.dword	_ZN34_INTERNAL_5fcd374b_4_k_cu_3a6ab9e94cuda3std6ranges3__45__cpo9iter_moveE
	.align		8
        /*0080*/ 	.dword	_ZN34_INTERNAL_5fcd374b_4_k_cu_3a6ab9e94cuda3std6ranges3__45__cpo5beginE
	.align		8
        /*0088*/ 	.dword	_ZN34_INTERNAL_5fcd374b_4_k_cu_3a6ab9e94cuda3std6ranges3__45__cpo3endE
	.align		8
        /*0090*/ 	.dword	_ZN34_INTERNAL_5fcd374b_4_k_cu_3a6ab9e94cuda3std6ranges3__45__cpo6cbeginE
	.align		8
        /*0098*/ 	.dword	_ZN34_INTERNAL_5fcd374b_4_k_cu_3a6ab9e94cuda3std6ranges3__45__cpo4cendE
	.align		8
        /*00a0*/ 	.dword	_ZN34_INTERNAL_5fcd374b_4_k_cu_3a6ab9e94cuda3std6ranges3__45__cpo7advanceE
	.align		8
        /*00a8*/ 	.dword	_ZN34_INTERNAL_5fcd374b_4_k_cu_3a6ab9e94cuda3std6ranges3__45__cpo9iter_swapE
	.align		8
        /*00b0*/ 	.dword	_ZN34_INTERNAL_5fcd374b_4_k_cu_3a6ab9e94cuda3std6ranges3__45__cpo4nextE
	.align		8
        /*00b8*/ 	.dword	_ZN34_INTERNAL_5fcd374b_4_k_cu_3a6ab9e94cuda3std6ranges3__45__cpo4prevE
	.align		8
        /*00c0*/ 	.dword	_ZN34_INTERNAL_5fcd374b_4_k_cu_3a6ab9e94cuda3std6ranges3__45__cpo4dataE
	.align		8
        /*00c8*/ 	.dword	_ZN34_INTERNAL_5fcd374b_4_k_cu_3a6ab9e94cuda3std6ranges3__45__cpo5cdataE
	.align		8
        /*00d0*/ 	.dword	_ZN34_INTERNAL_5fcd374b_4_k_cu_3a6ab9e94cuda3std6ranges3__45__cpo4sizeE
	.align		8
        /*00d8*/ 	.dword	_ZN34_INTERNAL_5fcd374b_4_k_cu_3a6ab9e94cuda3std6ranges3__45__cpo5ssizeE
	.align		8
        /*00e0*/ 	.dword	_ZN34_INTERNAL_5fcd374b_4_k_cu_3a6ab9e94cuda3std6ranges3__45__cpo8distanceE
	.align		8
        /*00e8*/ 	.dword	_ZN34_INTERNAL_5fcd374b_4_k_cu_3a6ab9e96thrust24THRUST_300001_SM_1000_NS6system6detail10sequential3seqE
	.align		8
        /*00f0*/ 	.dword	_ZN34_INTERNAL_5fcd374b_4_k_cu_3a6ab9e96thrust24THRUST_300001_SM_1000_NS12placeholders2_1E
	.align		8
        /*00f8*/ 	.dword	_ZN34_INTERNAL_5fcd374b_4_k_cu_3a6ab9e96thrust24THRUST_300001_SM_1000_NS12placeholders2_2E
	.align		8
        /*0100*/ 	.dword	_ZN34_INTERNAL_5fcd374b_4_k_cu_3a6ab9e96thrust24THRUST_300001_SM_1000_NS12placeholders2_3E
	.align		8
        /*0108*/ 	.dword	_ZN34_INTERNAL_5fcd374b_4_k_cu_3a6ab9e96thrust24THRUST_300001_SM_1000_NS12placeholders2_4E
	.align		8
        /*0110*/ 	.dword	_ZN34_INTERNAL_5fcd374b_4_k_cu_3a6ab9e96thrust24THRUST_300001_SM_1000_NS12placeholders2_5E
	.align		8
        /*0118*/ 	.dword	_ZN34_INTERNAL_5fcd374b_4_k_cu_3a6ab9e96thrust24THRUST_300001_SM_1000_NS12placeholders2_6E
	.align		8
        /*0120*/ 	.dword	_ZN34_INTERNAL_5fcd374b_4_k_cu_3a6ab9e96thrust24THRUST_300001_SM_1000_NS12placeholders2_7E
	.align		8
        /*0128*/ 	.dword	_ZN34_INTERNAL_5fcd374b_4_k_cu_3a6ab9e96thrust24THRUST_300001_SM_1000_NS12placeholders2_8E
	.align		8
        /*0130*/ 	.dword	_ZN34_INTERNAL_5fcd374b_4_k_cu_3a6ab9e96thrust24THRUST_300001_SM_1000_NS12placeholders2_9E
	.align		8
        /*0138*/ 	.dword	_ZN34_INTERNAL_5fcd374b_4_k_cu_3a6ab9e96thrust24THRUST_300001_SM_1000_NS12placeholders3_10E


//--------------------- .text._ZN3cub18CUB_300001_SM_10006detail6reduce28DeviceReduceSingleTileKernelINS2_10policy_hubINS0_12KeyValuePairIifEEiNS0_6ArgMinEE10Policy1000EPS6_N6thrust24THRUST_300001_SM_1000_NS24tabulate_output_iteratorINS2_32accumulating_transform_output_opINS5_IlfEENS2_18local_to_global_opIlEES7_NSD_INS2_31unzip_and_write_arg_extremum_opIPfPiEENSC_11use_defaultElEEEESM_lEEiS7_NS2_20empty_problem_init_tIS6_EES6_N4cuda3std3__410__identityEEEvT0_T1_T2_T3_T4_T6_ --------------------------
	.section	.text._ZN3cub18CUB_300001_SM_10006detail6reduce28DeviceReduceSingleTileKernelINS2_10policy_hubINS0_12KeyValuePairIifEEiNS0_6ArgMinEE10Policy1000EPS6_N6thrust24THRUST_300001_SM_1000_NS24tabulate_output_iteratorINS2_32accumulating_transform_output_opINS5_IlfEENS2_18local_to_global_opIlEES7_NSD_INS2_31unzip_and_write_arg_extremum_opIPfPiEENSC_11use_defaultElEEEESM_lEEiS7_NS2_20empty_problem_init_tIS6_EES6_N4cuda3std3__410__identityEEEvT0_T1_T2_T3_T4_T6_,"ax",@progbits
	.align	128
        .global         _ZN3cub18CUB_300001_SM_10006detail6reduce28DeviceReduceSingleTileKernelINS2_10policy_hubINS0_12KeyValuePairIifEEiNS0_6ArgMinEE10Policy1000EPS6_N6thrust24THRUST_300001_SM_1000_NS24tabulate_output_iteratorINS2_32accumulating_transform_output_opINS5_IlfEENS2_18local_to_global_opIlEES7_NSD_INS2_31unzip_and_write_arg_extremum_opIPfPiEENSC_11use_defaultElEEEESM_lEEiS7_NS2_20empty_problem_init_tIS6_EES6_N4cuda3std3__410__identityEEEvT0_T1_T2_T3_T4_T6_
        .type           _ZN3cub18CUB_300001_SM_10006detail6reduce28DeviceReduceSingleTileKernelINS2_10policy_hubINS0_12KeyValuePairIifEEiNS0_6ArgMinEE10Policy1000EPS6_N6thrust24THRUST_300001_SM_1000_NS24tabulate_output_iteratorINS2_32accumulating_transform_output_opINS5_IlfEENS2_18local_to_global_opIlEES7_NSD_INS2_31unzip_and_write_arg_extremum_opIPfPiEENSC_11use_defaultElEEEESM_lEEiS7_NS2_20empty_problem_init_tIS6_EES6_N4cuda3std3__410__identityEEEvT0_T1_T2_T3_T4_T6_,@function
        .size           _ZN3cub18CUB_300001_SM_10006detail6reduce28DeviceReduceSingleTileKernelINS2_10policy_hubINS0_12KeyValuePairIifEEiNS0_6ArgMinEE10Policy1000EPS6_N6thrust24THRUST_300001_SM_1000_NS24tabulate_output_iteratorINS2_32accumulating_transform_output_opINS5_IlfEENS2_18local_to_global_opIlEES7_NSD_INS2_31unzip_and_write_arg_extremum_opIPfPiEENSC_11use_defaultElEEEESM_lEEiS7_NS2_20empty_problem_init_tIS6_EES6_N4cuda3std3__410__identityEEEvT0_T1_T2_T3_T4_T6_,(.L_x_215 - _ZN3cub18CUB_300001_SM_10006detail6reduce28DeviceReduceSingleTileKernelINS2_10policy_hubINS0_12KeyValuePairIifEEiNS0_6ArgMinEE10Policy1000EPS6_N6thrust24THRUST_300001_SM_1000_NS24tabulate_output_iteratorINS2_32accumulating_transform_output_opINS5_IlfEENS2_18local_to_global_opIlEES7_NSD_INS2_31unzip_and_write_arg_extremum_opIPfPiEENSC_11use_defaultElEEEESM_lEEiS7_NS2_20empty_problem_init_tIS6_EES6_N4cuda3std3__410__identityEEEvT0_T1_T2_T3_T4_T6_)
        .other          _ZN3cub18CUB_300001_SM_10006detail6reduce28DeviceReduceSingleTileKernelINS2_10policy_hubINS0_12KeyValuePairIifEEiNS0_6ArgMinEE10Policy1000EPS6_N6thrust24THRUST_300001_SM_1000_NS24tabulate_output_iteratorINS2_32accumulating_transform_output_opINS5_IlfEENS2_18local_to_global_opIlEES7_NSD_INS2_31unzip_and_write_arg_extremum_opIPfPiEENSC_11use_defaultElEEEESM_lEEiS7_NS2_20empty_problem_init_tIS6_EES6_N4cuda3std3__410__identityEEEvT0_T1_T2_T3_T4_T6_,@"STO_CUDA_ENTRY STV_DEFAULT"
_ZN3cub18CUB_300001_SM_10006detail6reduce28DeviceReduceSingleTileKernelINS2_10policy_hubINS0_12KeyValuePairIifEEiNS0_6ArgMinEE10Policy1000EPS6_N6thrust24THRUST_300001_SM_1000_NS24tabulate_output_iteratorINS2_32accumulating_transform_output_opINS5_IlfEENS2_18local_to_global_opIlEES7_NSD_INS2_31unzip_and_write_arg_extremum_opIPfPiEENSC_11use_defaultElEEEESM_lEEiS7_NS2_20empty_problem_init_tIS6_EES6_N4cuda3std3__410__identityEEEvT0_T1_T2_T3_T4_T6_:
.text._ZN3cub18CUB_300001_SM_10006detail6reduce28DeviceReduceSingleTileKernelINS2_10policy_hubINS0_12KeyValuePairIifEEiNS0_6ArgMinEE10Policy1000EPS6_N6thrust24THRUST_300001_SM_1000_NS24tabulate_output_iteratorINS2_32accumulating_transform_output_opINS5_IlfEENS2_18local_to_global_opIlEES7_NSD_INS2_31unzip_and_write_arg_extremum_opIPfPiEENSC_11use_defaultElEEEESM_lEEiS7_NS2_20empty_problem_init_tIS6_EES6_N4cuda3std3__410__identityEEEvT0_T1_T2_T3_T4_T6_:
[----:B------:R-:W-:Y:S01]  /*0000*/  LDC R1, c[0x0][0x37c] ;  /* 0x0000df00ff017b82 */ /* 0x000fe20000000800 */
[----:B------:R-:W0:Y:S01]  /*0010*/  LDCU UR4, c[0x0][0x3d0] ;  /* 0x00007a00ff0477ac */ /* 0x000e220008000800 */
[----:B------:R-:W1:Y:S01]  /*0020*/  LDCU.64 UR8, c[0x0][0x358] ;  /* 0x00006b00ff0877ac */ /* 0x000e620008000a00 */
[----:B------:R-:W2:Y:S01]  /*0030*/  LDCU.U8 UR7, c[0x0][0x390] ;  /* 0x00007200ff0777ac */ /* 0x000ea20008000000 */
[----:B------:R-:W3:Y:S01]  /*0040*/  LDCU.U8 UR10, c[0x0][0x391] ;  /* 0x00007220ff0a77ac */ /* 0x000ee20008000000 */
[----:B0-----:R-:W-:-:S09]  /*0050*/  UISETP.NE.AND UP0, UPT, UR4, URZ, UPT ;  /* 0x000000ff0400728c */ /* 0x001fd2000bf05270 */
[----:B-123--:R-:W-:Y:S05]  /*0060*/  BRA.U UP0, `(.L_x_0) ;  /* 0x0000000100a87547 */ /* 0x00efea000b800000 */
[----:B------:R-:W0:Y:S01]  /*0070*/  S2R R0, SR_TID.X ;  /* 0x0000000000007919 */ /* 0x000e220000002100 */
[----:B------:R-:W1:Y:S02]  /*0080*/  LDCU UR5, c[0x0][0x3dc] ;  /* 0x00007b80ff0577ac */ /* 0x000e640008000800 */
[----:B-1----:R-:W-:Y:S01]  /*0090*/  IMAD.U32 R9, RZ, RZ, UR5 ;  /* 0x00000005ff097e24 */ /* 0x002fe2000f8e00ff */
[----:B0-----:R-:W-:-:S13]  /*00a0*/  ISETP.NE.AND P0, PT, R0, RZ, PT ;  /* 0x000000ff0000720c */ /* 0x001fda0003f05270 */
[----:B------:R-:W-:Y:S05]  /*00b0*/  @P0 EXIT ;  /* 0x000000000000094d */ /* 0x000fea0003800000 */
[----:B------:R-:W-:-:S09]  /*00c0*/  UISETP.NE.AND UP0, UPT, UR7, URZ, UPT ;  /* 0x000000ff0700728c */ /* 0x000fd2000bf05270 */
[----:B------:R-:W-:Y:S05]  /*00d0*/  BRA.U !UP0, `(.L_x_1) ;  /* 0x0000000108247547 */ /* 0x000fea000b800000 */
[----:B------:R-:W0:Y:S08]  /*00e0*/  LDC.64 R6, c[0x0][0x3d8] ;  /* 0x0000f600ff067b82 */ /* 0x000e300000000a00 */
[----:B------:R-:W0:Y:S08]  /*00f0*/  LDC.64 R4, c[0x0][0x3c0] ;  /* 0x0000f000ff047b82 */ /* 0x000e300000000a00 */
[----:B------:R-:W1:Y:S01]  /*0100*/  LDC.64 R2, c[0x0][0x3a0] ;  /* 0x0000e800ff027b82 */ /* 0x000e620000000a00 */
[----:B0-----:R-:W-:-:S04]  /*0110*/  IADD3 R11, P0, PT, R6, R4, RZ ;  /* 0x00000004060b7210 */ /* 0x001fc80007f1e0ff */
[----:B------:R-:W-:Y:S01]  /*0120*/  LEA.HI.X.SX32 R5, R6, R5, 0x1, P0 ;  /* 0x0000000506057211 */ /* 0x000fe200000f0eff */
[----:B------:R-:W-:Y:S01]  /*0130*/  IMAD.MOV.U32 R4, RZ, RZ, R11 ;  /* 0x000000ffff047224 */ /* 0x000fe200078e000b */
[----:B-1----:R0:W-:Y:S04]  /*0140*/  STG.E desc[UR8][R2.64+0x8], R7 ;  /* 0x0000080702007986 */ /* 0x0021e8000c101908 */
[----:B------:R0:W-:Y:S01]  /*0150*/  STG.E.64 desc[UR8][R2.64], R4 ;  /* 0x0000000402007986 */ /* 0x0001e2000c101b08 */
[----:B------:R-:W-:Y:S05]  /*0160*/  BRA `(.L_x_2) ;  /* 0x00000000004c7947 */ /* 0x000fea0003800000 */
.L_x_1:
[----:B------:R-:W0:Y:S08]  /*0170*/  LDC.64 R4, c[0x0][0x398] ;  /* 0x0000e600ff047b82 */ /* 0x000e300000000a00 */
[----:B------:R-:W1:Y:S08]  /*0180*/  LDC.64 R14, c[0x0][0x3d8] ;  /* 0x0000f600ff0e7b82 */ /* 0x000e700000000a00 */
[----:B------:R-:W2:Y:S01]  /*0190*/  LDC.64 R12, c[0x0][0x3c0] ;  /* 0x0000f000ff0c7b82 */ /* 0x000ea20000000a00 */
[----:B0-----:R-:W1:Y:S02]  /*01a0*/  LDG.E R0, desc[UR8][R4.64+0x8] ;  /* 0x0000080804007981 */ /* 0x001e64000c1e1900 */
[----:B-1----:R-:W-:-:S13]  /*01b0*/  FSETP.GT.AND P1, PT, R0, R15, PT ;  /* 0x0000000f0000720b */ /* 0x002fda0003f24000 */
[----:B------:R-:W3:Y:S01]  /*01c0*/  @!P1 LDG.E.64 R2, desc[UR8][R4.64] ;  /* 0x0000000804029981 */ /* 0x000ee2000c1e1b00 */
[C---:B--2---:R-:W-:Y:S01]  /*01d0*/  IADD3 R11, P0, PT, R14.reuse, R12, RZ ;  /* 0x0000000c0e0b7210 */ /* 0x044fe20007f1e0ff */
[----:B------:R-:W0:Y:S03]  /*01e0*/  LDC.64 R6, c[0x0][0x3a0] ;  /* 0x0000e800ff067b82 */ /* 0x000e260000000a00 */
[----:B------:R-:W-:Y:S02]  /*01f0*/  LEA.HI.X.SX32 R13, R14, R13, 0x1, P0 ;  /* 0x0000000d0e0d7211 */ /* 0x000fe400000f0eff */
[----:B---3--:R-:W-:-:S04]  /*0200*/  @!P1 ISETP.GE.U32.AND P0, PT, R11, R2, PT ;  /* 0x000000020b00920c */ /* 0x008fc80003f06070 */
[----:B------:R-:W-:-:S04]  /*0210*/  @!P1 ISETP.GE.AND.EX P0, PT, R13, R3, PT, P0 ;  /* 0x000000030d00920c */ /* 0x000fc80003f06300 */
[----:B------:R-:W-:-:S04]  /*0220*/  @!P1 FSETP.EQ.AND P0, PT, R0, R15, !P0 ;  /* 0x0000000f0000920b */ /* 0x000fc80004702000 */
[----:B------:R-:W-:Y:S02]  /*0230*/  @!P1 SEL R11, R11, R2, P0 ;  /* 0x000000020b0b9207 */ /* 0x000fe40000000000 */
[----:B------:R-:W-:Y:S02]  /*0240*/  @!P1 SEL R13, R13, R3, P0 ;  /* 0x000000030d0d9207 */ /* 0x000fe40000000000 */
[----:B------:R-:W-:Y:S01]  /*0250*/  @!P1 FSEL R9, R0, R15, !P0 ;  /* 0x0000000f00099208 */ /* 0x000fe20004000000 */
[----:B------:R-:W-:Y:S02]  /*0260*/  IMAD.MOV.U32 R2, RZ, RZ, R11 ;  /* 0x000000ffff027224 */ /* 0x000fe400078e000b */
[----:B------:R-:W-:Y:S02]  /*0270*/  IMAD.MOV.U32 R3, RZ, RZ, R13 ;  /* 0x000000ffff037224 */ /* 0x000fe400078e000d */
[----:B0-----:R1:W-:Y:S04]  /*0280*/  STG.E desc[UR8][R6.64+0x8], R9 ;  /* 0x0000080906007986 */ /* 0x0013e8000c101908 */
[----:B------:R1:W-:Y:S02]  /*0290*/  STG.E.64 desc[UR8][R6.64], R2 ;  /* 0x0000000206007986 */ /* 0x0003e4000c101b08 */
.L_x_2:
[----:B------:R-:W-:-:S13]  /*02a0*/  ISETP.NE.AND P0, PT, RZ, UR10, PT ;  /* 0x0000000aff007c0c */ /* 0x000fda000bf05270 */
[----:B------:R-:W-:Y:S05]  /*02b0*/  @!P0 EXIT ;  /* 0x000000000000894d */ /* 0x000fea0003800000 */
[----:B01----:R-:W0:Y:S08]  /*02c0*/  LDC.64 R2, c[0x0][0x3b0] ;  /* 0x0000ec00ff027b82 */ /* 0x003e300000000a00 */
[----:B------:R-:W1:Y:S01]  /*02d0*/  LDC.64 R4, c[0x0][0x3b8] ;  /* 0x0000ee00ff047b82 */ /* 0x000e620000000a00 */
[----:B0-----:R-:W-:Y:S04]  /*02e0*/  STG.E desc[UR8][R2.64], R9 ;  /* 0x0000000902007986 */ /* 0x001fe8000c101908 */
[----:B-1----:R-:W-:Y:S01]  /*02f0*/  STG.E desc[UR8][R4.64], R11 ;  /* 0x0000000b04007986 */ /* 0x002fe2000c101908 */
[----:B------:R-:W-:Y:S05]  /*0300*/  EXIT ;  /* 0x000000000000794d */ /* 0x000fea0003800000 */
.L_x_0:
[----:B------:R-:W-:Y:S01]  /*0310*/  UISETP.GT.AND UP0, UPT, UR4, 0x7ff, UPT ;  /* 0x000007ff0400788c */ /* 0x000fe2000bf04270 */
[----:B------:R-:W-:Y:S08]  /*0320*/  BSSY.RECONVERGENT B0, `(.L_x_3) ;  /* 0x000045d000007945 */ /* 0x000ff00003800200 */
[----:B------:R-:W-:Y:S05]  /*0330*/  BRA.U UP0, `(.L_x_4) ;  /* 0x0000002500007547 */ /* 0x000fea000b800000 */
[----:B------:R-:W0:Y:S01]  /*0340*/  S2R R0, SR_TID.X ;  /* 0x0000000000007919 */ /* 0x000e220000002100 */
[----:B------:R-:W-:Y:S01]  /*0350*/  BSSY.RECONVERGENT B1, `(.L_x_5) ;  /* 0x0000009000017945 */ /* 0x000fe20003800200 */
[----:B0-----:R-:W-:Y:S01]  /*0360*/  ISETP.GE.AND P0, PT, R0, UR4, PT ;  /* 0x0000000400007c0c */ /* 0x001fe2000bf06270 */
[----:B------:R-:W-:-:S12]  /*0370*/  IMAD.MOV.U32 R11, RZ, RZ, R0 ;  /* 0x000000ffff0b7224 */ /* 0x000fd800078e0000 */
[----:B------:R-:W-:Y:S05]  /*0380*/  @P0 BRA `(.L_x_6) ;  /* 0x0000000000140947 */ /* 0x000fea0003800000 */
[----:B------:R-:W0:Y:S02]  /*0390*/  LDC.64 R2, c[0x0][0x380] ;  /* 0x0000e000ff027b82 */ /* 0x000e240000000a00 */
[----:B0-----:R-:W-:-:S05]  /*03a0*/  IMAD.WIDE.U32 R2, R0, 0x8, R2 ;  /* 0x0000000800027825 */ /* 0x001fca00078e0002 */
[----:B------:R0:W5:Y:S04]  /*03b0*/  LDG.E.CONSTANT R8, desc[UR8][R2.64] ;  /* 0x0000000802087981 */ /* 0x000168000c1e9900 */
[----:B------:R0:W5:Y:S01]  /*03c0*/  LDG.E.CONSTANT R9, desc[UR8][R2.64+0x4] ;  /* 0x0000040802097981 */ /* 0x000162000c1e9900 */
[----:B------:R-:W-:-:S07]  /*03d0*/  VIADD R11, R0, 0x100 ;  /* 0x00000100000b7836 */ /* 0x000fce0000000000 */
.L_x_6:
[----:B------:R-:W-:Y:S05]  /*03e0*/  BSYNC.RECONVERGENT B1 ;  /* 0x0000000000017941 */ /* 0x000fea0003800200 */
.L_x_5:
[----:B------:R-:W-:Y:S01]  /*03f0*/  ISETP.GE.AND P0, PT, R11, UR4, PT ;  /* 0x000000040b007c0c */ /* 0x000fe2000bf06270 */
[----:B------:R-:W-:-:S12]  /*0400*/  BSSY.RECONVERGENT B1, `(.L_x_7) ;  /* 0x0000109000017945 */ /* 0x000fd80003800200 */
[----:B------:R-:W-:Y:S05]  /*0410*/  @P0 BRA `(.L_x_8) ;  /* 0x00000010001c0947 */ /* 0x000fea0003800000 */
[----:B0-----:R-:W-:Y:S01]  /*0420*/  LOP3.LUT R2, RZ, R11, RZ, 0x33, !PT ;  /* 0x0000000bff027212 */ /* 0x001fe200078e33ff */
[----:B------:R-:W-:Y:S04]  /*0430*/  BSSY.RECONVERGENT B2, `(.L_x_9) ;  /* 0x000001c000027945 */ /* 0x000fe80003800200 */
[----:B------:R-:W-:-:S05]  /*0440*/  VIADD R4, R2, UR4 ;  /* 0x0000000402047c36 */ /* 0x000fca0008000000 */
[C---:B------:R-:W-:Y:S02]  /*0450*/  LOP3.LUT R2, R4.reuse, 0x300, RZ, 0xc0, !PT ;  /* 0x0000030004027812 */ /* 0x040fe400078ec0ff */
[----:B------:R-:W-:Y:S02]  /*0460*/  ISETP.GE.U32.AND P2, PT, R4, 0x300, PT ;  /* 0x000003000400780c */ /* 0x000fe40003f46070 */
[----:B------:R-:W-:-:S13]  /*0470*/  ISETP.NE.AND P0, PT, R2, 0x300, PT ;  /* 0x000003000200780c */ /* 0x000fda0003f05270 */
[----:B------:R-:W-:Y:S05]  /*0480*/  @!P0 BRA `(.L_x_10) ;  /* 0x0000000000588947 */ /* 0x000fea0003800000 */
[----:B------:R-:W0:Y:S01]  /*0490*/  LDC.64 R2, c[0x0][0x380] ;  /* 0x0000e000ff027b82 */ /* 0x000e220000000a00 */
[----:B------:R-:W-:Y:S01]  /*04a0*/  LEA.HI R4, R4, 0x1, RZ, 0x18 ;  /* 0x0000000104047811 */ /* 0x000fe200078fc0ff */
[----:B-----5:R-:W-:Y:S02]  /*04b0*/  IMAD.MOV.U32 R5, RZ, RZ, R8 ;  /* 0x000000ffff057224 */ /* 0x020fe400078e0008 */
[----:B------:R-:W-:Y:S01]  /*04c0*/  IMAD.MOV.U32 R6, RZ, RZ, R9 ;  /* 0x000000ffff067224 */ /* 0x000fe200078e0009 */
[----:B------:R-:W-:-:S05]  /*04d0*/  LOP3.LUT R4, R4, 0x3, RZ, 0xc0, !PT ;  /* 0x0000000304047812 */ /* 0x000fca00078ec0ff */
[----:B------:R-:W-:Y:S02]  /*04e0*/  IMAD.MOV R4, RZ, RZ, -R4 ;  /* 0x000000ffff047224 */ /* 0x000fe400078e0a04 */
[----:B0-----:R-:W-:-:S07]  /*04f0*/  IMAD.WIDE.U32 R2, R11, 0x8, R2 ;  /* 0x000000080b027825 */ /* 0x001fce00078e0002 */
.L_x_11:
[----:B------:R-:W2:Y:S04]  /*0500*/  LDG.E.CONSTANT R9, desc[UR8][R2.64+0x4] ;  /* 0x0000040802097981 */ /* 0x000ea8000c1e9900 */
[----:B------:R0:W3:Y:S01]  /*0510*/  LDG.E.CONSTANT R8, desc[UR8][R2.64] ;  /* 0x0000000802087981 */ /* 0x0000e2000c1e9900 */
[----:B------:R-:W-:Y:S02]  /*0520*/  VIADD R4, R4, 0x1 ;  /* 0x0000000104047836 */ /* 0x000fe40000000000 */
[----:B------:R-:W-:-:S03]  /*0530*/  VIADD R11, R11, 0x100 ;  /* 0x000001000b0b7836 */ /* 0x000fc60000000000 */
[----:B------:R-:W-:Y:S02]  /*0540*/  ISETP.NE.AND P4, PT, R4, RZ, PT ;  /* 0x000000ff0400720c */ /* 0x000fe40003f85270 */
[----:B0-----:R-:W-:-:S05]  /*0550*/  IADD3 R2, P3, PT, R2, 0x800, RZ ;  /* 0x0000080002027810 */ /* 0x001fca0007f7e0ff */
[----:B------:R-:W-:Y:S01]  /*0560*/  IMAD.X R3, RZ, RZ, R3, P3 ;  /* 0x000000ffff037224 */ /* 0x000fe200018e0603 */
[----:B--2---:R-:W-:-:S13]  /*0570*/  FSETP.GT.AND P1, PT, R6, R9, PT ;  /* 0x000000090600720b */ /* 0x004fda0003f24000 */
[----:B---3--:R-:W-:-:S04]  /*0580*/  @!P1 ISETP.GE.AND P0, PT, R8, R5, PT ;  /* 0x000000050800920c */ /* 0x008fc80003f06270 */
[----:B------:R-:W-:-:S04]  /*0590*/  @!P1 FSETP.EQ.AND P0, PT, R6, R9, !P0 ;  /* 0x000000090600920b */ /* 0x000fc80004702000 */
[----:B------:R-:W-:Y:S02]  /*05a0*/  @!P1 SEL R8, R8, R5, P0 ;  /* 0x0000000508089207 */ /* 0x000fe40000000000 */
[----:B------:R-:W-:-:S03]  /*05b0*/  @!P1 FSEL R9, R9, R6, P0 ;  /* 0x0000000609099208 */ /* 0x000fc60000000000 */
[----:B------:R-:W-:Y:S02]  /*05c0*/  IMAD.MOV.U32 R5, RZ, RZ, R8 ;  /* 0x000000ffff057224 */ /* 0x000fe400078e0008 */
[----:B------:R-:W-:Y:S01]  /*05d0*/  IMAD.MOV.U32 R6, RZ, RZ, R9 ;  /* 0x000000ffff067224 */ /* 0x000fe200078e0009 */
[----:B------:R-:W-:Y:S06]  /*05e0*/  @P4 BRA `(.L_x_11) ;  /* 0xfffffffc00c44947 */ /* 0x000fec000383ffff */
.L_x_10:
[----:B------:R-:W-:Y:S05]  /*05f0*/  BSYNC.RECONVERGENT B2 ;  /* 0x0000000000027941 */ /* 0x000fea0003800200 */
.L_x_9:
[----:B------:R-:W-:Y:S05]  /*0600*/  @!P2 BRA `(.L_x_8) ;  /* 0x0000000c00a0a947 */ /* 0x000fea0003800000 */
[----:B------:R-:W0:Y:S01]  /*0610*/  LDC R12, c[0x0][0x3d0] ;  /* 0x0000f400ff0c7b82 */ /* 0x000e220000000800 */
[----:B------:R-:W-:Y:S01]  /*0620*/  BSSY.RECONVERGENT B2, `(.L_x_12) ;  /* 0x0000083000027945 */ /* 0x000fe20003800200 */
[----:B------:R-:W-:-:S06]  /*0630*/  PLOP3.LUT P0, PT, PT, PT, PT, 0x80, 0x8 ;  /* 0x000000000008781c */ /* 0x000fcc0003f0f070 */
[----:B------:R-:W1:Y:S01]  /*0640*/  LDC R10, c[0x0][0x3d0] ;  /* 0x0000f400ff0a7b82 */ /* 0x000e620000000800 */
[----:B0-----:R-:W-:-:S05]  /*0650*/  IMAD.IADD R2, R12, 0x1, -R11 ;  /* 0x000000010c027824 */ /* 0x001fca00078e0a0b */
[----:B------:R-:W-:-:S13]  /*0660*/  ISETP.GT.AND P1, PT, R2, 0xc00, PT ;  /* 0x00000c000200780c */ /* 0x000fda0003f24270 */
[----:B-1----:R-:W-:Y:S05]  /*0670*/  @!P1 BRA `(.L_x_13) ;  /* 0x0000000400f49947 */ /* 0x002fea0003800000 */
[----:B------:R-:W0:Y:S01]  /*0680*/  LDC.64 R2, c[0x0][0x380] ;  /* 0x0000e000ff027b82 */ /* 0x000e220000000a00 */
[----:B------:R-:W-:Y:S01]  /*0690*/  PLOP3.LUT P0, PT, PT, PT, PT, 0x8, 0x80 ;  /* 0x000000000080781c */ /* 0x000fe20003f0e170 */
[----:B------:R-:W-:-:S12]  /*06a0*/  VIADD R12, R12, 0xfffff400 ;  /* 0xfffff4000c0c7836 */ /* 0x000fd80000000000 */
.L_x_14:
[----:B0-----:R-:W-:-:S05]  /*06b0*/  IMAD.WIDE R6, R11, 0x8, R2 ;  /* 0x000000080b067825 */ /* 0x001fca00078e0202 */
[----:B------:R-:W2:Y:S04]  /*06c0*/  LDG.E.CONSTANT R20, desc[UR8][R6.64+0x4] ;  /* 0x0000040806147981 */ /* 0x000ea8000c1e9900 */
[----:B------:R-:W3:Y:S04]  /*06d0*/  LDG.E.CONSTANT R18, desc[UR8][R6.64] ;  /* 0x0000000806127981 */ /* 0x000ee8000c1e9900 */
[----:B------:R-:W4:Y:S04]  /*06e0*/  LDG.E.CONSTANT R17, desc[UR8][R6.64+0x804] ;  /* 0x0008040806117981 */ /* 0x000f28000c1e9900 */
[----:B------:R-:W4:Y:S04]  /*06f0*/  LDG.E.CONSTANT R15, desc[UR8][R6.64+0x800] ;  /* 0x00080008060f7981 */ /* 0x000f28000c1e9900 */
[----:B------:R-:W4:Y:S04]  /*0700*/  LDG.E.CONSTANT R16, desc[UR8][R6.64+0x1004] ;  /* 0x0010040806107981 */ /* 0x000f28000c1e9900 */
[----:B------:R-:W4:Y:S04]  /*0710*/  LDG.E.CONSTANT R14, desc[UR8][R6.64+0x1000] ;  /* 0x00100008060e7981 */ /* 0x000f28000c1e9900 */
[----:B------:R-:W4:Y:S01]  /*0720*/  LDG.E.CONSTANT R13, desc[UR8][R6.64+0x1804] ;  /* 0x00180408060d7981 */ /* 0x000f22000c1e9900 */
[----:B------:R-:W-:-:S03]  /*0730*/  VIADD R5, R11, 0x400 ;  /* 0x000004000b057836 */ /* 0x000fc60000000000 */
[----:B------:R0:W4:Y:S01]  /*0740*/  LDG.E.CONSTANT R19, desc[UR8][R6.64+0x1800] ;  /* 0x0018000806137981 */ /* 0x000122000c1e9900 */
[----:B------:R-:W-:-:S05]  /*0750*/  IMAD.WIDE R4, R5, 0x8, R2 ;  /* 0x0000000805047825 */ /* 0x000fca00078e0202 */
[----:B------:R-:W4:Y:S04]  /*0760*/  LDG.E.CONSTANT R28, desc[UR8][R4.64+0x4] ;  /* 0x00000408041c7981 */ /* 0x000f28000c1e9900 */
[----:B------:R-:W4:Y:S04]  /*0770*/  LDG.E.CONSTANT R26, desc[UR8][R4.64] ;  /* 0x00000008041a7981 */ /* 0x000f28000c1e9900 */
[----:B------:R-:W4:Y:S04]  /*0780*/  LDG.E.CONSTANT R25, desc[UR8][R4.64+0x804] ;  /* 0x0008040804197981 */ /* 0x000f28000c1e9900 */
[----:B------:R-:W4:Y:S04]  /*0790*/  LDG.E.CONSTANT R23, desc[UR8][R4.64+0x800] ;  /* 0x0008000804177981 */ /* 0x000f28000c1e9900 */
[----:B------:R-:W4:Y:S04]  /*07a0*/  LDG.E.CONSTANT R24, desc[UR8][R4.64+0x1004] ;  /* 0x0010040804187981 */ /* 0x000f28000c1e9900 */
[----:B------:R-:W4:Y:S04]  /*07b0*/  LDG.E.CONSTANT R22, desc[UR8][R4.64+0x1000] ;  /* 0x0010000804167981 */ /* 0x000f28000c1e9900 */
[----:B------:R-:W4:Y:S01]  /*07c0*/  LDG.E.CONSTANT R21, desc[UR8][R4.64+0x1804] ;  /* 0x0018040804157981 */ /* 0x000f22000c1e9900 */
[----:B0-----:R-:W-:-:S03]  /*07d0*/  VIADD R7, R11, 0x800 ;  /* 0x000008000b077836 */ /* 0x001fc60000000000 */
        /* <DEDUP_REMOVED lines=10> */
[----:B------:R-:W4:Y:S01]  /*0880*/  LDG.E.CONSTANT R33, desc[UR8][R6.64+0x1800] ;  /* 0x0018000806217981 */ /* 0x000f22000c1e9900 */
[----:B------:R-:W-:-:S05]  /*0890*/  IMAD.WIDE R4, R5, 0x8, R2 ;  /* 0x0000000805047825 */ /* 0x000fca00078e0202 */
[----:B------:R-:W4:Y:S04]  /*08a0*/  LDG.E.CONSTANT R40, desc[UR8][R4.64+0x4] ;  /* 0x0000040804287981 */ /* 0x000f28000c1e9900 */
[----:B------:R-:W4:Y:S04]  /*08b0*/  LDG.E.CONSTANT R38, desc[UR8][R4.64] ;  /* 0x0000000804267981 */ /* 0x000f28000c1e9900 */
[----:B------:R-:W4:Y:S04]  /*08c0*/  LDG.E.CONSTANT R37, desc[UR8][R4.64+0x804] ;  /* 0x0008040804257981 */ /* 0x000f28000c1e9900 */
[----:B------:R-:W4:Y:S04]  /*08d0*/  LDG.E.CONSTANT R7, desc[UR8][R4.64+0x800] ;  /* 0x0008000804077981 */ /* 0x000f28000c1e9900 */
[----:B------:R-:W4:Y:S01]  /*08e0*/  LDG.E.CONSTANT R6, desc[UR8][R4.64+0x1000] ;  /* 0x0010000804067981 */ /* 0x000f22000c1e9900 */
[----:B--2--5:R-:W-:-:S13]  /*08f0*/  FSETP.GT.AND P2, PT, R9, R20, PT ;  /* 0x000000140900720b */ /* 0x024fda0003f44000 */
[----:B---3--:R-:W-:-:S04]  /*0900*/  @!P2 ISETP.GE.AND P1, PT, R18, R8, PT ;  /* 0x000000081200a20c */ /* 0x008fc80003f26270 */
[----:B------:R-:W-:-:S04]  /*0910*/  @!P2 FSETP.EQ.AND P1, PT, R9, R20, !P1 ;  /* 0x000000140900a20b */ /* 0x000fc80004f22000 */
[----:B------:R-:W-:Y:S02]  /*0920*/  @!P2 FSEL R20, R20, R9, P1 ;  /* 0x000000091414a208 */ /* 0x000fe40000800000 */
[----:B------:R-:W-:Y:S01]  /*0930*/  @!P2 SEL R18, R18, R8, P1 ;  /* 0x000000081212a207 */ /* 0x000fe20000800000 */
[----:B------:R-:W2:Y:S01]  /*0940*/  LDG.E.CONSTANT R9, desc[UR8][R4.64+0x1804] ;  /* 0x0018040804097981 */ /* 0x000ea2000c1e9900 */
[----:B----4-:R-:W-:-:S03]  /*0950*/  FSETP.GT.AND P3, PT, R20, R17, PT ;  /* 0x000000111400720b */ /* 0x010fc60003f64000 */
[----:B------:R-:W3:Y:S10]  /*0960*/  LDG.E.CONSTANT R8, desc[UR8][R4.64+0x1800] ;  /* 0x0018000804087981 */ /* 0x000ef4000c1e9900 */
[----:B------:R-:W-:-:S04]  /*0970*/  @!P3 ISETP.GE.AND P1, PT, R15, R18, PT ;  /* 0x000000120f00b20c */ /* 0x000fc80003f26270 */
[----:B------:R-:W-:-:S04]  /*0980*/  @!P3 FSETP.EQ.AND P1, PT, R20, R17, !P1 ;  /* 0x000000111400b20b */ /* 0x000fc80004f22000 */
[----:B------:R-:W-:Y:S02]  /*0990*/  @!P3 FSEL R17, R17, R20, P1 ;  /* 0x000000141111b208 */ /* 0x000fe40000800000 */
[----:B------:R-:W4:Y:S02]  /*09a0*/  LDG.E.CONSTANT R20, desc[UR8][R4.64+0x1004] ;  /* 0x0010040804147981 */ /* 0x000f24000c1e9900 */
[----:B------:R-:W-:Y:S02]  /*09b0*/  FSETP.GT.AND P2, PT, R17, R16, PT ;  /* 0x000000101100720b */ /* 0x000fe40003f44000 */
[----:B------:R-:W-:-:S11]  /*09c0*/  @!P3 SEL R15, R15, R18, P1 ;  /* 0x000000120f0fb207 */ /* 0x000fd60000800000 */
[----:B------:R-:W-:-:S04]  /*09d0*/  @!P2 ISETP.GE.AND P1, PT, R14, R15, PT ;  /* 0x0000000f0e00a20c */ /* 0x000fc80003f26270 */
[----:B------:R-:W-:-:S04]  /*09e0*/  @!P2 FSETP.EQ.AND P1, PT, R17, R16, !P1 ;  /* 0x000000101100a20b */ /* 0x000fc80004f22000 */
[----:B------:R-:W-:-:S04]  /*09f0*/  @!P2 FSEL R16, R16, R17, P1 ;  /* 0x000000111010a208 */ /* 0x000fc80000800000 */
        /* <DEDUP_REMOVED lines=55> */
[----:B----4-:R-:W-:Y:S02]  /*0d70*/  FSETP.GT.AND P2, PT, R37, R20, PT ;  /* 0x000000142500720b */ /* 0x010fe40003f44000 */
[----:B------:R-:W-:-:S11]  /*0d80*/  @!P3 SEL R7, R7, R38, P1 ;  /* 0x000000260707b207 */ /* 0x000fd60000800000 */
[----:B------:R-:W-:-:S04]  /*0d90*/  @!P2 ISETP.GE.AND P1, PT, R6, R7, PT ;  /* 0x000000070600a20c */ /* 0x000fc80003f26270 */
[----:B------:R-:W-:-:S04]  /*0da0*/  @!P2 FSETP.EQ.AND P1, PT, R37, R20, !P1 ;  /* 0x000000142500a20b */ /* 0x000fc80004f22000 */
[----:B------:R-:W-:Y:S01]  /*0db0*/  @!P2 FSEL R20, R20, R37, P1 ;  /* 0x000000251414a208 */ /* 0x000fe20000800000 */
[----:B------:R-:W-:-:S03]  /*0dc0*/  VIADD R11, R11, 0x1000 ;  /* 0x000010000b0b7836 */ /* 0x000fc60000000000 */
[----:B--2---:R-:W-:Y:S02]  /*0dd0*/  FSETP.GT.AND P3, PT, R20, R9, PT ;  /* 0x000000091400720b */ /* 0x004fe40003f64000 */
[----:B------:R-:W-:Y:S02]  /*0de0*/  @!P2 SEL R6, R6, R7, P1 ;  /* 0x000000070606a207 */ /* 0x000fe40000800000 */
[----:B------:R-:W-:-:S09]  /*0df0*/  ISETP.GE.AND P2, PT, R11, R12, PT ;  /* 0x0000000c0b00720c */ /* 0x000fd20003f46270 */
[----:B---3--:R-:W-:-:S04]  /*0e00*/  @!P3 ISETP.GE.AND P1, PT, R8, R6, PT ;  /* 0x000000060800b20c */ /* 0x008fc80003f26270 */
[----:B------:R-:W-:-:S04]  /*0e10*/  @!P3 FSETP.EQ.AND P1, PT, R20, R9, !P1 ;  /* 0x000000091400b20b */ /* 0x000fc80004f22000 */
[----:B------:R-:W-:Y:S02]  /*0e20*/  @!P3 FSEL R9, R9, R20, P1 ;  /* 0x000000140909b208 */ /* 0x000fe40000800000 */
[----:B------:R-:W-:Y:S01]  /*0e30*/  @!P3 SEL R8, R8, R6, P1 ;  /* 0x000000060808b207 */ /* 0x000fe20000800000 */
[----:B------:R-:W-:Y:S06]  /*0e40*/  @!P2 BRA `(.L_x_14) ;  /* 0xfffffff80018a947 */ /* 0x000fec000383ffff */
.L_x_13:
[----:B------:R-:W-:Y:S05]  /*0e50*/  BSYNC.RECONVERGENT B2 ;  /* 0x0000000000027941 */ /* 0x000fea0003800200 */
.L_x_12:
[----:B------:R-:W-:Y:S01]  /*0e60*/  IMAD.IADD R2, R10, 0x1, -R11 ;  /* 0x000000010a027824 */ /* 0x000fe200078e0a0b */
[----:B------:R-:W-:Y:S04]  /*0e70*/  BSSY.RECONVERGENT B2, `(.L_x_15) ;  /* 0x0000041000027945 */ /* 0x000fe80003800200 */
[----:B------:R-:W-:-:S13]  /*0e80*/  ISETP.GT.AND P1, PT, R2, 0x400, PT ;  /* 0x000004000200780c */ /* 0x000fda0003f24270 */
[----:B------:R-:W-:Y:S05]  /*0e90*/  @!P1 BRA `(.L_x_16) ;  /* 0x0000000000f89947 */ /* 0x000fea0003800000 */
[----:B------:R-:W0:Y:S02]  /*0ea0*/  LDC.64 R4, c[0x0][0x380] ;  /* 0x0000e000ff047b82 */ /* 0x000e240000000a00 */
        /* <DEDUP_REMOVED lines=9> */
[----:B------:R-:W4:Y:S01]  /*0f40*/  LDG.E.CONSTANT R16, desc[UR8][R2.64+0x1800] ;  /* 0x0018000802107981 */ /* 0x000f22000c1e9900 */
[----:B------:R-:W-:-:S05]  /*0f50*/  IMAD.WIDE R4, R23, 0x8, R4 ;  /* 0x0000000817047825 */ /* 0x000fca00078e0204 */
[----:B------:R-:W4:Y:S04]  /*0f60*/  LDG.E.CONSTANT R18, desc[UR8][R4.64+0x4] ;  /* 0x0000040804127981 */ /* 0x000f28000c1e9900 */
        /* <DEDUP_REMOVED lines=9> */
[----:B------:R-:W2:Y:S01]  /*1000*/  LDG.E.CONSTANT R9, desc[UR8][R4.64+0x1804] ;  /* 0x0018040804097981 */ /* 0x000ea2000c1e9900 */
[----:B------:R-:W-:-:S03]  /*1010*/  @!P1 SEL R7, R7, R8, P0 ;  /* 0x0000000807079207 */ /* 0x000fc60000000000 */
[----:B------:R-:W3:Y:S01]  /*1020*/  LDG.E.CONSTANT R8, desc[UR8][R4.64+0x1800] ;  /* 0x0018000804087981 */ /* 0x000ee2000c1e9900 */
[----:B----4-:R-:W-:-:S13]  /*1030*/  FSETP.GT.AND P1, PT, R6, R13, PT ;  /* 0x0000000d0600720b */ /* 0x010fda0003f24000 */
        /* <DEDUP_REMOVED lines=27> */
[----:B------:R-:W-:Y:S02]  /*11f0*/  @!P2 FSEL R22, R22, R19, P0 ;  /* 0x000000131616a208 */ /* 0x000fe40000000000 */
[----:B------:R-:W-:Y:S01]  /*1200*/  @!P2 SEL R21, R21, R20, P0 ;  /* 0x000000141515a207 */ /* 0x000fe20000000000 */
[----:B------:R-:W-:Y:S01]  /*1210*/  VIADD R11, R23, 0x400 ;  /* 0x00000400170b7836 */ /* 0x000fe20000000000 */
[----:B------:R-:W-:Y:S02]  /*1220*/  PLOP3.LUT P0, PT, PT, PT, PT, 0x8, 0x80 ;  /* 0x000000000080781c */ /* 0x000fe40003f0e170 */
[----:B--2---:R-:W-:-:S13]  /*1230*/  FSETP.GT.AND P3, PT, R22, R9, PT ;  /* 0x000000091600720b */ /* 0x004fda0003f64000 */
[----:B---3--:R-:W-:-:S04]  /*1240*/  @!P3 ISETP.GE.AND P1, PT, R8, R21, PT ;  /* 0x000000150800b20c */ /* 0x008fc80003f26270 */
[----:B------:R-:W-:-:S04]  /*1250*/  @!P3 FSETP.EQ.AND P1, PT, R22, R9, !P1 ;  /* 0x000000091600b20b */ /* 0x000fc80004f22000 */
[----:B------:R-:W-:Y:S02]  /*1260*/  @!P3 FSEL R9, R9, R22, P1 ;  /* 0x000000160909b208 */ /* 0x000fe40000800000 */
[----:B------:R-:W-:-:S07]  /*1270*/  @!P3 SEL R8, R8, R21, P1 ;  /* 0x000000150808b207 */ /* 0x000fce0000800000 */
.L_x_16:
[----:B------:R-:W-:Y:S05]  /*1280*/  BSYNC.RECONVERGENT B2 ;  /* 0x0000000000027941 */ /* 0x000fea0003800200 */
.L_x_15:
[----:B------:R-:W-:-:S13]  /*1290*/  ISETP.LT.OR P0, PT, R11, R10, P0 ;  /* 0x0000000a0b00720c */ /* 0x000fda0000701670 */
        /* <DEDUP_REMOVED lines=25> */
[----:B------:R-:W-:Y:S02]  /*1430*/  @!P2 SEL R11, R11, R6, P0 ;  /* 0x000000060b0ba207 */ /* 0x000fe40000000000 */
[----:B--2---:R-:W-:-:S13]  /*1440*/  FSETP.GT.AND P1, PT, R10, R9, PT ;  /* 0x000000090a00720b */ /* 0x004fda0003f24000 */
[----:B---3--:R-:W-:-:S04]  /*1450*/  @!P1 ISETP.GE.AND P0, PT, R8, R11, PT ;  /* 0x0000000b0800920c */ /* 0x008fc80003f06270 */
[----:B------:R-:W-:-:S04]  /*1460*/  @!P1 FSETP.EQ.AND P0, PT, R10, R9, !P0 ;  /* 0x000000090a00920b */ /* 0x000fc80004702000 */
[----:B------:R-:W-:Y:S02]  /*1470*/  @!P1 FSEL R9, R9, R10, P0 ;  /* 0x0000000a09099208 */ /* 0x000fe40000000000 */
[----:B------:R-:W-:-:S07]  /*1480*/  @!P1 SEL R8, R8, R11, P0 ;  /* 0x0000000b08089207 */ /* 0x000fce0000000000 */
.L_x_8:
[----:B------:R-:W-:Y:S05]  /*1490*/  BSYNC.RECONVERGENT B1 ;  /* 0x0000000000017941 */ /* 0x000fea0003800200 */
.L_x_7:
[----:B------:R-:W1:Y:S02]  /*14a0*/  LDC R4, c[0x0][0x3d0] ;  /* 0x0000f400ff047b82 */ /* 0x000e640000000800 */
[----:B-1----:R-:W-:-:S13]  /*14b0*/  ISETP.GE.AND P0, PT, R4, 0x100, PT ;  /* 0x000001000400780c */ /* 0x002fda0003f06270 */
[----:B------:R-:W-:Y:S05]  /*14c0*/  @!P0 BRA `(.L_x_17) ;  /* 0x0000000800048947 */ /* 0x000fea0003800000 */
[----:B------:R-:W1:Y:S01]  /*14d0*/  S2R R10, SR_LANEID ;  /* 0x00000000000a7919 */ /* 0x000e620000000000 */
[----:B------:R-:W-:Y:S01]  /*14e0*/  BSSY.RECONVERGENT B1, `(.L_x_18) ;  /* 0x0000012000017945 */ /* 0x000fe20003800200 */
[----:B0----5:R-:W-:Y:S01]  /*14f0*/  IMAD.MOV.U32 R2, RZ, RZ, R9 ;  /* 0x000000ffff027224 */ /* 0x021fe200078e0009 */
[----:B------:R0:W2:Y:S01]  /*1500*/  SHFL.DOWN PT, R5, R8, 0x1, 0x1f ;  /* 0x08201f0008057f89 */ /* 0x0000a200000e0000 */
[----:B------:R-:W-:-:S03]  /*1510*/  IMAD.MOV.U32 R3, RZ, RZ, R8 ;  /* 0x000000ffff037224 */ /* 0x000fc600078e0008 */
[----:B------:R0:W3:Y:S01]  /*1520*/  SHFL.DOWN PT, R4, R9, 0x1, 0x1f ;  /* 0x08201f0009047f89 */ /* 0x0000e200000e0000 */
[C---:B-1----:R-:W-:Y:S02]  /*1530*/  ISETP.GT.AND P0, PT, R10.reuse, 0x1e, PT ;  /* 0x0000001e0a00780c */ /* 0x042fe40003f04270 */
[C---:B------:R-:W-:Y:S02]  /*1540*/  ISETP.GT.AND P4, PT, R10.reuse, 0x1d, PT ;  /* 0x0000001d0a00780c */ /* 0x040fe40003f84270 */
[C---:B------:R-:W-:Y:S02]  /*1550*/  ISETP.GT.AND P3, PT, R10.reuse, 0x1b, PT ;  /* 0x0000001b0a00780c */ /* 0x040fe40003f64270 */
[C---:B------:R-:W-:Y:S02]  /*1560*/  ISETP.GT.AND P2, PT, R10.reuse, 0x17, PT ;  /* 0x000000170a00780c */ /* 0x040fe40003f44270 */
[----:B------:R-:W-:-:S05]  /*1570*/  ISETP.GT.AND P1, PT, R10, 0xf, PT ;  /* 0x0000000f0a00780c */ /* 0x000fca0003f24270 */
[----:B0-23--:R-:W-:Y:S08]  /*1580*/  @P0 BRA `(.L_x_19) ;  /* 0x00000000001c0947 */ /* 0x00dff00003800000 */
[----:B------:R-:W-:Y:S01]  /*1590*/  FSETP.GT.AND P5, PT, R9, R4, PT ;  /* 0x000000040900720b */ /* 0x000fe20003fa4000 */
[----:B------:R-:W-:Y:S02]  /*15a0*/  IMAD.MOV.U32 R2, RZ, RZ, R4 ;  /* 0x000000ffff027224 */ /* 0x000fe400078e0004 */
[----:B------:R-:W-:-:S10]  /*15b0*/  IMAD.MOV.U32 R3, RZ, RZ, R5 ;  /* 0x000000ffff037224 */ /* 0x000fd400078e0005 */
[----:B------:R-:W-:-:S04]  /*15c0*/  @!P5 ISETP.GE.AND P0, PT, R5, R8, PT ;  /* 0x000000080500d20c */ /* 0x000fc80003f06270 */
[----:B------:R-:W-:-:S04]  /*15d0*/  @!P5 FSETP.EQ.AND P0, PT, R9, R4, !P0 ;  /* 0x000000040900d20b */ /* 0x000fc80004702000 */
[----:B------:R-:W-:Y:S02]  /*15e0*/  @!P5 FSEL R2, R4, R9, P0 ;  /* 0x000000090402d208 */ /* 0x000fe40000000000 */
[----:B------:R-:W-:-:S07]  /*15f0*/  @!P5 SEL R3, R5, R8, P0 ;  /* 0x000000080503d207 */ /* 0x000fce0000000000 */
.L_x_19:
[----:B------:R-:W-:Y:S05]  /*1600*/  BSYNC.RECONVERGENT B1 ;  /* 0x0000000000017941 */ /* 0x000fea0003800200 */
.L_x_18:
[----:B------:R0:W1:Y:S01]  /*1610*/  SHFL.DOWN PT, R6, R3, 0x2, 0x1f ;  /* 0x08401f0003067f89 */ /* 0x00006200000e0000 */
[----:B------:R-:W-:Y:S01]  /*1620*/  BSSY.RECONVERGENT B1, `(.L_x_20) ;  /* 0x000000c000017945 */ /* 0x000fe20003800200 */
[----:B------:R-:W-:Y:S02]  /*1630*/  IMAD.MOV.U32 R4, RZ, RZ, R2 ;  /* 0x000000ffff047224 */ /* 0x000fe400078e0002 */
[----:B------:R0:W2:Y:S01]  /*1640*/  SHFL.DOWN PT, R7, R2, 0x2, 0x1f ;  /* 0x08401f0002077f89 */ /* 0x0000a200000e0000 */
[----:B------:R-:W-:Y:S01]  /*1650*/  IMAD.MOV.U32 R5, RZ, RZ, R3 ;  /* 0x000000ffff057224 */ /* 0x000fe200078e0003 */
[----:B------:R-:W-:Y:S06]  /*1660*/  @P4 BRA `(.L_x_21) ;  /* 0x00000000001c4947 */ /* 0x000fec0003800000 */
[----:B--2---:R-:W-:Y:S01]  /*1670*/  FSETP.GT.AND P4, PT, R2, R7, PT ;  /* 0x000000070200720b */ /* 0x004fe20003f84000 */
[----:B------:R-:W-:Y:S02]  /*1680*/  IMAD.MOV.U32 R4, RZ, RZ, R7 ;  /* 0x000000ffff047224 */ /* 0x000fe400078e0007 */
[----:B-1----:R-:W-:-:S10]  /*1690*/  IMAD.MOV.U32 R5, RZ, RZ, R6 ;  /* 0x000000ffff057224 */ /* 0x002fd400078e0006 */
[----:B------:R-:W-:-:S04]  /*16a0*/  @!P4 ISETP.GE.AND P0, PT, R6, R3, PT ;  /* 0x000000030600c20c */ /* 0x000fc80003f06270 */
[----:B------:R-:W-:-:S04]  /*16b0*/  @!P4 FSETP.EQ.AND P0, PT, R2, R7, !P0 ;  /* 0x000000070200c20b */ /* 0x000fc80004702000 */
[----:B------:R-:W-:Y:S02]  /*16c0*/  @!P4 FSEL R4, R7, R2, P0 ;  /* 0x000000020704c208 */ /* 0x000fe40000000000 */
[----:B------:R-:W-:-:S07]  /*16d0*/  @!P4 SEL R5, R6, R3, P0 ;  /* 0x000000030605c207 */ /* 0x000fce0000000000 */
.L_x_21:
[----:B------:R-:W-:Y:S05]  /*16e0*/  BSYNC.RECONVERGENT B1 ;  /* 0x0000000000017941 */ /* 0x000fea0003800200 */
.L_x_20:
[----:B0-----:R0:W3:Y:S01]  /*16f0*/  SHFL.DOWN PT, R2, R5, 0x4, 0x1f ;  /* 0x08801f0005027f89 */ /* 0x0010e200000e0000 */
[----:B------:R-:W-:Y:S01]  /*1700*/  BSSY.RECONVERGENT B1, `(.L_x_22) ;  /* 0x000000c000017945 */ /* 0x000fe20003800200 */
[----:B-1----:R-:W-:Y:S02]  /*1710*/  IMAD.MOV.U32 R6, RZ, RZ, R4 ;  /* 0x000000ffff067224 */ /* 0x002fe400078e0004 */
[----:B------:R0:W1:Y:S01]  /*1720*/  SHFL.DOWN PT, R3, R4, 0x4, 0x1f ;  /* 0x08801f0004037f89 */ /* 0x00006200000e0000 */
[----:B--2---:R-:W-:Y:S01]  /*1730*/  IMAD.MOV.U32 R7, RZ, RZ, R5 ;  /* 0x000000ffff077224 */ /* 0x004fe200078e0005 */
[----:B------:R-:W-:Y:S06]  /*1740*/  @P3 BRA `(.L_x_23) ;  /* 0x00000000001c3947 */ /* 0x000fec0003800000 */
[----:B-1----:R-:W-:Y:S01]  /*1750*/  FSETP.GT.AND P3, PT, R4, R3, PT ;  /* 0x000000030400720b */ /* 0x002fe20003f64000 */
[----:B------:R-:W-:Y:S02]  /*1760*/  IMAD.MOV.U32 R6, RZ, RZ, R3 ;  /* 0x000000ffff067224 */ /* 0x000fe400078e0003 */
[----:B---3--:R-:W-:-:S10]  /*1770*/  IMAD.MOV.U32 R7, RZ, RZ, R2 ;  /* 0x000000ffff077224 */ /* 0x008fd400078e0002 */
[----:B------:R-:W-:-:S04]  /*1780*/  @!P3 ISETP.GE.AND P0, PT, R2, R5, PT ;  /* 0x000000050200b20c */ /* 0x000fc80003f06270 */
[----:B------:R-:W-:-:S04]  /*1790*/  @!P3 FSETP.EQ.AND P0, PT, R4, R3, !P0 ;  /* 0x000000030400b20b */ /* 0x000fc80004702000 */
[----:B------:R-:W-:Y:S02]  /*17a0*/  @!P3 FSEL R6, R3, R4, P0 ;  /* 0x000000040306b208 */ /* 0x000fe40000000000 */
[----:B------:R-:W-:-:S07]  /*17b0*/  @!P3 SEL R7, R2, R5, P0 ;  /* 0x000000050207b207 */ /* 0x000fce0000000000 */
.L_x_23:
[----:B------:R-:W-:Y:S05]  /*17c0*/  BSYNC.RECONVERGENT B1 ;  /* 0x0000000000017941 */ /* 0x000fea0003800200 */
.L_x_22:
[----:B0-----:R0:W2:Y:S01]  /*17d0*/  SHFL.DOWN PT, R4, R7, 0x8, 0x1f ;  /* 0x09001f0007047f89 */ /* 0x0010a200000e0000 */
[----:B------:R-:W-:Y:S01]  /*17e0*/  BSSY.RECONVERGENT B1, `(.L_x_24) ;  /* 0x000000c000017945 */ /* 0x000fe20003800200 */
[----:B-1----:R-:W-:Y:S02]  /*17f0*/  IMAD.MOV.U32 R3, RZ, RZ, R6 ;  /* 0x000000ffff037224 */ /* 0x002fe400078e0006 */
[----:B------:R0:W1:Y:S01]  /*1800*/  SHFL.DOWN PT, R5, R6, 0x8, 0x1f ;  /* 0x09001f0006057f89 */ /* 0x00006200000e0000 */
[----:B---3--:R-:W-:Y:S01]  /*1810*/  IMAD.MOV.U32 R2, RZ, RZ, R7 ;  /* 0x000000ffff027224 */ /* 0x008fe200078e0007 */
[----:B------:R-:W-:Y:S06]  /*1820*/  @P2 BRA `(.L_x_25) ;  /* 0x00000000001c2947 */ /* 0x000fec0003800000 */
[----:B-1----:R-:W-:Y:S01]  /*1830*/  FSETP.GT.AND P2, PT, R6, R5, PT ;  /* 0x000000050600720b */ /* 0x002fe20003f44000 */
[----:B------:R-:W-:Y:S02]  /*1840*/  IMAD.MOV.U32 R3, RZ, RZ, R5 ;  /* 0x000000ffff037224 */ /* 0x000fe400078e0005 */
[----:B--2---:R-:W-:-:S10]  /*1850*/  IMAD.MOV.U32 R2, RZ, RZ, R4 ;  /* 0x000000ffff027224 */ /* 0x004fd400078e0004 */
[----:B------:R-:W-:-:S04]  /*1860*/  @!P2 ISETP.GE.AND P0, PT, R4, R7, PT ;  /* 0x000000070400a20c */ /* 0x000fc80003f06270 */
[----:B------:R-:W-:-:S04]  /*1870*/  @!P2 FSETP.EQ.AND P0, PT, R6, R5, !P0 ;  /* 0x000000050600a20b */ /* 0x000fc80004702000 */
[----:B------:R-:W-:Y:S02]  /*1880*/  @!P2 FSEL R3, R5, R6, P0 ;  /* 0x000000060503a208 */ /* 0x000fe40000000000 */
[----:B------:R-:W-:-:S07]  /*1890*/  @!P2 SEL R2, R4, R7, P0 ;  /* 0x000000070402a207 */ /* 0x000fce0000000000 */
.L_x_25:
[----:B------:R-:W-:Y:S05]  /*18a0*/  BSYNC.RECONVERGENT B1 ;  /* 0x0000000000017941 */ /* 0x000fea0003800200 */
.L_x_24:
[----:B--2---:R2:W3:Y:S01]  /*18b0*/  SHFL.DOWN PT, R4, R2, 0x10, 0x1f ;  /* 0x0a001f0002047f89 */ /* 0x0044e200000e0000 */
[----:B------:R-:W-:Y:S03]  /*18c0*/  BSSY.RECONVERGENT B1, `(.L_x_26) ;  /* 0x0000012000017945 */ /* 0x000fe60003800200 */
[----:B-1----:R2:W1:Y:S01]  /*18d0*/  SHFL.DOWN PT, R5, R3, 0x10, 0x1f ;  /* 0x0a001f0003057f89 */ /* 0x00246200000e0000 */
[----:B------:R-:W-:Y:S05]  /*18e0*/  @P1 BRA `(.L_x_27) ;  /* 0x00000000003c1947 */ /* 0x000fea0003800000 */
[----:B------:R-:W-:Y:S02]  /*18f0*/  ISETP.NE.AND P2, PT, R10, RZ, PT ;  /* 0x000000ff0a00720c */ /* 0x000fe40003f45270 */
[----:B-1----:R-:W-:-:S11]  /*1900*/  FSETP.GT.AND P1, PT, R3, R5, PT ;  /* 0x000000050300720b */ /* 0x002fd60003f24000 */
[----:B------:R-:W1:Y:S01]  /*1910*/  @!P2 S2R R8, SR_CgaCtaId ;  /* 0x000000000008a919 */ /* 0x000e620000008800 */
[----:B0-----:R-:W-:Y:S02]  /*1920*/  @!P2 MOV R7, 0x400 ;  /* 0x000004000007a802 */ /* 0x001fe40000000f00 */
[----:B------:R-:W-:Y:S02]  /*1930*/  @!P2 SHF.R.U32.HI R6, RZ, 0x2, R0 ;  /* 0x00000002ff06a819 */ /* 0x000fe40000011600 */
[----:B---3--:R-:W-:Y:S02]  /*1940*/  @!P1 ISETP.GE.AND P0, PT, R4, R2, PT ;  /* 0x000000020400920c */ /* 0x008fe40003f06270 */
[----:B------:R-:W-:Y:S02]  /*1950*/  @!P2 LOP3.LUT R6, R6, 0xf8, RZ, 0xc0, !PT ;  /* 0x000000f80606a812 */ /* 0x000fe400078ec0ff */
[----:B------:R-:W-:-:S04]  /*1960*/  @!P1 FSETP.EQ.AND P0, PT, R3, R5, !P0 ;  /* 0x000000050300920b */ /* 0x000fc80004702000 */
[----:B------:R-:W-:Y:S02]  /*1970*/  @!P1 SEL R4, R4, R2, P0 ;  /* 0x0000000204049207 */ /* 0x000fe40000000000 */
[----:B------:R-:W-:-:S03]  /*1980*/  @!P1 FSEL R5, R5, R3, P0 ;  /* 0x0000000305059208 */ /* 0x000fc60000000000 */
[----:B--2---:R-:W-:Y:S02]  /*1990*/  IMAD.MOV.U32 R2, RZ, RZ, R4 ;  /* 0x000000ffff027224 */ /* 0x004fe400078e0004 */
[----:B------:R-:W-:Y:S01]  /*19a0*/  IMAD.MOV.U32 R3, RZ, RZ, R5 ;  /* 0x000000ffff037224 */ /* 0x000fe200078e0005 */
[----:B-1----:R-:W-:-:S05]  /*19b0*/  @!P2 LEA R7, R8, R7, 0x18 ;  /* 0x000000070807a211 */ /* 0x002fca00078ec0ff */
[----:B------:R-:W-:-:S05]  /*19c0*/  @!P2 IMAD.IADD R6, R6, 0x1, R7 ;  /* 0x000000010606a824 */ /* 0x000fca00078e0207 */
[----:B------:R4:W-:Y:S02]  /*19d0*/  @!P2 STS.64 [R6+0x8], R4 ;  /* 0x000008040600a388 */ /* 0x0009e40000000a00 */
.L_x_27:
[----:B------:R-:W-:Y:S05]  /*19e0*/  BSYNC.RECONVERGENT B1 ;  /* 0x0000000000017941 */ /* 0x000fea0003800200 */
.L_x_26:
[----:B------:R-:W-:Y:S01]  /*19f0*/  BAR.SYNC.DEFER_BLOCKING 0x0 ;  /* 0x0000000000007b1d */ /* 0x000fe20000010000 */
[----:B------:R-:W-:-:S13]  /*1a00*/  ISETP.NE.AND P0, PT, R0, RZ, PT ;  /* 0x000000ff0000720c */ /* 0x000fda0003f05270 */
[----:B------:R-:W-:Y:S05]  /*1a10*/  @P0 BRA `(.L_x_28) ;  /* 0x0000002c00b40947 */ /* 0x000fea0003800000 */
[----:B------:R-:W5:Y:S01]  /*1a20*/  S2UR UR5, SR_CgaCtaId ;  /* 0x00000000000579c3 */ /* 0x000f620000008800 */
[----:B------:R-:W-:Y:S02]  /*1a30*/  UMOV UR4, 0x400 ;  /* 0x0000040000047882 */ /* 0x000fe40000000000 */
[----:B-----5:R-:W-:-:S09]  /*1a40*/  ULEA UR4, UR5, UR4, 0x18 ;  /* 0x0000000405047291 */ /* 0x020fd2000f8ec0ff */
[----:B01-34-:R-:W0:Y:S04]  /*1a50*/  LDS.128 R4, [UR4+0x10] ;  /* 0x00001004ff047984 */ /* 0x01be280008000c00 */
[----:B------:R-:W1:Y:S04]  /*1a60*/  LDS.128 R8, [UR4+0x20] ;  /* 0x00002004ff087984 */ /* 0x000e680008000c00 */
[----:B------:R-:W3:Y:S01]  /*1a70*/  LDS.128 R12, [UR4+0x30] ;  /* 0x00003004ff0c7984 */ /* 0x000ee20008000c00 */
[----:B0-----:R-:W-:-:S13]  /*1a80*/  FSETP.GEU.AND P1, PT, R5, R3, PT ;  /* 0x000000030500720b */ /* 0x001fda0003f2e000 */
[----:B------:R-:W-:-:S04]  /*1a90*/  @P1 ISETP.GE.AND P0, PT, R4, R2, PT ;  /* 0x000000020400120c */ /* 0x000fc80003f06270 */
[----:B------:R-:W-:-:S04]  /*1aa0*/  @P1 FSETP.EQ.AND P0, PT, R3, R5, !P0 ;  /* 0x000000050300120b */ /* 0x000fc80004702000 */
[----:B------:R-:W-:Y:S02]  /*1ab0*/  @P1 FSEL R5, R5, R3, P0 ;  /* 0x0000000305051208 */ /* 0x000fe40000000000 */
[----:B------:R-:W-:Y:S02]  /*1ac0*/  @P1 SEL R4, R4, R2, P0 ;  /* 0x0000000204041207 */ /* 0x000fe40000000000 */
[----:B------:R-:W-:Y:S01]  /*1ad0*/  FSETP.GEU.AND P2, PT, R7, R5, PT ;  /* 0x000000050700720b */ /* 0x000fe20003f4e000 */
[----:B--2---:R-:W0:-:S12]  /*1ae0*/  LDS.64 R2, [UR4+0x40] ;  /* 0x00004004ff027984 */ /* 0x004e180008000a00 */
[----:B------:R-:W-:-:S04]  /*1af0*/  @P2 ISETP.GE.AND P0, PT, R6, R4, PT ;  /* 0x000000040600220c */ /* 0x000fc80003f06270 */
[----:B------:R-:W-:-:S04]  /*1b00*/  @P2 FSETP.EQ.AND P0, PT, R5, R7, !P0 ;  /* 0x000000070500220b */ /* 0x000fc80004702000 */
[----:B------:R-:W-:Y:S02]  /*1b10*/  @P2 FSEL R7, R7, R5, P0 ;  /* 0x0000000507072208 */ /* 0x000fe40000000000 */
[----:B------:R-:W-:Y:S02]  /*1b20*/  @P2 SEL R6, R6, R4, P0 ;  /* 0x0000000406062207 */ /* 0x000fe40000000000 */
[----:B-1----:R-:W-:-:S13]  /*1b30*/  FSETP.GEU.AND P1, PT, R9, R7, PT ;  /* 0x000000070900720b */ /* 0x002fda0003f2e000 */
[----:B------:R-:W-:-:S04]  /*1b40*/  @P1 ISETP.GE.AND P0, PT, R8, R6, PT ;  /* 0x000000060800120c */ /* 0x000fc80003f06270 */
[----:B------:R-:W-:-:S04]  /*1b50*/  @P1 FSETP.EQ.AND P0, PT, R7, R9, !P0 ;  /* 0x000000090700120b */ /* 0x000fc80004702000 */
[----:B------:R-:W-:Y:S02]  /*1b60*/  @P1 FSEL R9, R9, R7, P0 ;  /* 0x0000000709091208 */ /* 0x000fe40000000000 */
[----:B------:R-:W-:Y:S02]  /*1b70*/  @P1 SEL R8, R8, R6, P0 ;  /* 0x0000000608081207 */ /* 0x000fe40000000000 */
[----:B------:R-:W-:-:S13]  /*1b80*/  FSETP.GEU.AND P2, PT, R11, R9, PT ;  /* 0x000000090b00720b */ /* 0x000fda0003f4e000 */
[----:B------:R-:W-:-:S04]  /*1b90*/  @P2 ISETP.GE.AND P0, PT, R10, R8, PT ;  /* 0x000000080a00220c */ /* 0x000fc80003f06270 */
[----:B------:R-:W-:-:S04]  /*1ba0*/  @P2 FSETP.EQ.AND P0, PT, R9, R11, !P0 ;  /* 0x0000000b0900220b */ /* 0x000fc80004702000 */
[----:B------:R-:W-:Y:S02]  /*1bb0*/  @P2 FSEL R11, R11, R9, P0 ;  /* 0x000000090b0b2208 */ /* 0x000fe40000000000 */
[----:B------:R-:W-:Y:S02]  /*1bc0*/  @P2 SEL R10, R10, R8, P0 ;  /* 0x000000080a0a2207 */ /* 0x000fe40000000000 */
[----:B---3--:R-:W-:-:S13]  /*1bd0*/  FSETP.GEU.AND P1, PT, R13, R11, PT ;  /* 0x0000000b0d00720b */ /* 0x008fda0003f2e000 */
        /* <DEDUP_REMOVED lines=9> */
[----:B0-----:R-:W-:-:S13]  /*1c70*/  FSETP.GEU.AND P1, PT, R3, R15, PT ;  /* 0x0000000f0300720b */ /* 0x001fda0003f2e000 */
[----:B------:R-:W-:Y:S05]  /*1c80*/  @!P1 BRA `(.L_x_28) ;  /* 0x0000002c00189947 */ /* 0x000fea0003800000 */
[----:B------:R-:W-:-:S04]  /*1c90*/  ISETP.GE.AND P0, PT, R2, R14, PT ;  /* 0x0000000e0200720c */ /* 0x000fc80003f06270 */
[----:B------:R-:W-:-:S04]  /*1ca0*/  FSETP.EQ.AND P0, PT, R15, R3, !P0 ;  /* 0x000000030f00720b */ /* 0x000fc80004702000 */
[----:B------:R-:W-:Y:S02]  /*1cb0*/  FSEL R3, R3, R15, P0 ;  /* 0x0000000f03037208 */ /* 0x000fe40000000000 */
[----:B------:R-:W-:Y:S01]  /*1cc0*/  SEL R2, R2, R14, P0 ;  /* 0x0000000e02027207 */ /* 0x000fe20000000000 */
[----:B------:R-:W-:Y:S06]  /*1cd0*/  BRA `(.L_x_28) ;  /* 0x0000002c00047947 */ /* 0x000fec0003800000 */
.L_x_17:
[----:B------:R-:W1:Y:S01]  /*1ce0*/  S2R R10, SR_LANEID ;  /* 0x00000000000a7919 */ /* 0x000e620000000000 */
[----:B0-----:R-:W-:Y:S01]  /*1cf0*/  LOP3.LUT R2, R0, 0x3e0, RZ, 0xc0, !PT ;  /* 0x000003e000027812 */ /* 0x001fe200078ec0ff */
[----:B------:R-:W-:Y:S03]  /*1d00*/  BSSY.RECONVERGENT B1, `(.L_x_29) ;  /* 0x0000022000017945 */ /* 0x000fe60003800200 */
[----:B------:R-:W-:Y:S01]  /*1d10*/  LOP3.LUT R5, RZ, R2, RZ, 0x33, !PT ;  /* 0x00000002ff057212 */ /* 0x000fe200078e33ff */
[----:B------:R-:W-:-:S04]  /*1d20*/  VIADD R3, R2, 0x20 ;  /* 0x0000002002037836 */ /* 0x000fc80000000000 */
[----:B------:R-:W-:Y:S01]  /*1d30*/  IMAD.IADD R5, R5, 0x1, R4 ;  /* 0x0000000105057824 */ /* 0x000fe200078e0204 */
[----:B------:R-:W-:-:S04]  /*1d40*/  ISETP.GT.AND P0, PT, R3, R4, PT ;  /* 0x000000040300720c */ /* 0x000fc80003f04270 */
[----:B------:R-:W-:Y:S02]  /*1d50*/  SEL R5, R5, 0x1f, P0 ;  /* 0x0000001f05057807 */ /* 0x000fe40000000000 */
[C---:B-1----:R-:W-:Y:S01]  /*1d60*/  ISETP.NE.AND P1, PT, R10.reuse, RZ, PT ;  /* 0x000000ff0a00720c */ /* 0x042fe20003f25270 */
[C---:B------:R-:W-:Y:S01]  /*1d70*/  VIADD R2, R10.reuse, 0x2 ;  /* 0x000000020a027836 */ /* 0x040fe20000000000 */
[----:B------:R-:W-:-:S04]  /*1d80*/  ISETP.GE.AND P0, PT, R10, R5, PT ;  /* 0x000000050a00720c */ /* 0x000fc80003f06270 */
[----:B------:R-:W-:Y:S01]  /*1d90*/  ISETP.GT.AND P5, PT, R2, R5, PT ;  /* 0x000000050200720c */ /* 0x000fe20003fa4270 */
[----:B------:R-:W-:-:S05]  /*1da0*/  VIADD R2, R10, 0x8 ;  /* 0x000000080a027836 */ /* 0x000fca0000000000 */
[----:B------:R-:W-:Y:S01]  /*1db0*/  ISETP.GT.AND P3, PT, R2, R5, PT ;  /* 0x000000050200720c */ /* 0x000fe20003f64270 */
[----:B------:R-:W0:Y:S01]  /*1dc0*/  @!P1 S2R R6, SR_CgaCtaId ;  /* 0x0000000000069919 */ /* 0x000e220000008800 */
[----:B------:R-:W-:Y:S01]  /*1dd0*/  @!P1 MOV R3, 0x400 ;  /* 0x0000040000039802 */ /* 0x000fe20000000f00 */
[----:B-----5:R-:W-:-:S03]  /*1de0*/  IMAD.MOV.U32 R2, RZ, RZ, R8 ;  /* 0x000000ffff027224 */ /* 0x020fc600078e0008 */
[----:B0-----:R-:W-:Y:S01]  /*1df0*/  @!P1 LEA R12, R6, R3, 0x18 ;  /* 0x00000003060c9211 */ /* 0x001fe200078ec0ff */
[C---:B------:R-:W-:Y:S01]  /*1e00*/  VIADD R6, R10.reuse, 0x4 ;  /* 0x000000040a067836 */ /* 0x040fe20000000000 */
[----:B------:R-:W-:Y:S01]  /*1e10*/  @!P1 SHF.R.U32.HI R3, RZ, 0x2, R0 ;  /* 0x00000002ff039819 */ /* 0x000fe20000011600 */
[----:B------:R-:W-:-:S03]  /*1e20*/  VIADD R10, R10, 0x10 ;  /* 0x000000100a0a7836 */ /* 0x000fc60000000000 */
[----:B------:R-:W-:Y:S02]  /*1e30*/  @!P1 LOP3.LUT R3, R3, 0xf8, RZ, 0xc0, !PT ;  /* 0x000000f803039812 */ /* 0x000fe400078ec0ff */
[-C--:B------:R-:W-:Y:S02]  /*1e40*/  ISETP.GT.AND P2, PT, R10, R5.reuse, PT ;  /* 0x000000050a00720c */ /* 0x080fe40003f44270 */
[----:B------:R0:W1:Y:S01]  /*1e50*/  SHFL.DOWN PT, R10, R9, 0x1, R5 ;  /* 0x08200000090a7989 */ /* 0x00006200000e0005 */
[----:B------:R-:W-:Y:S01]  /*1e60*/  @!P1 IMAD.IADD R12, R3, 0x1, R12 ;  /* 0x00000001030c9824 */ /* 0x000fe200078e020c */
[----:B------:R-:W-:Y:S01]  /*1e70*/  ISETP.GT.AND P4, PT, R6, R5, PT ;  /* 0x000000050600720c */ /* 0x000fe20003f84270 */
[----:B------:R-:W-:Y:S01]  /*1e80*/  IMAD.MOV.U32 R6, RZ, RZ, R9 ;  /* 0x000000ffff067224 */ /* 0x000fe200078e0009 */
[----:B------:R0:W2:Y:S01]  /*1e90*/  SHFL.DOWN PT, R3, R8, 0x1, R5 ;  /* 0x0820000008037989 */ /* 0x0000a200000e0005 */
[----:B------:R-:W-:Y:S10]  /*1ea0*/  @P0 BRA `(.L_x_30) ;  /* 0x00000000001c0947 */ /* 0x000ff40003800000 */
[----:B-1----:R-:W-:Y:S01]  /*1eb0*/  FSETP.GT.AND P6, PT, R9, R10, PT ;  /* 0x0000000a0900720b */ /* 0x002fe20003fc4000 */
[----:B--2---:R-:W-:Y:S02]  /*1ec0*/  IMAD.MOV.U32 R2, RZ, RZ, R3 ;  /* 0x000000ffff027224 */ /* 0x004fe400078e0003 */
[----:B------:R-:W-:-:S10]  /*1ed0*/  IMAD.MOV.U32 R6, RZ, RZ, R10 ;  /* 0x000000ffff067224 */ /* 0x000fd400078e000a */
[----:B------:R-:W-:-:S04]  /*1ee0*/  @!P6 ISETP.GE.AND P0, PT, R3, R8, PT ;  /* 0x000000080300e20c */ /* 0x000fc80003f06270 */
[----:B------:R-:W-:-:S04]  /*1ef0*/  @!P6 FSETP.EQ.AND P0, PT, R9, R10, !P0 ;  /* 0x0000000a0900e20b */ /* 0x000fc80004702000 */
[----:B------:R-:W-:Y:S02]  /*1f00*/  @!P6 SEL R2, R3, R8, P0 ;  /* 0x000000080302e207 */ /* 0x000fe40000000000 */
[----:B------:R-:W-:-:S07]  /*1f10*/  @!P6 FSEL R6, R10, R9, P0 ;  /* 0x000000090a06e208 */ /* 0x000fce0000000000 */
.L_x_30:
[----:B------:R-:W-:Y:S05]  /*1f20*/  BSYNC.RECONVERGENT B1 ;  /* 0x0000000000017941 */ /* 0x000fea0003800200 */
.L_x_29:
[----:B--2---:R2:W3:Y:S01]  /*1f30*/  SHFL.DOWN PT, R3, R2, 0x2, R5 ;  /* 0x0840000002037989 */ /* 0x0044e200000e0005 */
[----:B------:R-:W-:Y:S01]  /*1f40*/  BSSY.RECONVERGENT B1, `(.L_x_31) ;  /* 0x000000c000017945 */ /* 0x000fe20003800200 */
[----:B0-----:R-:W-:Y:S02]  /*1f50*/  IMAD.MOV.U32 R8, RZ, RZ, R2 ;  /* 0x000000ffff087224 */ /* 0x001fe400078e0002 */
[----:B------:R2:W0:Y:S01]  /*1f60*/  SHFL.DOWN PT, R7, R6, 0x2, R5 ;  /* 0x0840000006077989 */ /* 0x00042200000e0005 */
[----:B-1----:R-:W-:Y:S01]  /*1f70*/  IMAD.MOV.U32 R10, RZ, RZ, R6 ;  /* 0x000000ffff0a7224 */ /* 0x002fe200078e0006 */
[----:B------:R-:W-:Y:S06]  /*1f80*/  @P5 BRA `(.L_x_32) ;  /* 0x00000000001c5947 */ /* 0x000fec0003800000 */
[----:B0-----:R-:W-:Y:S01]  /*1f90*/  FSETP.GT.AND P5, PT, R6, R7, PT ;  /* 0x000000070600720b */ /* 0x001fe20003fa4000 */
[----:B---3--:R-:W-:Y:S02]  /*1fa0*/  IMAD.MOV.U32 R8, RZ, RZ, R3 ;  /* 0x000000ffff087224 */ /* 0x008fe400078e0003 */
[----:B------:R-:W-:-:S10]  /*1fb0*/  IMAD.MOV.U32 R10, RZ, RZ, R7 ;  /* 0x000000ffff0a7224 */ /* 0x000fd400078e0007 */
[----:B------:R-:W-:-:S04]  /*1fc0*/  @!P5 ISETP.GE.AND P0, PT, R3, R2, PT ;  /* 0x000000020300d20c */ /* 0x000fc80003f06270 */
[----:B------:R-:W-:-:S04]  /*1fd0*/  @!P5 FSETP.EQ.AND P0, PT, R6, R7, !P0 ;  /* 0x000000070600d20b */ /* 0x000fc80004702000 */
[----:B------:R-:W-:Y:S02]  /*1fe0*/  @!P5 SEL R8, R3, R2, P0 ;  /* 0x000000020308d207 */ /* 0x000fe40000000000 */
[----:B------:R-:W-:-:S07]  /*1ff0*/  @!P5 FSEL R10, R7, R6, P0 ;  /* 0x00000006070ad208 */ /* 0x000fce0000000000 */
.L_x_32:
[----:B------:R-:W-:Y:S05]  /*2000*/  BSYNC.RECONVERGENT B1 ;  /* 0x0000000000017941 */ /* 0x000fea0003800200 */
.L_x_31:
[----:B---3--:R1:W3:Y:S01]  /*2010*/  SHFL.DOWN PT, R3, R8, 0x4, R5 ;  /* 0x0880000008037989 */ /* 0x0082e200000e0005 */
[----:B------:R-:W-:Y:S01]  /*2020*/  BSSY.RECONVERGENT B1, `(.L_x_33) ;  /* 0x000000c000017945 */ /* 0x000fe20003800200 */
[----:B--2---:R-:W-:Y:S02]  /*2030*/  IMAD.MOV.U32 R2, RZ, RZ, R8 ;  /* 0x000000ffff027224 */ /* 0x004fe400078e0008 */
[----:B0-----:R1:W0:Y:S01]  /*2040*/  SHFL.DOWN PT, R7, R10, 0x4, R5 ;  /* 0x088000000a077989 */ /* 0x00122200000e0005 */
[----:B------:R-:W-:Y:S01]  /*2050*/  IMAD.MOV.U32 R6, RZ, RZ, R10 ;  /* 0x000000ffff067224 */ /* 0x000fe200078e000a */
        /* <DEDUP_REMOVED lines=8> */
.L_x_34:
[----:B------:R-:W-:Y:S05]  /*20e0*/  BSYNC.RECONVERGENT B1 ;  /* 0x0000000000017941 */ /* 0x000fea0003800200 */
.L_x_33:
[----:B---3--:R2:W3:Y:S01]  /*20f0*/  SHFL.DOWN PT, R3, R2, 0x8, R5 ;  /* 0x0900000002037989 */ /* 0x0084e200000e0005 */
[----:B------:R-:W-:Y:S01]  /*2100*/  BSSY.RECONVERGENT B1, `(.L_x_35) ;  /* 0x000000c000017945 */ /* 0x000fe20003800200 */
[----:B-1----:R-:W-:Y:S02]  /*2110*/  IMAD.MOV.U32 R8, RZ, RZ, R2 ;  /* 0x000000ffff087224 */ /* 0x002fe400078e0002 */
        /* <DEDUP_REMOVED lines=10> */
.L_x_36:
[----:B------:R-:W-:Y:S05]  /*21c0*/  BSYNC.RECONVERGENT B1 ;  /* 0x0000000000017941 */ /* 0x000fea0003800200 */
.L_x_35:
[----:B0-----:R0:W1:Y:S01]  /*21d0*/  SHFL.DOWN PT, R7, R8, 0x10, R5 ;  /* 0x0a00000008077989 */ /* 0x00106200000e0005 */
[----:B------:R-:W-:Y:S01]  /*21e0*/  BSSY.RECONVERGENT B1, `(.L_x_37) ;  /* 0x000000c000017945 */ /* 0x000fe20003800200 */
[----:B--2---:R-:W-:Y:S02]  /*21f0*/  IMAD.MOV.U32 R2, RZ, RZ, R8 ;  /* 0x000000ffff027224 */ /* 0x004fe400078e0008 */
[----:B------:R0:W2:Y:S01]  /*2200*/  SHFL.DOWN PT, R9, R10, 0x10, R5 ;  /* 0x0a0000000a097989 */ /* 0x0000a200000e0005 */
[----:B---3--:R-:W-:Y:S01]  /*2210*/  IMAD.MOV.U32 R3, RZ, RZ, R10 ;  /* 0x000000ffff037224 */ /* 0x008fe200078e000a */
[----:B------:R-:W-:Y:S06]  /*2220*/  @P2 BRA `(.L_x_38) ;  /* 0x00000000001c2947 */ /* 0x000fec0003800000 */
[----:B--2---:R-:W-:Y:S01]  /*2230*/  FSETP.GT.AND P2, PT, R10, R9, PT ;  /* 0x000000090a00720b */ /* 0x004fe20003f44000 */
[----:B-1----:R-:W-:Y:S02]  /*2240*/  IMAD.MOV.U32 R2, RZ, RZ, R7 ;  /* 0x000000ffff027224 */ /* 0x002fe400078e0007 */
[----:B------:R-:W-:-:S10]  /*2250*/  IMAD.MOV.U32 R3, RZ, RZ, R9 ;  /* 0x000000ffff037224 */ /* 0x000fd400078e0009 */
[----:B------:R-:W-:-:S04]  /*2260*/  @!P2 ISETP.GE.AND P0, PT, R7, R8, PT ;  /* 0x000000080700a20c */ /* 0x000fc80003f06270 */
[----:B------:R-:W-:-:S04]  /*2270*/  @!P2 FSETP.EQ.AND P0, PT, R10, R9, !P0 ;  /* 0x000000090a00a20b */ /* 0x000fc80004702000 */
[----:B------:R-:W-:Y:S02]  /*2280*/  @!P2 SEL R2, R7, R8, P0 ;  /* 0x000000080702a207 */ /* 0x000fe40000000000 */
[----:B------:R-:W-:-:S07]  /*2290*/  @!P2 FSEL R3, R9, R10, P0 ;  /* 0x0000000a0903a208 */ /* 0x000fce0000000000 */
.L_x_38:
[----:B------:R-:W-:Y:S05]  /*22a0*/  BSYNC.RECONVERGENT B1 ;  /* 0x0000000000017941 */ /* 0x000fea0003800200 */
.L_x_37:
[----:B------:R-:W-:Y:S01]  /*22b0*/  ISETP.GE.AND P0, PT, R4, 0x21, PT ;  /* 0x000000210400780c */ /* 0x000fe20003f06270 */
[----:B------:R3:W-:Y:S01]  /*22c0*/  @!P1 STS.64 [R12+0x8], R2 ;  /* 0x000008020c009388 */ /* 0x0007e20000000a00 */
[----:B------:R-:W-:Y:S02]  /*22d0*/  BAR.SYNC.DEFER_BLOCKING 0x0 ;  /* 0x0000000000007b1d */ /* 0x000fe40000010000 */
[----:B------:R-:W-:-:S13]  /*22e0*/  ISETP.NE.OR P0, PT, R0, RZ, !P0 ;  /* 0x000000ff0000720c */ /* 0x000fda0004705670 */
[----:B---3--:R-:W-:Y:S05]  /*22f0*/  @P0 BRA `(.L_x_28) ;  /* 0x00000024007c0947 */ /* 0x008fea0003800000 */
[----:B------:R-:W3:Y:S01]  /*2300*/  S2UR UR5, SR_CgaCtaId ;  /* 0x00000000000579c3 */ /* 0x000ee20000008800 */
[----:B------:R-:W-:Y:S01]  /*2310*/  UMOV UR4, 0x400 ;  /* 0x0000040000047882 */ /* 0x000fe20000000000 */
[----:B------:R-:W-:Y:S01]  /*2320*/  ISETP.GE.U32.AND P2, PT, R4, 0x41, PT ;  /* 0x000000410400780c */ /* 0x000fe20003f46070 */
[----:B---3--:R-:W-:-:S09]  /*2330*/  ULEA UR4, UR5, UR4, 0x18 ;  /* 0x0000000405047291 */ /* 0x008fd2000f8ec0ff */
[----:B0-2---:R-:W0:Y:S02]  /*2340*/  LDS.128 R8, [UR4+0x10] ;  /* 0x00001004ff087984 */ /* 0x005e240008000c00 */
[----:B0-----:R-:W-:-:S13]  /*2350*/  FSETP.GEU.AND P1, PT, R9, R3, PT ;  /* 0x000000030900720b */ /* 0x001fda0003f2e000 */
[----:B------:R-:W-:-:S04]  /*2360*/  @P1 ISETP.GE.AND P0, PT, R8, R2, PT ;  /* 0x000000020800120c */ /* 0x000fc80003f06270 */
[----:B------:R-:W-:-:S04]  /*2370*/  @P1 FSETP.EQ.AND P0, PT, R3, R9, !P0 ;  /* 0x000000090300120b */ /* 0x000fc80004702000 */
[----:B------:R-:W-:Y:S02]  /*2380*/  @P1 FSEL R9, R9, R3, P0 ;  /* 0x0000000309091208 */ /* 0x000fe40000000000 */
[----:B------:R-:W-:-:S03]  /*2390*/  @P1 SEL R8, R8, R2, P0 ;  /* 0x0000000208081207 */ /* 0x000fc60000000000 */
[----:B------:R-:W-:Y:S02]  /*23a0*/  IMAD.MOV.U32 R3, RZ, RZ, R9 ;  /* 0x000000ffff037224 */ /* 0x000fe400078e0009 */
[----:B------:R-:W-:Y:S01]  /*23b0*/  IMAD.MOV.U32 R2, RZ, RZ, R8 ;  /* 0x000000ffff027224 */ /* 0x000fe200078e0008 */
[----:B------:R-:W-:Y:S06]  /*23c0*/  @!P2 BRA `(.L_x_28) ;  /* 0x000000240048a947 */ /* 0x000fec0003800000 */
[----:B------:R-:W-:Y:S01]  /*23d0*/  FSETP.GEU.AND P1, PT, R11, R9, PT ;  /* 0x000000090b00720b */ /* 0x000fe20003f2e000 */
[----:B------:R-:W-:Y:S01]  /*23e0*/  IMAD.MOV.U32 R2, RZ, RZ, R10 ;  /* 0x000000ffff027224 */ /* 0x000fe200078e000a */
[----:B------:R-:W-:Y:S01]  /*23f0*/  ISETP.GE.U32.AND P2, PT, R4, 0x61, PT ;  /* 0x000000610400780c */ /* 0x000fe20003f46070 */
[----:B------:R-:W-:-:S10]  /*2400*/  IMAD.MOV.U32 R3, RZ, RZ, R11 ;  /* 0x000000ffff037224 */ /* 0x000fd400078e000b */
[----:B------:R-:W-:-:S04]  /*2410*/  @P1 ISETP.GE.AND P0, PT, R2, R8, PT ;  /* 0x000000080200120c */ /* 0x000fc80003f06270 */
[----:B------:R-:W-:-:S04]  /*2420*/  @P1 FSETP.EQ.AND P0, PT, R9, R3, !P0 ;  /* 0x000000030900120b */ /* 0x000fc80004702000 */
[----:B------:R-:W-:Y:S02]  /*2430*/  @P1 SEL R2, R2, R8, P0 ;  /* 0x0000000802021207 */ /* 0x000fe40000000000 */
[----:B------:R-:W-:Y:S01]  /*2440*/  @P1 FSEL R3, R3, R9, P0 ;  /* 0x0000000903031208 */ /* 0x000fe20000000000 */
[----:B------:R-:W-:Y:S06]  /*2450*/  @!P2 BRA `(.L_x_28) ;  /* 0x000000240024a947 */ /* 0x000fec0003800000 */
[----:B------:R-:W0:Y:S01]  /*2460*/  LDS.128 R8, [UR4+0x20] ;  /* 0x00002004ff087984 */ /* 0x000e220008000c00 */
[----:B------:R-:W-:Y:S02]  /*2470*/  ISETP.GE.U32.AND P2, PT, R4, 0x81, PT ;  /* 0x000000810400780c */ /* 0x000fe40003f46070 */
        /* <DEDUP_REMOVED lines=27> */
[----:B------:R-:W-:Y:S02]  /*2630*/  FSETP.GEU.AND P1, PT, R11, R9, PT ;  /* 0x000000090b00720b */ /* 0x000fe40003f2e000 */
[----:B------:R-:W-:-:S11]  /*2640*/  ISETP.GE.U32.AND P2, PT, R4, 0xe1, PT ;  /* 0x000000e10400780c */ /* 0x000fd60003f46070 */
[----:B------:R-:W-:-:S04]  /*2650*/  @P1 ISETP.GE.AND P0, PT, R10, R8, PT ;  /* 0x000000080a00120c */ /* 0x000fc80003f06270 */
[----:B------:R-:W-:-:S04]  /*2660*/  @P1 FSETP.EQ.AND P0, PT, R9, R11, !P0 ;  /* 0x0000000b0900120b */ /* 0x000fc80004702000 */
[----:B------:R-:W-:Y:S02]  /*2670*/  @P1 FSEL R11, R11, R9, P0 ;  /* 0x000000090b0b1208 */ /* 0x000fe40000000000 */
[----:B------:R-:W-:-:S03]  /*2680*/  @P1 SEL R10, R10, R8, P0 ;  /* 0x000000080a0a1207 */ /* 0x000fc60000000000 */
[----:B------:R-:W-:Y:S02]  /*2690*/  IMAD.MOV.U32 R3, RZ, RZ, R11 ;  /* 0x000000ffff037224 */ /* 0x000fe400078e000b */
[----:B------:R-:W-:Y:S01]  /*26a0*/  IMAD.MOV.U32 R2, RZ, RZ, R10 ;  /* 0x000000ffff027224 */ /* 0x000fe200078e000a */
[----:B------:R-:W-:Y:S06]  /*26b0*/  @!P2 BRA `(.L_x_28) ;  /* 0x00000020008ca947 */ /* 0x000fec0003800000 */
[----:B------:R-:W0:Y:S02]  /*26c0*/  LDS.64 R2, [UR4+0x40] ;  /* 0x00004004ff027984 */ /* 0x000e240008000a00 */
[----:B0-----:R-:W-:-:S13]  /*26d0*/  FSETP.GEU.AND P0, PT, R3, R11, PT ;  /* 0x0000000b0300720b */ /* 0x001fda0003f0e000 */
[----:B------:R-:W-:Y:S05]  /*26e0*/  @!P0 BRA `(.L_x_28) ;  /* 0x0000002000808947 */ /* 0x000fea0003800000 */
[----:B------:R-:W-:-:S04]  /*26f0*/  ISETP.GE.AND P0, PT, R2, R10, PT ;  /* 0x0000000a0200720c */ /* 0x000fc80003f06270 */
[----:B------:R-:W-:-:S04]  /*2700*/  FSETP.EQ.AND P0, PT, R11, R3, !P0 ;  /* 0x000000030b00720b */ /* 0x000fc80004702000 */
[----:B------:R-:W-:Y:S02]  /*2710*/  FSEL R3, R3, R11, P0 ;  /* 0x0000000b03037208 */ /* 0x000fe40000000000 */
[----:B------:R-:W-:Y:S01]  /*2720*/  SEL R2, R2, R10, P0 ;  /* 0x0000000a02027207 */ /* 0x000fe20000000000 */
[----:B------:R-:W-:Y:S06]  /*2730*/  BRA `(.L_x_28) ;  /* 0x00000020006c7947 */ /* 0x000fec0003800000 */
.L_x_4:
[----:B------:R-:W0:Y:S01]  /*2740*/  S2R R0, SR_TID.X ;  /* 0x0000000000007919 */ /* 0x000e220000002100 */
[----:B------:R-:W0:Y:S02]  /*2750*/  LDC.64 R2, c[0x0][0x380] ;  /* 0x0000e000ff027b82 */ /* 0x000e240000000a00 */
[----:B0-----:R-:W-:-:S05]  /*2760*/  IMAD.WIDE.U32 R2, R0, 0x8, R2 ;  /* 0x0000000800027825 */ /* 0x001fca00078e0002 */
[----:B------:R-:W2:Y:S04]  /*2770*/  LDG.E.CONSTANT R11, desc[UR8][R2.64] ;  /* 0x00000008020b7981 */ /* 0x000ea8000c1e9900 */
[----:B------:R-:W2:Y:S04]  /*2780*/  LDG.E.CONSTANT R4, desc[UR8][R2.64+0x800] ;  /* 0x0008000802047981 */ /* 0x000ea8000c1e9900 */
[----:B------:R-:W3:Y:S04]  /*2790*/  LDG.E.CONSTANT R10, desc[UR8][R2.64+0x4] ;  /* 0x00000408020a7981 */ /* 0x000ee8000c1e9900 */
[----:B------:R-:W3:Y:S04]  /*27a0*/  LDG.E.CONSTANT R5, desc[UR8][R2.64+0x804] ;  /* 0x0008040802057981 */ /* 0x000ee8000c1e9900 */
[----:B------:R-:W4:Y:S04]  /*27b0*/  LDG.E.CONSTANT R6, desc[UR8][R2.64+0x1000] ;  /* 0x0010000802067981 */ /* 0x000f28000c1e9900 */
[----:B------:R-:W5:Y:S04]  /*27c0*/  LDG.E.CONSTANT R7, desc[UR8][R2.64+0x1004] ;  /* 0x0010040802077981 */ /* 0x000f68000c1e9900 */
        /* <DEDUP_REMOVED lines=9> */
[----:B------:R-:W5:Y:S01]  /*2860*/  LDG.E.CONSTANT R19, desc[UR8][R2.64+0x3804] ;  /* 0x0038040802137981 */ /* 0x000f62000c1e9900 */
[----:B------:R-:W-:Y:S01]  /*2870*/  UISETP.GE.U32.AND UP0, UPT, UR4, 0x1000, UPT ;  /* 0x000010000400788c */ /* 0x000fe2000bf06070 */
[----:B--2---:R-:W-:-:S04]  /*2880*/  ISETP.GE.AND P0, PT, R4, R11, PT ;  /* 0x0000000b0400720c */ /* 0x004fc80003f06270 */
[----:B---3--:R-:W-:-:S04]  /*2890*/  FSETP.NEU.OR P0, PT, R10, R5, P0 ;  /* 0x000000050a00720b */ /* 0x008fc8000070d400 */
[----:B------:R-:W-:-:S13]  /*28a0*/  FSETP.GEU.AND P0, PT, R5, R10, P0 ;  /* 0x0000000a0500720b */ /* 0x000fda000070e000 */
[----:B------:R-:W-:Y:S02]  /*28b0*/  @!P0 IMAD.MOV.U32 R11, RZ, RZ, R4 ;  /* 0x000000ffff0b8224 */ /* 0x000fe400078e0004 */
[----:B------:R-:W-:-:S03]  /*28c0*/  @!P0 IMAD.MOV.U32 R10, RZ, RZ, R5 ;  /* 0x000000ffff0a8224 */ /* 0x000fc600078e0005 */
[----:B----4-:R-:W-:-:S04]  /*28d0*/  ISETP.GE.AND P0, PT, R6, R11, PT ;  /* 0x0000000b0600720c */ /* 0x010fc80003f06270 */
[----:B-----5:R-:W-:-:S04]  /*28e0*/  FSETP.NEU.OR P0, PT, R10, R7, P0 ;  /* 0x000000070a00720b */ /* 0x020fc8000070d400 */
[----:B------:R-:W-:-:S13]  /*28f0*/  FSETP.LEU.AND P0, PT, R10, R7, P0 ;  /* 0x000000070a00720b */ /* 0x000fda000070b000 */
[----:B------:R-:W-:Y:S02]  /*2900*/  @!P0 IMAD.MOV.U32 R11, RZ, RZ, R6 ;  /* 0x000000ffff0b8224 */ /* 0x000fe400078e0006 */
[----:B------:R-:W-:-:S03]  /*2910*/  @!P0 IMAD.MOV.U32 R10, RZ, RZ, R7 ;  /* 0x000000ffff0a8224 */ /* 0x000fc600078e0007 */
[----:B------:R-:W-:-:S04]  /*2920*/  ISETP.GE.AND P0, PT, R8, R11, PT ;  /* 0x0000000b0800720c */ /* 0x000fc80003f06270 */
[----:B------:R-:W-:-:S04]  /*2930*/  FSETP.NEU.OR P0, PT, R10, R9, P0 ;  /* 0x000000090a00720b */ /* 0x000fc8000070d400 */
        /* <DEDUP_REMOVED lines=12> */
[----:B------:R-:W-:Y:S02]  /*2a00*/  @!P0 IMAD.MOV.U32 R10, RZ, RZ, R15 ;  /* 0x000000ffff0a8224 */ /* 0x000fe400078e000f */
[----:B------:R-:W-:Y:S01]  /*2a10*/  IMAD.MOV.U32 R15, RZ, RZ, 0x800 ;  /* 0x00000800ff0f7424 */ /* 0x000fe200078e00ff */
        /* <DEDUP_REMOVED lines=9> */
[----:B------:R-:W-:Y:S01]  /*2ab0*/  @!P0 IMAD.MOV.U32 R10, RZ, RZ, R19 ;  /* 0x000000ffff0a8224 */ /* 0x000fe200078e0013 */
[----:B------:R-:W-:Y:S06]  /*2ac0*/  BRA.U !UP0, `(.L_x_39) ;  /* 0x00000005080c7547 */ /* 0x000fec000b800000 */
[----:B------:R-:W-:Y:S01]  /*2ad0*/  IMAD.MOV.U32 R15, RZ, RZ, 0x800 ;  /* 0x00000800ff0f7424 */ /* 0x000fe200078e00ff */
[----:B------:R-:W0:Y:S01]  /*2ae0*/  LDCU UR5, c[0x0][0x3d0] ;  /* 0x00007a00ff0577ac */ /* 0x000e220008000800 */
[----:B------:R-:W-:-:S12]  /*2af0*/  UIADD3 UR6, UPT, UPT, UR4, -0x800, URZ ;  /* 0xfffff80004067890 */ /* 0x000fd8000fffe0ff */
.L_x_41:
[----:B------:R-:W-:-:S05]  /*2b00*/  IMAD.WIDE R4, R15, 0x8, R2 ;  /* 0x000000080f047825 */ /* 0x000fca00078e0202 */
[----:B------:R-:W2:Y:S04]  /*2b10*/  LDG.E.CONSTANT R6, desc[UR8][R4.64] ;  /* 0x0000000804067981 */ /* 0x000ea8000c1e9900 */
        /* <DEDUP_REMOVED lines=14> */
[----:B------:R1:W5:Y:S01]  /*2c00*/  LDG.E.CONSTANT R25, desc[UR8][R4.64+0x3804] ;  /* 0x0038040804197981 */ /* 0x000362000c1e9900 */
[----:B0-----:R-:W-:-:S02]  /*2c10*/  UMOV UR4, UR5 ;  /* 0x0000000500047c82 */ /* 0x001fc40008000000 */
[----:B-1----:R-:W-:-:S04]  /*2c20*/  IADD3 R4, PT, PT, -R15, UR4, RZ ;  /* 0x000000040f047c10 */ /* 0x002fc8000fffe1ff */
[----:B------:R-:W-:Y:S02]  /*2c30*/  ISETP.GE.AND P1, PT, R4, 0x800, PT ;  /* 0x000008000400780c */ /* 0x000fe40003f26270 */
[----:B--2---:R-:W-:-:S04]  /*2c40*/  ISETP.GE.AND P0, PT, R6, R11, PT ;  /* 0x0000000b0600720c */ /* 0x004fc80003f06270 */
[----:B---3--:R-:W-:-:S04]  /*2c50*/  FSETP.NEU.OR P0, PT, R10, R7, P0 ;  /* 0x000000070a00720b */ /* 0x008fc8000070d400 */
[----:B------:R-:W-:-:S13]  /*2c60*/  FSETP.LEU.AND P0, PT, R10, R7, P0 ;  /* 0x000000070a00720b */ /* 0x000fda000070b000 */
        /* <DEDUP_REMOVED lines=37> */
[----:B------:R-:W-:Y:S06]  /*2ec0*/  @!P1 BRA `(.L_x_40) ;  /* 0x00000010008c9947 */ /* 0x000fec0003800000 */
[----:B------:R-:W-:-:S05]  /*2ed0*/  VIADD R15, R15, 0x800 ;  /* 0x000008000f0f7836 */ /* 0x000fca0000000000 */
[----:B------:R-:W-:-:S13]  /*2ee0*/  ISETP.GT.AND P0, PT, R15, UR6, PT ;  /* 0x000000060f007c0c */ /* 0x000fda000bf04270 */
[----:B------:R-:W-:Y:S05]  /*2ef0*/  @!P0 BRA `(.L_x_41) ;  /* 0xfffffffc00008947 */ /* 0x000fea000383ffff */
.L_x_39:
[----:B------:R-:W-:-:S13]  /*2f00*/  ISETP.GE.AND P0, PT, R15, UR4, PT ;  /* 0x000000040f007c0c */ /* 0x000fda000bf06270 */
[----:B------:R-:W-:Y:S05]  /*2f10*/  @P0 BRA `(.L_x_40) ;  /* 0x0000001000780947 */ /* 0x000fea0003800000 */
[----:B------:R-:W-:Y:S01]  /*2f20*/  IADD3 R13, PT, PT, -R15, UR4, RZ ;  /* 0x000000040f0d7c10 */ /* 0x000fe2000fffe1ff */
[----:B------:R-:W-:Y:S03]  /*2f30*/  BSSY.RECONVERGENT B1, `(.L_x_40) ;  /* 0x000011c000017945 */ /* 0x000fe60003800200 */
[----:B------:R-:W-:-:S13]  /*2f40*/  ISETP.GE.AND P0, PT, R0, R13, PT ;  /* 0x0000000d0000720c */ /* 0x000fda0003f06270 */
[----:B------:R-:W-:Y:S05]  /*2f50*/  @P0 BRA `(.L_x_42) ;  /* 0x0000001000640947 */ /* 0x000fea0003800000 */
[----:B------:R-:W-:Y:S01]  /*2f60*/  LOP3.LUT R2, RZ, R0, RZ, 0x33, !PT ;  /* 0x00000000ff027212 */ /* 0x000fe200078e33ff */
[----:B------:R-:W-:Y:S01]  /*2f70*/  BSSY.RECONVERGENT B2, `(.L_x_43) ;  /* 0x000001e000027945 */ /* 0x000fe20003800200 */
[----:B------:R-:W-:Y:S02]  /*2f80*/  IMAD.MOV.U32 R12, RZ, RZ, R0 ;  /* 0x000000ffff0c7224 */ /* 0x000fe400078e0000 */
[----:B------:R-:W-:-:S04]  /*2f90*/  IADD3 R2, PT, PT, -R15, UR4, R2 ;  /* 0x000000040f027c10 */ /* 0x000fc8000fffe102 */
[C---:B------:R-:W-:Y:S02]  /*2fa0*/  LOP3.LUT R3, R2.reuse, 0x300, RZ, 0xc0, !PT ;  /* 0x0000030002037812 */ /* 0x040fe400078ec0ff */
[----:B------:R-:W-:Y:S02]  /*2fb0*/  ISETP.GE.U32.AND P2, PT, R2, 0x300, PT ;  /* 0x000003000200780c */ /* 0x000fe40003f46070 */
[----:B------:R-:W-:-:S13]  /*2fc0*/  ISETP.NE.AND P0, PT, R3, 0x300, PT ;  /* 0x000003000300780c */ /* 0x000fda0003f05270 */
[----:B------:R-:W-:Y:S05]  /*2fd0*/  @!P0 BRA `(.L_x_44) ;  /* 0x00000000005c8947 */ /* 0x000fea0003800000 */
[----:B------:R-:W0:Y:S01]  /*2fe0*/  LDC.64 R4, c[0x0][0x380] ;  /* 0x0000e000ff047b82 */ /* 0x000e220000000a00 */
[----:B------:R-:W-:Y:S01]  /*2ff0*/  LEA.HI R2, R2, 0x1, RZ, 0x18 ;  /* 0x0000000102027811 */ /* 0x000fe200078fc0ff */
[----:B------:R-:W-:Y:S02]  /*3000*/  IMAD.MOV.U32 R8, RZ, RZ, R11 ;  /* 0x000000ffff087224 */ /* 0x000fe400078e000b */
[----:B------:R-:W-:Y:S01]  /*3010*/  IMAD.MOV.U32 R9, RZ, RZ, R10 ;  /* 0x000000ffff097224 */ /* 0x000fe200078e000a */
[----:B------:R-:W-:Y:S01]  /*3020*/  LOP3.LUT R2, R2, 0x3, RZ, 0xc0, !PT ;  /* 0x0000000302027812 */ /* 0x000fe200078ec0ff */
[----:B------:R-:W-:Y:S02]  /*3030*/  IMAD.IADD R7, R0, 0x1, R15 ;  /* 0x0000000100077824 */ /* 0x000fe400078e020f */
[----:B------:R-:W-:Y:S02]  /*3040*/  IMAD.MOV.U32 R12, RZ, RZ, R0 ;  /* 0x000000ffff0c7224 */ /* 0x000fe400078e0000 */
[----:B------:R-:W-:-:S07]  /*3050*/  IMAD.MOV R6, RZ, RZ, -R2 ;  /* 0x000000ffff067224 */ /* 0x000fce00078e0a02 */
.L_x_45:
[----:B0-----:R-:W-:-:S05]  /*3060*/  IMAD.WIDE.U32 R2, R7, 0x8, R4 ;  /* 0x0000000807027825 */ /* 0x001fca00078e0004 */
[----:B------:R-:W2:Y:S04]  /*3070*/  LDG.E.CONSTANT R10, desc[UR8][R2.64+0x4] ;  /* 0x00000408020a7981 */ /* 0x000ea8000c1e9900 */
[----:B------:R-:W3:Y:S01]  /*3080*/  LDG.E.CONSTANT R11, desc[UR8][R2.64] ;  /* 0x00000008020b7981 */ /* 0x000ee2000c1e9900 */
[----:B------:R-:W-:Y:S02]  /*3090*/  VIADD R6, R6, 0x1 ;  /* 0x0000000106067836 */ /* 0x000fe40000000000 */
[----:B------:R-:W-:Y:S02]  /*30a0*/  VIADD R12, R12, 0x100 ;  /* 0x000001000c0c7836 */ /* 0x000fe40000000000 */
[----:B------:R-:W-:Y:S01]  /*30b0*/  VIADD R7, R7, 0x100 ;  /* 0x0000010007077836 */ /* 0x000fe20000000000 */
[----:B------:R-:W-:-:S02]  /*30c0*/  ISETP.NE.AND P3, PT, R6, RZ, PT ;  /* 0x000000ff0600720c */ /* 0x000fc40003f65270 */
        /* <DEDUP_REMOVED lines=8> */
.L_x_44:
[----:B------:R-:W-:Y:S05]  /*3150*/  BSYNC.RECONVERGENT B2 ;  /* 0x0000000000027941 */ /* 0x000fea0003800200 */
.L_x_43:
[----:B------:R-:W-:Y:S05]  /*3160*/  @!P2 BRA `(.L_x_42) ;  /* 0x0000000c00e0a947 */ /* 0x000fea0003800000 */
[----:B------:R-:W0:Y:S01]  /*3170*/  LDCU.64 UR12, c[0x0][0x380] ;  /* 0x00007000ff0c77ac */ /* 0x000e220008000a00 */
[----:B------:R-:W-:Y:S01]  /*3180*/  IMAD.IADD R5, R13, 0x1, -R12 ;  /* 0x000000010d057824 */ /* 0x000fe200078e0a0c */
[C---:B------:R-:W-:Y:S01]  /*3190*/  IADD3 R2, P0, PT, R12.reuse, R15, RZ ;  /* 0x0000000f0c027210 */ /* 0x040fe20007f1e0ff */
[----:B------:R-:W-:Y:S01]  /*31a0*/  BSSY.RECONVERGENT B2, `(.L_x_46) ;  /* 0x000008a000027945 */ /* 0x000fe20003800200 */
[----:B------:R-:W-:Y:S02]  /*31b0*/  IMAD.IADD R15, R12, 0x1, R15 ;  /* 0x000000010c0f7824 */ /* 0x000fe400078e020f */
[----:B------:R-:W-:Y:S01]  /*31c0*/  ISETP.GT.AND P1, PT, R5, 0xc00, PT ;  /* 0x00000c000500780c */ /* 0x000fe20003f24270 */
[----:B------:R-:W-:Y:S01]  /*31d0*/  IMAD.X R3, RZ, RZ, RZ, P0 ;  /* 0x000000ffff037224 */ /* 0x000fe200000e06ff */
[----:B0-----:R-:W-:-:S04]  /*31e0*/  LEA R4, P0, R2, UR12, 0x3 ;  /* 0x0000000c02047c11 */ /* 0x001fc8000f8018ff */
[----:B------:R-:W-:Y:S02]  /*31f0*/  LEA.HI.X R2, R2, UR13, R3, 0x3, P0 ;  /* 0x0000000d02027c11 */ /* 0x000fe400080f1c03 */
[----:B------:R-:W-:-:S05]  /*3200*/  IADD3 R4, P0, PT, R4, 0x1804, RZ ;  /* 0x0000180404047810 */ /* 0x000fca0007f1e0ff */
[----:B------:R-:W-:Y:S01]  /*3210*/  IMAD.X R5, RZ, RZ, R2, P0 ;  /* 0x000000ffff057224 */ /* 0x000fe200000e0602 */
[----:B------:R-:W-:Y:S01]  /*3220*/  PLOP3.LUT P0, PT, PT, PT, PT, 0x80, 0x8 ;  /* 0x000000000008781c */ /* 0x000fe20003f0f070 */
[----:B------:R-:W-:-:S12]  /*3230*/  @!P1 BRA `(.L_x_47) ;  /* 0x0000000800009947 */ /* 0x000fd80003800000 */
[----:B------:R-:W0:Y:S01]  /*3240*/  LDC.64 R2, c[0x0][0x380] ;  /* 0x0000e000ff027b82 */ /* 0x000e220000000a00 */
[----:B------:R-:W-:Y:S01]  /*3250*/  PLOP3.LUT P0, PT, PT, PT, PT, 0x8, 0x80 ;  /* 0x000000000080781c */ /* 0x000fe20003f0e170 */
[----:B------:R-:W-:-:S12]  /*3260*/  VIADD R17, R13, 0xfffff400 ;  /* 0xfffff4000d117836 */ /* 0x000fd80000000000 */
.L_x_48:
[C---:B0-----:R-:W-:Y:S01]  /*3270*/  IMAD.WIDE.U32 R6, R15.reuse, 0x8, R2 ;  /* 0x000000080f067825 */ /* 0x041fe200078e0002 */
[----:B------:R-:W2:Y:S04]  /*3280*/  LDG.E.CONSTANT R20, desc[UR8][R4.64+-0x1000] ;  /* 0xfff0000804147981 */ /* 0x000ea8000c1e9900 */
[----:B------:R-:W3:Y:S04]  /*3290*/  LDG.E.CONSTANT R19, desc[UR8][R6.64+0x4] ;  /* 0x0000040806137981 */ /* 0x000ee8000c1e9900 */
[----:B------:R0:W4:Y:S04]  /*32a0*/  LDG.E.CONSTANT R22, desc[UR8][R6.64] ;  /* 0x0000000806167981 */ /* 0x000128000c1e9900 */
[----:B------:R-:W5:Y:S04]  /*32b0*/  LDG.E.CONSTANT R18, desc[UR8][R4.64+-0x1004] ;  /* 0xffeffc0804127981 */ /* 0x000f68000c1e9900 */
[----:B------:R-:W5:Y:S04]  /*32c0*/  LDG.E.CONSTANT R23, desc[UR8][R4.64+-0x800] ;  /* 0xfff8000804177981 */ /* 0x000f68000c1e9900 */
[----:B------:R-:W5:Y:S04]  /*32d0*/  LDG.E.CONSTANT R21, desc[UR8][R4.64+-0x804] ;  /* 0xfff7fc0804157981 */ /* 0x000f68000c1e9900 */
[----:B------:R-:W5:Y:S01]  /*32e0*/  LDG.E.CONSTANT R16, desc[UR8][R4.64] ;  /* 0x0000000804107981 */ /* 0x000f62000c1e9900 */
[----:B------:R-:W-:-:S03]  /*32f0*/  VIADD R9, R15, 0x400 ;  /* 0x000004000f097836 */ /* 0x000fc60000000000 */
[----:B------:R-:W5:Y:S01]  /*3300*/  LDG.E.CONSTANT R14, desc[UR8][R4.64+-0x4] ;  /* 0xfffffc08040e7981 */ /* 0x000f62000c1e9900 */
[----:B------:R-:W-:-:S03]  /*3310*/  IMAD.WIDE.U32 R8, R9, 0x8, R2 ;  /* 0x0000000809087825 */ /* 0x000fc600078e0002 */
[----:B------:R-:W5:Y:S04]  /*3320*/  LDG.E.CONSTANT R30, desc[UR8][R4.64+0x1000] ;  /* 0x00100008041e7981 */ /* 0x000f68000c1e9900 */
[----:B------:R-:W5:Y:S04]  /*3330*/  LDG.E.CONSTANT R25, desc[UR8][R8.64+0x4] ;  /* 0x0000040808197981 */ /* 0x000f68000c1e9900 */
[----:B------:R1:W5:Y:S04]  /*3340*/  LDG.E.CONSTANT R31, desc[UR8][R8.64] ;  /* 0x00000008081f7981 */ /* 0x000368000c1e9900 */
[----:B------:R-:W5:Y:S04]  /*3350*/  LDG.E.CONSTANT R28, desc[UR8][R4.64+0xffc] ;  /* 0x000ffc08041c7981 */ /* 0x000f68000c1e9900 */
[----:B------:R-:W5:Y:S04]  /*3360*/  LDG.E.CONSTANT R29, desc[UR8][R4.64+0x1800] ;  /* 0x00180008041d7981 */ /* 0x000f68000c1e9900 */
[----:B------:R-:W5:Y:S04]  /*3370*/  LDG.E.CONSTANT R27, desc[UR8][R4.64+0x17fc] ;  /* 0x0017fc08041b7981 */ /* 0x000f68000c1e9900 */
[----:B------:R-:W5:Y:S01]  /*3380*/  LDG.E.CONSTANT R26, desc[UR8][R4.64+0x2000] ;  /* 0x00200008041a7981 */ /* 0x000f62000c1e9900 */
[----:B0-----:R-:W-:-:S03]  /*3390*/  VIADD R7, R15, 0x800 ;  /* 0x000008000f077836 */ /* 0x001fc60000000000 */
[----:B------:R-:W5:Y:S01]  /*33a0*/  LDG.E.CONSTANT R24, desc[UR8][R4.64+0x1ffc] ;  /* 0x001ffc0804187981 */ /* 0x000f62000c1e9900 */
[----:B------:R-:W-:-:S03]  /*33b0*/  IMAD.WIDE.U32 R6, R7, 0x8, R2 ;  /* 0x0000000807067825 */ /* 0x000fc600078e0002 */
[----:B------:R-:W5:Y:S04]  /*33c0*/  LDG.E.CONSTANT R34, desc[UR8][R4.64+0x3000] ;  /* 0x0030000804227981 */ /* 0x000f68000c1e9900 */
[----:B------:R-:W5:Y:S04]  /*33d0*/  LDG.E.CONSTANT R33, desc[UR8][R6.64+0x4] ;  /* 0x0000040806217981 */ /* 0x000f68000c1e9900 */
[----:B------:R-:W5:Y:S04]  /*33e0*/  LDG.E.CONSTANT R35, desc[UR8][R6.64] ;  /* 0x0000000806237981 */ /* 0x000f68000c1e9900 */
[----:B------:R-:W5:Y:S04]  /*33f0*/  LDG.E.CONSTANT R32, desc[UR8][R4.64+0x2ffc] ;  /* 0x002ffc0804207981 */ /* 0x000f68000c1e9900 */
[----:B------:R-:W5:Y:S04]  /*3400*/  LDG.E.CONSTANT R39, desc[UR8][R4.64+0x3800] ;  /* 0x0038000804277981 */ /* 0x000f68000c1e9900 */
[----:B------:R-:W5:Y:S04]  /*3410*/  LDG.E.CONSTANT R37, desc[UR8][R4.64+0x37fc] ;  /* 0x0037fc0804257981 */ /* 0x000f68000c1e9900 */
[----:B------:R-:W5:Y:S01]  /*3420*/  LDG.E.CONSTANT R38, desc[UR8][R4.64+0x4000] ;  /* 0x0040000804267981 */ /* 0x000f62000c1e9900 */
[----:B-1----:R-:W-:-:S03]  /*3430*/  VIADD R9, R15, 0xc00 ;  /* 0x00000c000f097836 */ /* 0x002fc60000000000 */
[----:B------:R-:W5:Y:S01]  /*3440*/  LDG.E.CONSTANT R36, desc[UR8][R4.64+0x3ffc] ;  /* 0x003ffc0804247981 */ /* 0x000f62000c1e9900 */
[----:B------:R-:W-:-:S03]  /*3450*/  IMAD.WIDE.U32 R8, R9, 0x8, R2 ;  /* 0x0000000809087825 */ /* 0x000fc600078e0002 */
[----:B------:R-:W5:Y:S04]  /*3460*/  LDG.E.CONSTANT R40, desc[UR8][R4.64+0x5000] ;  /* 0x0050000804287981 */ /* 0x000f68000c1e9900 */
[----:B------:R-:W5:Y:S04]  /*3470*/  LDG.E.CONSTANT R41, desc[UR8][R8.64+0x4] ;  /* 0x0000040808297981 */ /* 0x000f68000c1e9900 */
[----:B------:R-:W5:Y:S04]  /*3480*/  LDG.E.CONSTANT R7, desc[UR8][R8.64] ;  /* 0x0000000808077981 */ /* 0x000f68000c1e9900 */
[----:B------:R-:W5:Y:S04]  /*3490*/  LDG.E.CONSTANT R6, desc[UR8][R4.64+0x4ffc] ;  /* 0x004ffc0804067981 */ /* 0x000f68000c1e9900 */
[----:B------:R-:W5:Y:S04]  /*34a0*/  LDG.E.CONSTANT R9, desc[UR8][R4.64+0x5800] ;  /* 0x0058000804097981 */ /* 0x000f68000c1e9900 */
[----:B------:R-:W5:Y:S01]  /*34b0*/  LDG.E.CONSTANT R8, desc[UR8][R4.64+0x57fc] ;  /* 0x0057fc0804087981 */ /* 0x000f62000c1e9900 */
[----:B---3--:R-:W-:-:S13]  /*34c0*/  FSETP.GT.AND P2, PT, R10, R19, PT ;  /* 0x000000130a00720b */ /* 0x008fda0003f44000 */
[----:B----4-:R-:W-:-:S04]  /*34d0*/  @!P2 ISETP.GE.AND P1, PT, R22, R11, PT ;  /* 0x0000000b1600a20c */ /* 0x010fc80003f26270 */
[----:B------:R-:W-:-:S04]  /*34e0*/  @!P2 FSETP.EQ.AND P1, PT, R10, R19, !P1 ;  /* 0x000000130a00a20b */ /* 0x000fc80004f22000 */
[----:B------:R-:W-:Y:S02]  /*34f0*/  @!P2 FSEL R19, R19, R10, P1 ;  /* 0x0000000a1313a208 */ /* 0x000fe40000800000 */
[----:B------:R-:W-:Y:S01]  /*3500*/  @!P2 SEL R22, R22, R11, P1 ;  /* 0x0000000b1616a207 */ /* 0x000fe20000800000 */
[----:B------:R-:W3:Y:S01]  /*3510*/  LDG.E.CONSTANT R10, desc[UR8][R4.64+0x6000] ;  /* 0x00600008040a7981 */ /* 0x000ee2000c1e9900 */
[----:B--2---:R-:W-:-:S03]  /*3520*/  FSETP.GT.AND P3, PT, R19, R20, PT ;  /* 0x000000141300720b */ /* 0x004fc60003f64000 */
[----:B------:R0:W2:Y:S10]  /*3530*/  LDG.E.CONSTANT R11, desc[UR8][R4.64+0x5ffc] ;  /* 0x005ffc08040b7981 */ /* 0x0000b4000c1e9900 */
[----:B-----5:R-:W-:-:S04]  /*3540*/  @!P3 ISETP.GE.AND P1, PT, R18, R22, PT ;  /* 0x000000161200b20c */ /* 0x020fc80003f26270 */
        /* <DEDUP_REMOVED lines=66> */
[----:B------:R-:W-:Y:S01]  /*3970*/  @!P4 FSEL R9, R9, R40, P1 ;  /* 0x000000280909c208 */ /* 0x000fe20000800000 */
[----:B------:R-:W-:-:S03]  /*3980*/  VIADD R12, R12, 0x1000 ;  /* 0x000010000c0c7836 */ /* 0x000fc60000000000 */
[----:B---3--:R-:W-:Y:S02]  /*3990*/  FSETP.GT.AND P2, PT, R9, R10, PT ;  /* 0x0000000a0900720b */ /* 0x008fe40003f44000 */
[----:B------:R-:W-:Y:S02]  /*39a0*/  ISETP.GE.AND P3, PT, R12, R17, PT ;  /* 0x000000110c00720c */ /* 0x000fe40003f66270 */
[----:B------:R-:W-:Y:S02]  /*39b0*/  @!P4 SEL R8, R8, R6, P1 ;  /* 0x000000060808c207 */ /* 0x000fe40000800000 */
[----:B0-----:R-:W-:-:S07]  /*39c0*/  IADD3 R4, P4, PT, R4, 0x8000, RZ ;  /* 0x0000800004047810 */ /* 0x001fce0007f9e0ff */
[----:B--2---:R-:W-:-:S04]  /*39d0*/  @!P2 ISETP.GE.AND P1, PT, R11, R8, PT ;  /* 0x000000080b00a20c */ /* 0x004fc80003f26270 */
[----:B------:R-:W-:Y:S01]  /*39e0*/  @!P2 FSETP.EQ.AND P1, PT, R9, R10, !P1 ;  /* 0x0000000a0900a20b */ /* 0x000fe20004f22000 */
[----:B------:R-:W-:Y:S02]  /*39f0*/  IMAD.X R5, RZ, RZ, R5, P4 ;  /* 0x000000ffff057224 */ /* 0x000fe400020e0605 */
[----:B------:R-:W-:Y:S01]  /*3a00*/  VIADD R15, R15, 0x1000 ;  /* 0x000010000f0f7836 */ /* 0x000fe20000000000 */
[----:B------:R-:W-:Y:S02]  /*3a10*/  @!P2 SEL R11, R11, R8, P1 ;  /* 0x000000080b0ba207 */ /* 0x000fe40000800000 */
[----:B------:R-:W-:Y:S01]  /*3a20*/  @!P2 FSEL R10, R10, R9, P1 ;  /* 0x000000090a0aa208 */ /* 0x000fe20000800000 */
[----:B------:R-:W-:Y:S06]  /*3a30*/  @!P3 BRA `(.L_x_48) ;  /* 0xfffffff8000cb947 */ /* 0x000fec000383ffff */
.L_x_47:
[----:B------:R-:W-:Y:S05]  /*3a40*/  BSYNC.RECONVERGENT B2 ;  /* 0x0000000000027941 */ /* 0x000fea0003800200 */
.L_x_46:
[----:B------:R-:W-:Y:S01]  /*3a50*/  IMAD.IADD R2, R13, 0x1, -R12 ;  /* 0x000000010d027824 */ /* 0x000fe200078e0a0c */
[----:B------:R-:W-:Y:S04]  /*3a60*/  BSSY.RECONVERGENT B2, `(.L_x_49) ;  /* 0x0000048000027945 */ /* 0x000fe80003800200 */
[----:B------:R-:W-:-:S13]  /*3a70*/  ISETP.GT.AND P1, PT, R2, 0x400, PT ;  /* 0x000004000200780c */ /* 0x000fda0003f24270 */
[----:B------:R-:W-:Y:S05]  /*3a80*/  @!P1 BRA `(.L_x_50) ;  /* 0x0000000400149947 */ /* 0x000fea0003800000 */
[----:B------:R-:W0:Y:S01]  /*3a90*/  LDC.64 R6, c[0x0][0x380] ;  /* 0x0000e000ff067b82 */ /* 0x000e220000000a00 */
[----:B------:R-:W2:Y:S04]  /*3aa0*/  LDG.E.CONSTANT R14, desc[UR8][R4.64+-0x1000] ;  /* 0xfff00008040e7981 */ /* 0x000ea8000c1e9900 */
[----:B------:R-:W3:Y:S04]  /*3ab0*/  LDG.E.CONSTANT R17, desc[UR8][R4.64+-0x1004] ;  /* 0xffeffc0804117981 */ /* 0x000ee8000c1e9900 */
[----:B------:R-:W4:Y:S04]  /*3ac0*/  LDG.E.CONSTANT R19, desc[UR8][R4.64+-0x800] ;  /* 0xfff8000804137981 */ /* 0x000f28000c1e9900 */
[----:B------:R-:W5:Y:S04]  /*3ad0*/  LDG.E.CONSTANT R16, desc[UR8][R4.64+-0x804] ;  /* 0xfff7fc0804107981 */ /* 0x000f68000c1e9900 */
[----:B------:R-:W5:Y:S04]  /*3ae0*/  LDG.E.CONSTANT R18, desc[UR8][R4.64] ;  /* 0x0000000804127981 */ /* 0x000f68000c1e9900 */
[----:B------:R-:W5:Y:S01]  /*3af0*/  LDG.E.CONSTANT R21, desc[UR8][R4.64+-0x4] ;  /* 0xfffffc0804157981 */ /* 0x000f62000c1e9900 */
[----:B0-----:R-:W-:-:S05]  /*3b00*/  IMAD.WIDE.U32 R2, R15, 0x8, R6 ;  /* 0x000000080f027825 */ /* 0x001fca00078e0006 */
[----:B------:R-:W2:Y:S04]  /*3b10*/  LDG.E.CONSTANT R9, desc[UR8][R2.64+0x4] ;  /* 0x0000040802097981 */ /* 0x000ea8000c1e9900 */
[----:B------:R0:W3:Y:S01]  /*3b20*/  LDG.E.CONSTANT R8, desc[UR8][R2.64] ;  /* 0x0000000802087981 */ /* 0x0000e2000c1e9900 */
[----:B------:R-:W-:-:S04]  /*3b30*/  VIADD R27, R15, 0x400 ;  /* 0x000004000f1b7836 */ /* 0x000fc80000000000 */
[----:B------:R-:W-:-:S05]  /*3b40*/  IMAD.WIDE.U32 R6, R27, 0x8, R6 ;  /* 0x000000081b067825 */ /* 0x000fca00078e0006 */
[----:B------:R-:W5:Y:S01]  /*3b50*/  LDG.E.CONSTANT R15, desc[UR8][R6.64+0x4] ;  /* 0x00000408060f7981 */ /* 0x000f62000c1e9900 */
[----:B0-----:R-:W-:-:S03]  /*3b60*/  IADD3 R2, P0, PT, R4, 0x2000, RZ ;  /* 0x0000200004027810 */ /* 0x001fc60007f1e0ff */
[----:B------:R-:W5:Y:S02]  /*3b70*/  LDG.E.CONSTANT R20, desc[UR8][R6.64] ;  /* 0x0000000806147981 */ /* 0x000f64000c1e9900 */
[----:B------:R-:W-:-:S05]  /*3b80*/  IMAD.X R3, RZ, RZ, R5, P0 ;  /* 0x000000ffff037224 */ /* 0x000fca00000e0605 */
[----:B------:R-:W5:Y:S04]  /*3b90*/  LDG.E.CONSTANT R22, desc[UR8][R2.64+-0x1000] ;  /* 0xfff0000802167981 */ /* 0x000f68000c1e9900 */
[----:B------:R-:W5:Y:S04]  /*3ba0*/  LDG.E.CONSTANT R23, desc[UR8][R2.64+-0x1004] ;  /* 0xffeffc0802177981 */ /* 0x000f68000c1e9900 */
[----:B------:R-:W5:Y:S04]  /*3bb0*/  LDG.E.CONSTANT R25, desc[UR8][R2.64+-0x800] ;  /* 0xfff8000802197981 */ /* 0x000f68000c1e9900 */
[----:B------:R-:W5:Y:S01]  /*3bc0*/  LDG.E.CONSTANT R4, desc[UR8][R2.64+-0x804] ;  /* 0xfff7fc0802047981 */ /* 0x000f62000c1e9900 */
[----:B--2---:R-:W-:-:S13]  /*3bd0*/  FSETP.GT.AND P1, PT, R10, R9, PT ;  /* 0x000000090a00720b */ /* 0x004fda0003f24000 */
[----:B---3--:R-:W-:-:S04]  /*3be0*/  @!P1 ISETP.GE.AND P0, PT, R8, R11, PT ;  /* 0x0000000b0800920c */ /* 0x008fc80003f06270 */
[----:B------:R-:W-:-:S04]  /*3bf0*/  @!P1 FSETP.EQ.AND P0, PT, R10, R9, !P0 ;  /* 0x000000090a00920b */ /* 0x000fc80004702000 */
[----:B------:R-:W-:Y:S02]  /*3c00*/  @!P1 FSEL R9, R9, R10, P0 ;  /* 0x0000000a09099208 */ /* 0x000fe40000000000 */
[----:B------:R-:W2:Y:S01]  /*3c10*/  LDG.E.CONSTANT R10, desc[UR8][R2.64] ;  /* 0x00000008020a7981 */ /* 0x000ea2000c1e9900 */
[----:B------:R-:W-:-:S03]  /*3c20*/  @!P1 SEL R8, R8, R11, P0 ;  /* 0x0000000b08089207 */ /* 0x000fc60000000000 */
[----:B------:R0:W3:Y:S01]  /*3c30*/  LDG.E.CONSTANT R11, desc[UR8][R2.64+-0x4] ;  /* 0xfffffc08020b7981 */ /* 0x0000e2000c1e9900 */
[----:B------:R-:W-:-:S13]  /*3c40*/  FSETP.GT.AND P1, PT, R9, R14, PT ;  /* 0x0000000e0900720b */ /* 0x000fda0003f24000 */
[----:B------:R-:W-:-:S04]  /*3c50*/  @!P1 ISETP.GE.AND P0, PT, R17, R8, PT ;  /* 0x000000081100920c */ /* 0x000fc80003f06270 */
[----:B------:R-:W-:-:S04]  /*3c60*/  @!P1 FSETP.EQ.AND P0, PT, R9, R14, !P0 ;  /* 0x0000000e0900920b */ /* 0x000fc80004702000 */
[----:B------:R-:W-:-:S04]  /*3c70*/  @!P1 FSEL R14, R14, R9, P0 ;  /* 0x000000090e0e9208 */ /* 0x000fc80000000000 */
[----:B----4-:R-:W-:Y:S02]  /*3c80*/  FSETP.GT.AND P2, PT, R14, R19, PT ;  /* 0x000000130e00720b */ /* 0x010fe40003f44000 */
[----:B------:R-:W-:-:S11]  /*3c90*/  @!P1 SEL R17, R17, R8, P0 ;  /* 0x0000000811119207 */ /* 0x000fd60000000000 */
        /* <DEDUP_REMOVED lines=25> */
[----:B0-----:R-:W-:Y:S01]  /*3e30*/  IADD3 R2, P2, PT, R2, 0x2000, RZ ;  /* 0x0000200002027810 */ /* 0x001fe20007f5e0ff */
[----:B------:R-:W-:Y:S01]  /*3e40*/  VIADD R15, R27, 0x400 ;  /* 0x000004001b0f7836 */ /* 0x000fe20000000000 */
[----:B------:R-:W-:Y:S01]  /*3e50*/  PLOP3.LUT P0, PT, PT, PT, PT, 0x8, 0x80 ;  /* 0x000000000080781c */ /* 0x000fe20003f0e170 */
[----:B------:R-:W-:Y:S02]  /*3e60*/  VIADD R12, R12, 0x400 ;  /* 0x000004000c0c7836 */ /* 0x000fe40000000000 */
[----:B------:R-:W-:Y:S01]  /*3e70*/  IMAD.X R5, RZ, RZ, R3, P2 ;  /* 0x000000ffff057224 */ /* 0x000fe200010e0603 */
[----:B--2---:R-:W-:-:S13]  /*3e80*/  FSETP.GT.AND P3, PT, R25, R10, PT ;  /* 0x0000000a1900720b */ /* 0x004fda0003f64000 */
[----:B---3--:R-:W-:-:S04]  /*3e90*/  @!P3 ISETP.GE.AND P1, PT, R11, R4, PT ;  /* 0x000000040b00b20c */ /* 0x008fc80003f26270 */
[----:B------:R-:W-:-:S04]  /*3ea0*/  @!P3 FSETP.EQ.AND P1, PT, R25, R10, !P1 ;  /* 0x0000000a1900b20b */ /* 0x000fc80004f22000 */
[----:B------:R-:W-:Y:S01]  /*3eb0*/  @!P3 SEL R11, R11, R4, P1 ;  /* 0x000000040b0bb207 */ /* 0x000fe20000800000 */
[----:B------:R-:W-:Y:S01]  /*3ec0*/  IMAD.MOV.U32 R4, RZ, RZ, R2 ;  /* 0x000000ffff047224 */ /* 0x000fe200078e0002 */
[----:B------:R-:W-:-:S07]  /*3ed0*/  @!P3 FSEL R10, R10, R25, P1 ;  /* 0x000000190a0ab208 */ /* 0x000fce0000800000 */
.L_x_50:
[----:B------:R-:W-:Y:S05]  /*3ee0*/  BSYNC.RECONVERGENT B2 ;  /* 0x0000000000027941 */ /* 0x000fea0003800200 */
.L_x_49:
[----:B------:R-:W-:-:S13]  /*3ef0*/  ISETP.LT.OR P0, PT, R12, R13, P0 ;  /* 0x0000000d0c00720c */ /* 0x000fda0000701670 */
[----:B------:R-:W-:Y:S05]  /*3f00*/  @!P0 BRA `(.L_x_42) ;  /* 0x0000000000788947 */ /* 0x000fea0003800000 */
[----:B------:R-:W0:Y:S01]  /*3f10*/  LDC.64 R2, c[0x0][0x380] ;  /* 0x0000e000ff027b82 */ /* 0x000e220000000a00 */
[----:B------:R-:W2:Y:S04]  /*3f20*/  LDG.E.CONSTANT R8, desc[UR8][R4.64+-0x1000] ;  /* 0xfff0000804087981 */ /* 0x000ea8000c1e9900 */
[----:B------:R-:W3:Y:S04]  /*3f30*/  LDG.E.CONSTANT R9, desc[UR8][R4.64+-0x1004] ;  /* 0xffeffc0804097981 */ /* 0x000ee8000c1e9900 */
[----:B------:R-:W4:Y:S04]  /*3f40*/  LDG.E.CONSTANT R13, desc[UR8][R4.64+-0x800] ;  /* 0xfff80008040d7981 */ /* 0x000f28000c1e9900 */
[----:B------:R-:W5:Y:S01]  /*3f50*/  LDG.E.CONSTANT R12, desc[UR8][R4.64+-0x804] ;  /* 0xfff7fc08040c7981 */ /* 0x000f62000c1e9900 */
[----:B0-----:R-:W-:-:S05]  /*3f60*/  IMAD.WIDE.U32 R2, R15, 0x8, R2 ;  /* 0x000000080f027825 */ /* 0x001fca00078e0002 */
[----:B------:R-:W2:Y:S04]  /*3f70*/  LDG.E.CONSTANT R7, desc[UR8][R2.64+0x4] ;  /* 0x0000040802077981 */ /* 0x000ea8000c1e9900 */
[----:B------:R-:W3:Y:S01]  /*3f80*/  LDG.E.CONSTANT R6, desc[UR8][R2.64] ;  /* 0x0000000802067981 */ /* 0x000ee2000c1e9900 */
[----:B--2---:R-:W-:-:S13]  /*3f90*/  FSETP.GT.AND P1, PT, R10, R7, PT ;  /* 0x000000070a00720b */ /* 0x004fda0003f24000 */
[----:B---3--:R-:W-:-:S04]  /*3fa0*/  @!P1 ISETP.GE.AND P0, PT, R6, R11, PT ;  /* 0x0000000b0600920c */ /* 0x008fc80003f06270 */
[----:B------:R-:W-:-:S04]  /*3fb0*/  @!P1 FSETP.EQ.AND P0, PT, R10, R7, !P0 ;  /* 0x000000070a00920b */ /* 0x000fc80004702000 */
[----:B------:R-:W-:Y:S02]  /*3fc0*/  @!P1 FSEL R7, R7, R10, P0 ;  /* 0x0000000a07079208 */ /* 0x000fe40000000000 */
[----:B------:R-:W2:Y:S01]  /*3fd0*/  LDG.E.CONSTANT R10, desc[UR8][R4.64] ;  /* 0x00000008040a7981 */ /* 0x000ea2000c1e9900 */
[----:B------:R-:W-:-:S03]  /*3fe0*/  @!P1 SEL R6, R6, R11, P0 ;  /* 0x0000000b06069207 */ /* 0x000fc60000000000 */
[----:B------:R-:W3:Y:S01]  /*3ff0*/  LDG.E.CONSTANT R11, desc[UR8][R4.64+-0x4] ;  /* 0xfffffc08040b7981 */ /* 0x000ee2000c1e9900 */
        /* <DEDUP_REMOVED lines=8> */
[----:B------:R-:W-:Y:S02]  /*4080*/  @!P2 FSEL R13, R13, R8, P0 ;  /* 0x000000080d0da208 */ /* 0x000fe40000000000 */
[----:B------:R-:W-:Y:S02]  /*4090*/  @!P2 SEL R12, R12, R9, P0 ;  /* 0x000000090c0ca207 */ /* 0x000fe40000000000 */
[----:B--2---:R-:W-:-:S13]  /*40a0*/  FSETP.GT.AND P1, PT, R13, R10, PT ;  /* 0x0000000a0d00720b */ /* 0x004fda0003f24000 */
[----:B---3--:R-:W-:-:S04]  /*40b0*/  @!P1 ISETP.GE.AND P0, PT, R11, R12, PT ;  /* 0x0000000c0b00920c */ /* 0x008fc80003f06270 */
[----:B------:R-:W-:-:S04]  /*40c0*/  @!P1 FSETP.EQ.AND P0, PT, R13, R10, !P0 ;  /* 0x0000000a0d00920b */ /* 0x000fc80004702000 */
[----:B------:R-:W-:Y:S02]  /*40d0*/  @!P1 SEL R11, R11, R12, P0 ;  /* 0x0000000c0b0b9207 */ /* 0x000fe40000000000 */
[----:B------:R-:W-:-:S07]  /*40e0*/  @!P1 FSEL R10, R10, R13, P0 ;  /* 0x0000000d0a0a9208 */ /* 0x000fce0000000000 */
.L_x_42:
[----:B------:R-:W-:Y:S05]  /*40f0*/  BSYNC.RECONVERGENT B1 ;  /* 0x0000000000017941 */ /* 0x000fea0003800200 */
.L_x_40:
[----:B------:R-:W0:Y:S01]  /*4100*/  S2R R8, SR_LANEID ;  /* 0x0000000000087919 */ /* 0x000e220000000000 */
[----:B------:R-:W-:Y:S01]  /*4110*/  BSSY.RECONVERGENT B1, `(.L_x_51) ;  /* 0x0000012000017945 */ /* 0x000fe20003800200 */
[----:B------:R-:W-:Y:S01]  /*4120*/  IMAD.MOV.U32 R2, RZ, RZ, R11 ;  /* 0x000000ffff027224 */ /* 0x000fe200078e000b */
[----:B------:R1:W2:Y:S01]  /*4130*/  SHFL.DOWN PT, R4, R11, 0x1, 0x1f ;  /* 0x08201f000b047f89 */ /* 0x0002a200000e0000 */
[----:B------:R-:W-:-:S03]  /*4140*/  IMAD.MOV.U32 R3, RZ, RZ, R10 ;  /* 0x000000ffff037224 */ /* 0x000fc600078e000a */
[----:B------:R1:W3:Y:S01]  /*4150*/  SHFL.DOWN PT, R5, R10, 0x1, 0x1f ;  /* 0x08201f000a057f89 */ /* 0x0002e200000e0000 */
[C---:B0-----:R-:W-:Y:S02]  /*4160*/  ISETP.GT.AND P0, PT, R8.reuse, 0x1e, PT ;  /* 0x0000001e0800780c */ /* 0x041fe40003f04270 */
[C---:B------:R-:W-:Y:S02]  /*4170*/  ISETP.GT.AND P4, PT, R8.reuse, 0x1d, PT ;  /* 0x0000001d0800780c */ /* 0x040fe40003f84270 */
[C---:B------:R-:W-:Y:S02]  /*4180*/  ISETP.GT.AND P3, PT, R8.reuse, 0x1b, PT ;  /* 0x0000001b0800780c */ /* 0x040fe40003f64270 */
[C---:B------:R-:W-:Y:S02]  /*4190*/  ISETP.GT.AND P2, PT, R8.reuse, 0x17, PT ;  /* 0x000000170800780c */ /* 0x040fe40003f44270 */
[----:B------:R-:W-:-:S05]  /*41a0*/  ISETP.GT.AND P1, PT, R8, 0xf, PT ;  /* 0x0000000f0800780c */ /* 0x000fca0003f24270 */
[----:B-123--:R-:W-:Y:S08]  /*41b0*/  @P0 BRA `(.L_x_52) ;  /* 0x00000000001c0947 */ /* 0x00eff00003800000 */
[----:B------:R-:W-:Y:S01]  /*41c0*/  FSETP.GT.AND P5, PT, R10, R5, PT ;  /* 0x000000050a00720b */ /* 0x000fe20003fa4000 */
[----:B------:R-:W-:Y:S02]  /*41d0*/  IMAD.MOV.U32 R2, RZ, RZ, R4 ;  /* 0x000000ffff027224 */ /* 0x000fe400078e0004 */
[----:B------:R-:W-:-:S10]  /*41e0*/  IMAD.MOV.U32 R3, RZ, RZ, R5 ;  /* 0x000000ffff037224 */ /* 0x000fd400078e0005 */
[----:B------:R-:W-:-:S04]  /*41f0*/  @!P5 ISETP.GE.AND P0, PT, R4, R11, PT ;  /* 0x0000000b0400d20c */ /* 0x000fc80003f06270 */
[----:B------:R-:W-:-:S04]  /*4200*/  @!P5 FSETP.EQ.AND P0, PT, R10, R5, !P0 ;  /* 0x000000050a00d20b */ /* 0x000fc80004702000 */
[----:B------:R-:W-:Y:S02]  /*4210*/  @!P5 SEL R2, R4, R11, P0 ;  /* 0x0000000b0402d207 */ /* 0x000fe40000000000 */
[----:B------:R-:W-:-:S07]  /*4220*/  @!P5 FSEL R3, R5, R10, P0 ;  /* 0x0000000a0503d208 */ /* 0x000fce0000000000 */
.L_x_52:
[----:B------:R-:W-:Y:S05]  /*4230*/  BSYNC.RECONVERGENT B1 ;  /* 0x0000000000017941 */ /* 0x000fea0003800200 */
.L_x_51:
[----:B------:R0:W1:Y:S01]  /*4240*/  SHFL.DOWN PT, R7, R2, 0x2, 0x1f ;  /* 0x08401f0002077f89 */ /* 0x00006200000e0000 */
[----:B------:R-:W-:Y:S01]  /*4250*/  BSSY.RECONVERGENT B1, `(.L_x_53) ;  /* 0x000000c000017945 */ /* 0x000fe20003800200 */
[----:B------:R-:W-:Y:S02]  /*4260*/  IMAD.MOV.U32 R4, RZ, RZ, R2 ;  /* 0x000000ffff047224 */ /* 0x000fe400078e0002 */
[----:B------:R0:W2:Y:S01]  /*4270*/  SHFL.DOWN PT, R6, R3, 0x2, 0x1f ;  /* 0x08401f0003067f89 */ /* 0x0000a200000e0000 */
[----:B------:R-:W-:Y:S01]  /*4280*/  IMAD.MOV.U32 R5, RZ, RZ, R3 ;  /* 0x000000ffff057224 */ /* 0x000fe200078e0003 */
        /* <DEDUP_REMOVED lines=8> */
.L_x_54:
[----:B------:R-:W-:Y:S05]  /*4310*/  BSYNC.RECONVERGENT B1 ;  /* 0x0000000000017941 */ /* 0x000fea0003800200 */
.L_x_53:
[----:B0-----:R0:W3:Y:S01]  /*4320*/  SHFL.DOWN PT, R3, R4, 0x4, 0x1f ;  /* 0x08801f0004037f89 */ /* 0x0010e200000e0000 */
[----:B------:R-:W-:Y:S01]  /*4330*/  BSSY.RECONVERGENT B1, `(.L_x_55) ;  /* 0x000000c000017945 */ /* 0x000fe20003800200 */
[----:B--2---:R-:W-:Y:S02]  /*4340*/  IMAD.MOV.U32 R6, RZ, RZ, R4 ;  /* 0x000000ffff067224 */ /* 0x004fe400078e0004 */
[----:B------:R0:W2:Y:S01]  /*4350*/  SHFL.DOWN PT, R2, R5, 0x4, 0x1f ;  /* 0x08801f0005027f89 */ /* 0x0000a200000e0000 */
[----:B-1----:R-:W-:Y:S01]  /*4360*/  IMAD.MOV.U32 R7, RZ, RZ, R5 ;  /* 0x000000ffff077224 */ /* 0x002fe200078e0005 */
[----:B------:R-:W-:Y:S06]  /*4370*/  @P3 BRA `(.L_x_56) ;  /* 0x00000000001c3947 */ /* 0x000fec0003800000 */
[----:B--2---:R-:W-:Y:S01]  /*4380*/  FSETP.GT.AND P3, PT, R5, R2, PT ;  /* 0x000000020500720b */ /* 0x004fe20003f64000 */
[----:B---3--:R-:W-:Y:S02]  /*4390*/  IMAD.MOV.U32 R6, RZ, RZ, R3 ;  /* 0x000000ffff067224 */ /* 0x008fe400078e0003 */
[----:B------:R-:W-:-:S10]  /*43a0*/  IMAD.MOV.U32 R7, RZ, RZ, R2 ;  /* 0x000000ffff077224 */ /* 0x000fd400078e0002 */
[----:B------:R-:W-:-:S04]  /*43b0*/  @!P3 ISETP.GE.AND P0, PT, R3, R4, PT ;  /* 0x000000040300b20c */ /* 0x000fc80003f06270 */
[----:B------:R-:W-:-:S04]  /*43c0*/  @!P3 FSETP.EQ.AND P0, PT, R5, R2, !P0 ;  /* 0x000000020500b20b */ /* 0x000fc80004702000 */
[----:B------:R-:W-:Y:S02]  /*43d0*/  @!P3 SEL R6, R3, R4, P0 ;  /* 0x000000040306b207 */ /* 0x000fe40000000000 */
[----:B------:R-:W-:-:S07]  /*43e0*/  @!P3 FSEL R7, R2, R5, P0 ;  /* 0x000000050207b208 */ /* 0x000fce0000000000 */
.L_x_56:
[----:B------:R-:W-:Y:S05]  /*43f0*/  BSYNC.RECONVERGENT B1 ;  /* 0x0000000000017941 */ /* 0x000fea0003800200 */
.L_x_55:
[----:B0-----:R0:W1:Y:S01]  /*4400*/  SHFL.DOWN PT, R5, R6, 0x8, 0x1f ;  /* 0x09001f0006057f89 */ /* 0x00106200000e0000 */
[----:B------:R-:W-:Y:S01]  /*4410*/  BSSY.RECONVERGENT B1, `(.L_x_57) ;  /* 0x000000c000017945 */ /* 0x000fe20003800200 */
[----:B--2---:R-:W-:Y:S02]  /*4420*/  IMAD.MOV.U32 R2, RZ, RZ, R6 ;  /* 0x000000ffff027224 */ /* 0x004fe400078e0006 */
[----:B------:R0:W2:Y:S01]  /*4430*/  SHFL.DOWN PT, R4, R7, 0x8, 0x1f ;  /* 0x09001f0007047f89 */ /* 0x0000a200000e0000 */
        /* <DEDUP_REMOVED lines=9> */
.L_x_58:
[----:B------:R-:W-:Y:S05]  /*44d0*/  BSYNC.RECONVERGENT B1 ;  /* 0x0000000000017941 */ /* 0x000fea0003800200 */
.L_x_57:
        /* <DEDUP_REMOVED lines=19> */
.L_x_60:
[----:B------:R-:W-:Y:S05]  /*4610*/  BSYNC.RECONVERGENT B1 ;  /* 0x0000000000017941 */ /* 0x000fea0003800200 */
.L_x_59:
        /* <DEDUP_REMOVED lines=41> */
[----:B------:R-:W-:-:S04]  /*48b0*/  @P1 ISETP.GE.AND P0, PT, R2, R14, PT ;  /* 0x0000000e0200120c */ /* 0x000fc80003f06270 */
[----:B------:R-:W-:-:S04]  /*48c0*/  @P1 FSETP.EQ.AND P0, PT, R15, R3, !P0 ;  /* 0x000000030f00120b */ /* 0x000fc80004702000 */
[----:B------:R-:W-:Y:S02]  /*48d0*/  @P1 FSEL R3, R3, R15, P0 ;  /* 0x0000000f03031208 */ /* 0x000fe40000000000 */
[----:B------:R-:W-:-:S07]  /*48e0*/  @P1 SEL R2, R2, R14, P0 ;  /* 0x0000000e02021207 */ /* 0x000fce0000000000 */
.L_x_28:
[----:B------:R-:W-:Y:S05]  /*48f0*/  BSYNC.RECONVERGENT B0 ;  /* 0x0000000000007941 */ /* 0x000fea0003800200 */
.L_x_3:
[----:B------:R-:W5:Y:S02]  /*4900*/  S2R R0, SR_TID.X ;  /* 0x0000000000007919 */ /* 0x000f640000002100 */
[----:B-----5:R-:W-:-:S13]  /*4910*/  ISETP.NE.AND P0, PT, R0, RZ, PT ;  /* 0x000000ff0000720c */ /* 0x020fda0003f05270 */
[----:B------:R-:W-:Y:S05]  /*4920*/  @P0 EXIT ;  /* 0x000000000000094d */ /* 0x000fea0003800000 */
[----:B------:R-:W-:-:S09]  /*4930*/  UISETP.NE.AND UP0, UPT, UR7, URZ, UPT ;  /* 0x000000ff0700728c */ /* 0x000fd2000bf05270 */
[----:B------:R-:W-:Y:S05]  /*4940*/  BRA.U !UP0, `(.L_x_61) ;  /* 0x0000000108207547 */ /* 0x000fea000b800000 */
[----:B------:R-:W5:Y:S01]  /*4950*/  LDCU.64 UR4, c[0x0][0x3c0] ;  /* 0x00007800ff0477ac */ /* 0x000f620008000a00 */
[----:B01--4-:R-:W0:Y:S01]  /*4960*/  LDC.64 R6, c[0x0][0x3a0] ;  /* 0x0000e800ff067b82 */ /* 0x013e220000000a00 */
[----:B-----5:R-:W-:-:S04]  /*4970*/  IADD3 R11, P0, PT, R2, UR4, RZ ;  /* 0x00000004020b7c10 */ /* 0x020fc8000ff1e0ff */
[----:B------:R-:W-:Y:S01]  /*4980*/  LEA.HI.X.SX32 R5, R2, UR5, 0x1, P0 ;  /* 0x0000000502057c11 */ /* 0x000fe200080f0eff */
[----:B---3--:R-:W-:Y:S01]  /*4990*/  IMAD.MOV.U32 R4, RZ, RZ, R11 ;  /* 0x000000ffff047224 */ /* 0x008fe200078e000b */
[----:B0-----:R1:W-:Y:S04]  /*49a0*/  STG.E desc[UR8][R6.64+0x8], R3 ;  /* 0x0000080306007986 */ /* 0x0013e8000c101908 */
[----:B------:R1:W-:Y:S01]  /*49b0*/  STG.E.64 desc[UR8][R6.64], R4 ;  /* 0x0000000406007986 */ /* 0x0003e2000c101b08 */
[----:B------:R-:W-:Y:S05]  /*49c0*/  BRA `(.L_x_62) ;  /* 0x0000000000487947 */ /* 0x000fea0003800000 */
.L_x_61:
[----:B01--4-:R-:W0:Y:S01]  /*49d0*/  LDC.64 R6, c[0x0][0x398] ;  /* 0x0000e600ff067b82 */ /* 0x013e220000000a00 */
[----:B------:R-:W1:Y:S01]  /*49e0*/  LDCU.64 UR4, c[0x0][0x3c0] ;  /* 0x00007800ff0477ac */ /* 0x000e620008000a00 */
[----:B0-----:R-:W4:Y:S02]  /*49f0*/  LDG.E R0, desc[UR8][R6.64+0x8] ;  /* 0x0000080806007981 */ /* 0x001f24000c1e1900 */
[----:B----4-:R-:W-:-:S13]  /*4a00*/  FSETP.GEU.AND P1, PT, R3, R0, PT ;  /* 0x000000000300720b */ /* 0x010fda0003f2e000 */
[----:B---3--:R-:W3:Y:S01]  /*4a10*/  @P1 LDG.E.64 R4, desc[UR8][R6.64] ;  /* 0x0000000806041981 */ /* 0x008ee2000c1e1b00 */
[C---:B-1----:R-:W-:Y:S01]  /*4a20*/  IADD3 R11, P0, PT, R2.reuse, UR4, RZ ;  /* 0x00000004020b7c10 */ /* 0x042fe2000ff1e0ff */
[----:B--2---:R-:W0:Y:S03]  /*4a30*/  LDC.64 R8, c[0x0][0x3a0] ;  /* 0x0000e800ff087b82 */ /* 0x004e260000000a00 */
[----:B------:R-:W-:Y:S02]  /*4a40*/  LEA.HI.X.SX32 R13, R2, UR5, 0x1, P0 ;  /* 0x00000005020d7c11 */ /* 0x000fe400080f0eff */
[----:B---3--:R-:W-:-:S04]  /*4a50*/  @P1 ISETP.GE.U32.AND P0, PT, R11, R4, PT ;  /* 0x000000040b00120c */ /* 0x008fc80003f06070 */
[----:B------:R-:W-:-:S04]  /*4a60*/  @P1 ISETP.GE.AND.EX P0, PT, R13, R5, PT, P0 ;  /* 0x000000050d00120c */ /* 0x000fc80003f06300 */
[----:B------:R-:W-:-:S04]  /*4a70*/  @P1 FSETP.EQ.AND P0, PT, R0, R3, !P0 ;  /* 0x000000030000120b */ /* 0x000fc80004702000 */
[----:B------:R-:W-:Y:S02]  /*4a80*/  @P1 SEL R11, R11, R4, P0 ;  /* 0x000000040b0b1207 */ /* 0x000fe40000000000 */
[----:B------:R-:W-:Y:S02]  /*4a90*/  @P1 SEL R13, R13, R5, P0 ;  /* 0x000000050d0d1207 */ /* 0x000fe40000000000 */
[----:B------:R-:W-:Y:S01]  /*4aa0*/  @P1 FSEL R3, R3, R0, P0 ;  /* 0x0000000003031208 */ /* 0x000fe20000000000 */
[----:B------:R-:W-:Y:S02]  /*4ab0*/  IMAD.MOV.U32 R4, RZ, RZ, R11 ;  /* 0x000000ffff047224 */ /* 0x000fe400078e000b */
[----:B------:R-:W-:Y:S02]  /*4ac0*/  IMAD.MOV.U32 R5, RZ, RZ, R13 ;  /* 0x000000ffff057224 */ /* 0x000fe400078e000d */
[----:B0-----:R0:W-:Y:S04]  /*4ad0*/  STG.E desc[UR8][R8.64+0x8], R3 ;  /* 0x0000080308007986 */ /* 0x0011e8000c101908 */
[----:B------:R0:W-:Y:S02]  /*4ae0*/  STG.E.64 desc[UR8][R8.64], R4 ;  /* 0x0000000408007986 */ /* 0x0001e4000c101b08 */
.L_x_62:
[----:B------:R-:W-:-:S13]  /*4af0*/  ISETP.NE.AND P0, PT, RZ, UR10, PT ;  /* 0x0000000aff007c0c */ /* 0x000fda000bf05270 */
[----:B------:R-:W-:Y:S05]  /*4b00*/  @!P0 EXIT ;  /* 0x000000000000894d */ /* 0x000fea0003800000 */
[----:B01----:R-:W0:Y:S08]  /*4b10*/  LDC.64 R4, c[0x0][0x3b0] ;  /* 0x0000ec00ff047b82 */ /* 0x003e300000000a00 */
[----:B------:R-:W1:Y:S01]  /*4b20*/  LDC.64 R6, c[0x0][0x3b8] ;  /* 0x0000ee00ff067b82 */ /* 0x000e620000000a00 */
[----:B0-----:R-:W-:Y:S04]  /*4b30*/  STG.E desc[UR8][R4.64], R3 ;  /* 0x0000000304007986 */ /* 0x001fe8000c101908 */
[----:B-1----:R-:W-:Y:S01]  /*4b40*/  STG.E desc[UR8][R6.64], R11 ;  /* 0x0000000b06007986 */ /* 0x002fe2000c101908 */
[----:B------:R-:W-:Y:S05]  /*4b50*/  EXIT ;  /* 0x000000000000794d */ /* 0x000fea0003800000 */
.L_x_63:
[----:B------:R-:W-:-:S00]  /*4b60*/  BRA `(.L_x_63) ;  /* 0xfffffffc00fc7947 */ /* 0x000fc0000383ffff */
[----:B------:R-:W-:-:S00]  /*4b70*/  NOP ;  /* 0x0000000000007918 */ /* 0x000fc00000000000 */
        /* <DEDUP_REMOVED lines=8> */
.L_x_215:


//--------------------- .text._ZN3cub18CUB_300001_SM_10006detail6reduce18DeviceReduceKernelINS2_10policy_hubINS0_12KeyValuePairIifEEiNS0_6ArgMinEE10Policy1000ENS0_21ArgIndexInputIteratorIPfifEEiS7_S6_N4cuda3std3__410__identityEEEvT0_PT3_T1_NS0_13GridEvenShareISK_EET2_T4_ --------------------------
	.section	.text._ZN3cub18CUB_300001_SM_10006detail6reduce18DeviceReduceKernelINS2_10policy_hubINS0_12KeyValuePairIifEEiNS0_6ArgMinEE10Policy1000ENS0_21ArgIndexInputIteratorIPfifEEiS7_S6_N4cuda3std3__410__identityEEEvT0_PT3_T1_NS0_13GridEvenShareISK_EET2_T4_,"ax",@progbits
	.align	128
        .global         _ZN3cub18CUB_300001_SM_10006detail6reduce18DeviceReduceKernelINS2_10policy_hubINS0_12KeyValuePairIifEEiNS0_6ArgMinEE10Policy1000ENS0_21ArgIndexInputIteratorIPfifEEiS7_S6_N4cuda3std3__410__identityEEEvT0_PT3_T1_NS0_13GridEvenShareISK_EET2_T4_
        .type           _ZN3cub18CUB_300001_SM_10006detail6reduce18DeviceReduceKernelINS2_10policy_hubINS0_12KeyValuePairIifEEiNS0_6ArgMinEE10Policy1000ENS0_21ArgIndexInputIteratorIPfifEEiS7_S6_N4cuda3std3__410__identityEEEvT0_PT3_T1_NS0_13GridEvenShareISK_EET2_T4_,@function
        .size           _ZN3cub18CUB_300001_SM_10006detail6reduce18DeviceReduceKernelINS2_10policy_hubINS0_12KeyValuePairIifEEiNS0_6ArgMinEE10Policy1000ENS0_21ArgIndexInputIteratorIPfifEEiS7_S6_N4cuda3std3__410__identityEEEvT0_PT3_T1_NS0_13GridEvenShareISK_EET2_T4_,(.L_x_216 - _ZN3cub18CUB_300001_SM_10006detail6reduce18DeviceReduceKernelINS2_10policy_hubINS0_12KeyValuePairIifEEiNS0_6ArgMinEE10Policy1000ENS0_21ArgIndexInputIteratorIPfifEEiS7_S6_N4cuda3std3__410__identityEEEvT0_PT3_T1_NS0_13GridEvenShareISK_EET2_T4_)
        .other          _ZN3cub18CUB_300001_SM_10006detail6reduce18DeviceReduceKernelINS2_10policy_hubINS0_12KeyValuePairIifEEiNS0_6ArgMinEE10Policy1000ENS0_21ArgIndexInputIteratorIPfifEEiS7_S6_N4cuda3std3__410__identityEEEvT0_PT3_T1_NS0_13GridEvenShareISK_EET2_T4_,@"STO_CUDA_ENTRY STV_DEFAULT"
_ZN3cub18CUB_300001_SM_10006detail6reduce18DeviceReduceKernelINS2_10policy_hubINS0_12KeyValuePairIifEEiNS0_6ArgMinEE10Policy1000ENS0_21ArgIndexInputIteratorIPfifEEiS7_S6_N4cuda3std3__410__identityEEEvT0_PT3_T1_NS0_13GridEvenShareISK_EET2_T4_:
.text._ZN3cub18CUB_300001_SM_10006detail6reduce18DeviceReduceKernelINS2_10policy_hubINS0_12KeyValuePairIifEEiNS0_6ArgMinEE10Policy1000ENS0_21ArgIndexInputIteratorIPfifEEiS7_S6_N4cuda3std3__410__identityEEEvT0_PT3_T1_NS0_13GridEvenShareISK_EET2_T4_:
[----:B------:R-:W-:Y:S01]  /*0000*/  LDC R1, c[0x0][0x37c] ;  /* 0x0000df00ff017b82 */ /* 0x000fe20000000800 */
[----:B------:R-:W0:Y:S07]  /*0010*/  S2R R0, SR_CTAID.X ;  /* 0x0000000000007919 */ /* 0x000e2e0000002500 */
[----:B------:R-:W0:Y:S01]  /*0020*/  LDC R11, c[0x0][0x3b0] ;  /* 0x0000ec00ff0b7b82 */ /* 0x000e220000000800 */
[----:B------:R-:W1:Y:S01]  /*0030*/  LDCU.64 UR6, c[0x0][0x358] ;  /* 0x00006b00ff0677ac */ /* 0x000e620008000a00 */
[----:B------:R-:W-:Y:S01]  /*0040*/  BSSY.RECONVERGENT B0, `(.L_x_64) ;  /* 0x000038a000007945 */ /* 0x000fe20003800200 */
[----:B0-----:R-:W-:-:S05]  /*0050*/  IMAD R8, R0, -0x800, R11 ;  /* 0xfffff80000087824 */ /* 0x001fca00078e020b */
[----:B------:R-:W-:-:S13]  /*0060*/  ISETP.GT.AND P0, PT, R8, 0x7ff, PT ;  /* 0x000007ff0800780c */ /* 0x000fda0003f04270 */
[----:B-1----:R-:W-:Y:S05]  /*0070*/  @P0 BRA `(.L_x_65) ;  /* 0x0000001c006c0947 */ /* 0x002fea0003800000 */
[----:B------:R-:W0:Y:S01]  /*0080*/  S2R R7, SR_TID.X ;  /* 0x0000000000077919 */ /* 0x000e220000002100 */
[----:B------:R-:W-:Y:S01]  /*0090*/  BSSY.RECONVERGENT B1, `(.L_x_66) ;  /* 0x000000b000017945 */ /* 0x000fe20003800200 */
[----:B0-----:R-:W-:Y:S01]  /*00a0*/  ISETP.GE.AND P0, PT, R7, R8, PT ;  /* 0x000000080700720c */ /* 0x001fe20003f06270 */
[----:B------:R-:W-:-:S12]  /*00b0*/  IMAD.MOV.U32 R13, RZ, RZ, R7 ;  /* 0x000000ffff0d7224 */ /* 0x000fd800078e0007 */
[----:B------:R-:W-:Y:S05]  /*00c0*/  @P0 BRA `(.L_x_67) ;  /* 0x00000000001c0947 */ /* 0x000fea0003800000 */
[----:B------:R-:W0:Y:S01]  /*00d0*/  LDC.64 R2, c[0x0][0x380] ;  /* 0x0000e000ff027b82 */ /* 0x000e220000000a00 */
[----:B------:R-:W1:Y:S01]  /*00e0*/  LDCU UR4, c[0x0][0x388] ;  /* 0x00007100ff0477ac */ /* 0x000e620008000800 */
[----:B------:R-:W-:-:S04]  /*00f0*/  IMAD R6, R0, 0x800, R7 ;  /* 0x0000080000067824 */ /* 0x000fc800078e0207 */
[----:B-1----:R-:W-:-:S04]  /*0100*/  VIADD R6, R6, UR4 ;  /* 0x0000000406067c36 */ /* 0x002fc80008000000 */
[----:B0-----:R-:W-:-:S05]  /*0110*/  IMAD.WIDE R2, R6, 0x4, R2 ;  /* 0x0000000406027825 */ /* 0x001fca00078e0202 */
[----:B------:R0:W5:Y:S01]  /*0120*/  LDG.E R9, desc[UR6][R2.64] ;  /* 0x0000000602097981 */ /* 0x000162000c1e1900 */
[----:B------:R-:W-:-:S07]  /*0130*/  VIADD R13, R7, 0x100 ;  /* 0x00000100070d7836 */ /* 0x000fce0000000000 */
.L_x_67:
[----:B------:R-:W-:Y:S05]  /*0140*/  BSYNC.RECONVERGENT B1 ;  /* 0x0000000000017941 */ /* 0x000fea0003800200 */
.L_x_66:
[----:B------:R-:W-:Y:S01]  /*0150*/  ISETP.GE.AND P0, PT, R13, R8, PT ;  /* 0x000000080d00720c */ /* 0x000fe20003f06270 */
[----:B------:R-:W-:-:S12]  /*0160*/  BSSY.RECONVERGENT B1, `(.L_x_68) ;  /* 0x00000a3000017945 */ /* 0x000fd80003800200 */
[----:B------:R-:W-:Y:S05]  /*0170*/  @P0 BRA `(.L_x_69) ;  /* 0x0000000800840947 */ /* 0x000fea0003800000 */
[----:B0-----:R-:W-:Y:S01]  /*0180*/  LOP3.LUT R2, RZ, R13, RZ, 0x33, !PT ;  /* 0x0000000dff027212 */ /* 0x001fe200078e33ff */
[----:B------:R-:W0:Y:S01]  /*0190*/  LDC R15, c[0x0][0x388] ;  /* 0x0000e200ff0f7b82 */ /* 0x000e220000000800 */
[----:B------:R-:W-:Y:S03]  /*01a0*/  BSSY.RECONVERGENT B2, `(.L_x_70) ;  /* 0x0000051000027945 */ /* 0x000fe60003800200 */
[----:B------:R-:W-:-:S04]  /*01b0*/  IMAD.IADD R11, R2, 0x1, R11 ;  /* 0x00000001020b7824 */ /* 0x000fc800078e020b */
[----:B------:R-:W-:-:S05]  /*01c0*/  IMAD R12, R0, -0x800, R11 ;  /* 0xfffff800000c7824 */ /* 0x000fca00078e020b */
[C---:B------:R-:W-:Y:S02]  /*01d0*/  ISETP.GE.U32.AND P0, PT, R12.reuse, 0x700, PT ;  /* 0x000007000c00780c */ /* 0x040fe40003f06070 */
[----:B------:R-:W-:-:S04]  /*01e0*/  LEA.HI R12, R12, 0x1, RZ, 0x18 ;  /* 0x000000010c0c7811 */ /* 0x000fc800078fc0ff */
[----:B------:R-:W-:Y:S01]  /*01f0*/  LOP3.LUT R22, R12, 0x7, RZ, 0xc0, !PT ;  /* 0x000000070c167812 */ /* 0x000fe200078ec0ff */
[----:B0-----:R-:W-:-:S06]  /*0200*/  IMAD R10, R0, 0x800, R15 ;  /* 0x00000800000a7824 */ /* 0x001fcc00078e020f */
[----:B------:R-:W-:Y:S05]  /*0210*/  @!P0 BRA `(.L_x_71) ;  /* 0x0000000400248947 */ /* 0x000fea0003800000 */
[----:B------:R-:W0:Y:S01]  /*0220*/  LDC.64 R2, c[0x0][0x380] ;  /* 0x0000e000ff027b82 */ /* 0x000e220000000a00 */
[----:B------:R-:W-:Y:S01]  /*0230*/  LOP3.LUT R14, R12, 0x1fffff8, RZ, 0xc0, !PT ;  /* 0x01fffff80c0e7812 */ /* 0x000fe200078ec0ff */
[C---:B------:R-:W-:Y:S01]  /*0240*/  IMAD.IADD R15, R13.reuse, 0x1, R15 ;  /* 0x000000010d0f7824 */ /* 0x040fe200078e020f */
[----:B------:R-:W-:Y:S01]  /*0250*/  BSSY.RECONVERGENT B3, `(.L_x_72) ;  /* 0x0000044000037945 */ /* 0x000fe20003800200 */
[----:B------:R-:W-:Y:S02]  /*0260*/  VIADD R13, R13, 0x400 ;  /* 0x000004000d0d7836 */ /* 0x000fe40000000000 */
[----:B------:R-:W-:Y:S02]  /*0270*/  IMAD R15, R0, 0x800, R15 ;  /* 0x00000800000f7824 */ /* 0x000fe400078e020f */
[----:B------:R-:W-:Y:S01]  /*0280*/  IMAD.MOV R14, RZ, RZ, -R14 ;  /* 0x000000ffff0e7224 */ /* 0x000fe200078e0a0e */
[----:B0-----:R-:W-:-:S05]  /*0290*/  IADD3 R2, P0, PT, R2, 0x1000, RZ ;  /* 0x0000100002027810 */ /* 0x001fca0007f1e0ff */
[----:B------:R-:W-:-:S08]  /*02a0*/  IMAD.X R3, RZ, RZ, R3, P0 ;  /* 0x000000ffff037224 */ /* 0x000fd000000e0603 */
.L_x_73:
[----:B------:R-:W-:-:S05]  /*02b0*/  IMAD.WIDE R4, R15, 0x4, R2 ;  /* 0x000000040f047825 */ /* 0x000fca00078e0202 */
[----:B------:R-:W2:Y:S04]  /*02c0*/  LDG.E R18, desc[UR6][R4.64+-0x1000] ;  /* 0xfff0000604127981 */ /* 0x000ea8000c1e1900 */
[----:B------:R-:W3:Y:S04]  /*02d0*/  LDG.E R21, desc[UR6][R4.64+-0xc00] ;  /* 0xfff4000604157981 */ /* 0x000ee8000c1e1900 */
[----:B------:R-:W4:Y:S04]  /*02e0*/  LDG.E R20, desc[UR6][R4.64+-0x800] ;  /* 0xfff8000604147981 */ /* 0x000f28000c1e1900 */
[----:B------:R-:W4:Y:S04]  /*02f0*/  LDG.E R23, desc[UR6][R4.64+-0x400] ;  /* 0xfffc000604177981 */ /* 0x000f28000c1e1900 */
[----:B------:R-:W4:Y:S04]  /*0300*/  LDG.E R24, desc[UR6][R4.64] ;  /* 0x0000000604187981 */ /* 0x000f28000c1e1900 */
[----:B------:R-:W4:Y:S04]  /*0310*/  LDG.E R17, desc[UR6][R4.64+0x400] ;  /* 0x0004000604117981 */ /* 0x000f28000c1e1900 */
[----:B------:R-:W4:Y:S01]  /*0320*/  LDG.E R16, desc[UR6][R4.64+0x800] ;  /* 0x0008000604107981 */ /* 0x000f22000c1e1900 */
[----:B------:R-:W-:Y:S01]  /*0330*/  IMAD.MOV.U32 R19, RZ, RZ, R15 ;  /* 0x000000ffff137224 */ /* 0x000fe200078e000f */
[----:B--2--5:R-:W-:-:S13]  /*0340*/  FSETP.GEU.AND P1, PT, R18, R9, PT ;  /* 0x000000091200720b */ /* 0x024fda0003f2e000 */
[----:B------:R-:W-:-:S04]  /*0350*/  @P1 ISETP.GE.AND P0, PT, R15, R6, PT ;  /* 0x000000060f00120c */ /* 0x000fc80003f06270 */
[----:B------:R-:W-:-:S04]  /*0360*/  @P1 FSETP.EQ.AND P0, PT, R9, R18, !P0 ;  /* 0x000000120900120b */ /* 0x000fc80004702000 */
[----:B------:R-:W-:Y:S02]  /*0370*/  @P1 FSEL R18, R18, R9, P0 ;  /* 0x0000000912121208 */ /* 0x000fe40000000000 */
[----:B------:R0:W2:Y:S01]  /*0380*/  LDG.E R9, desc[UR6][R4.64+0xc00] ;  /* 0x000c000604097981 */ /* 0x0000a2000c1e1900 */
[C---:B------:R-:W-:Y:S01]  /*0390*/  @P1 SEL R19, R15.reuse, R6, P0 ;  /* 0x000000060f131207 */ /* 0x040fe20000000000 */
[----:B------:R-:W-:Y:S01]  /*03a0*/  VIADD R6, R15, 0x100 ;  /* 0x000001000f067836 */ /* 0x000fe20000000000 */
[----:B---3--:R-:W-:Y:S01]  /*03b0*/  FSETP.GEU.AND P2, PT, R21, R18, PT ;  /* 0x000000121500720b */ /* 0x008fe20003f4e000 */
[----:B------:R-:W-:Y:S02]  /*03c0*/  VIADD R14, R14, 0x8 ;  /* 0x000000080e0e7836 */ /* 0x000fe40000000000 */
[----:B------:R-:W-:Y:S02]  /*03d0*/  VIADD R13, R13, 0x800 ;  /* 0x000008000d0d7836 */ /* 0x000fe40000000000 */
[----:B0-----:R-:W-:-:S02]  /*03e0*/  VIADD R4, R15, 0x300 ;  /* 0x000003000f047836 */ /* 0x001fc40000000000 */
[----:B------:R-:W-:-:S06]  /*03f0*/  VIADD R5, R15, 0x400 ;  /* 0x000004000f057836 */ /* 0x000fcc0000000000 */
[----:B------:R-:W-:-:S04]  /*0400*/  @P2 ISETP.GE.AND P0, PT, R6, R19, PT ;  /* 0x000000130600220c */ /* 0x000fc80003f06270 */
[----:B------:R-:W-:-:S04]  /*0410*/  @P2 FSETP.EQ.AND P0, PT, R18, R21, !P0 ;  /* 0x000000151200220b */ /* 0x000fc80004702000 */
[----:B------:R-:W-:Y:S02]  /*0420*/  @P2 FSEL R21, R21, R18, P0 ;  /* 0x0000001215152208 */ /* 0x000fe40000000000 */
[----:B------:R-:W-:Y:S01]  /*0430*/  @P2 SEL R6, R6, R19, P0 ;  /* 0x0000001306062207 */ /* 0x000fe20000000000 */
[----:B------:R-:W-:Y:S01]  /*0440*/  VIADD R19, R15, 0x200 ;  /* 0x000002000f137836 */ /* 0x000fe20000000000 */
[----:B----4-:R-:W-:-:S13]  /*0450*/  FSETP.GEU.AND P1, PT, R20, R21, PT ;  /* 0x000000151400720b */ /* 0x010fda0003f2e000 */
[----:B------:R-:W-:-:S04]  /*0460*/  @P1 ISETP.GE.AND P0, PT, R19, R6, PT ;  /* 0x000000061300120c */ /* 0x000fc80003f06270 */
[----:B------:R-:W-:-:S04]  /*0470*/  @P1 FSETP.EQ.AND P0, PT, R21, R20, !P0 ;  /* 0x000000141500120b */ /* 0x000fc80004702000 */
[----:B------:R-:W-:Y:S02]  /*0480*/  @P1 FSEL R20, R20, R21, P0 ;  /* 0x0000001514141208 */ /* 0x000fe40000000000 */
[----:B------:R-:W-:Y:S01]  /*0490*/  @P1 SEL R19, R19, R6, P0 ;  /* 0x0000000613131207 */ /* 0x000fe20000000000 */
[----:B------:R-:W-:Y:S01]  /*04a0*/  VIADD R6, R15, 0x700 ;  /* 0x000007000f067836 */ /* 0x000fe20000000000 */
[----:B------:R-:W-:-:S13]  /*04b0*/  FSETP.GEU.AND P2, PT, R23, R20, PT ;  /* 0x000000141700720b */ /* 0x000fda0003f4e000 */
        /* <DEDUP_REMOVED lines=14> */
[----:B------:R-:W-:Y:S01]  /*05a0*/  @P2 SEL R4, R4, R5, P0 ;  /* 0x0000000504042207 */ /* 0x000fe20000000000 */
[C---:B------:R-:W-:Y:S01]  /*05b0*/  VIADD R5, R15.reuse, 0x600 ;  /* 0x000006000f057836 */ /* 0x040fe20000000000 */
[----:B------:R-:W-:Y:S01]  /*05c0*/  FSETP.GEU.AND P1, PT, R16, R17, PT ;  /* 0x000000111000720b */ /* 0x000fe20003f2e000 */
[----:B------:R-:W-:-:S12]  /*05d0*/  VIADD R15, R15, 0x800 ;  /* 0x000008000f0f7836 */ /* 0x000fd80000000000 */
[----:B------:R-:W-:-:S04]  /*05e0*/  @P1 ISETP.GE.AND P0, PT, R5, R4, PT ;  /* 0x000000040500120c */ /* 0x000fc80003f06270 */
[----:B------:R-:W-:-:S04]  /*05f0*/  @P1 FSETP.EQ.AND P0, PT, R17, R16, !P0 ;  /* 0x000000101100120b */ /* 0x000fc80004702000 */
[----:B------:R-:W-:Y:S02]  /*0600*/  @P1 FSEL R16, R16, R17, P0 ;  /* 0x0000001110101208 */ /* 0x000fe40000000000 */
[----:B------:R-:W-:Y:S02]  /*0610*/  @P1 SEL R5, R5, R4, P0 ;  /* 0x0000000405051207 */ /* 0x000fe40000000000 */
[----:B------:R-:W-:Y:S02]  /*0620*/  ISETP.NE.AND P1, PT, R14, RZ, PT ;  /* 0x000000ff0e00720c */ /* 0x000fe40003f25270 */
[----:B--2---:R-:W-:-:S13]  /*0630*/  FSETP.GEU.AND P2, PT, R9, R16, PT ;  /* 0x000000100900720b */ /* 0x004fda0003f4e000 */
[----:B------:R-:W-:-:S04]  /*0640*/  @P2 ISETP.GE.AND P0, PT, R6, R5, PT ;  /* 0x000000050600220c */ /* 0x000fc80003f06270 */
[----:B------:R-:W-:-:S04]  /*0650*/  @P2 FSETP.EQ.AND P0, PT, R16, R9, !P0 ;  /* 0x000000091000220b */ /* 0x000fc80004702000 */
[----:B------:R-:W-:Y:S02]  /*0660*/  @P2 FSEL R9, R9, R16, P0 ;  /* 0x0000001009092208 */ /* 0x000fe40000000000 */
[----:B------:R-:W-:Y:S01]  /*0670*/  @P2 SEL R6, R6, R5, P0 ;  /* 0x0000000506062207 */ /* 0x000fe20000000000 */
[----:B------:R-:W-:Y:S06]  /*0680*/  @P1 BRA `(.L_x_73) ;  /* 0xfffffffc00081947 */ /* 0x000fec000383ffff */
[----:B------:R-:W-:Y:S05]  /*0690*/  BSYNC.RECONVERGENT B3 ;  /* 0x0000000000037941 */ /* 0x000fea0003800200 */
.L_x_72:
[----:B------:R-:W-:-:S07]  /*06a0*/  VIADD R13, R13, 0xfffffc00 ;  /* 0xfffffc000d0d7836 */ /* 0x000fce0000000000 */
.L_x_71:
[----:B------:R-:W-:Y:S05]  /*06b0*/  BSYNC.RECONVERGENT B2 ;  /* 0x0000000000027941 */ /* 0x000fea0003800200 */
.L_x_70:
[----:B------:R-:W-:-:S13]  /*06c0*/  ISETP.NE.AND P0, PT, R22, RZ, PT ;  /* 0x000000ff1600720c */ /* 0x000fda0003f05270 */
[----:B------:R-:W-:Y:S05]  /*06d0*/  @!P0 BRA `(.L_x_69) ;  /* 0x00000004002c8947 */ /* 0x000fea0003800000 */
[----:B------:R-:W-:Y:S01]  /*06e0*/  ISETP.GE.U32.AND P0, PT, R22, 0x4, PT ;  /* 0x000000041600780c */ /* 0x000fe20003f06070 */
[----:B------:R-:W-:Y:S01]  /*06f0*/  BSSY.RECONVERGENT B2, `(.L_x_74) ;  /* 0x0000023000027945 */ /* 0x000fe20003800200 */
[----:B------:R-:W-:-:S11]  /*0700*/  LOP3.LUT P1, R16, R12, 0x3, RZ, 0xc0, !PT ;  /* 0x000000030c107812 */ /* 0x000fd6000782c0ff */
[----:B------:R-:W-:Y:S05]  /*0710*/  @!P0 BRA `(.L_x_75) ;  /* 0x0000000000808947 */ /* 0x000fea0003800000 */
[----:B------:R-:W0:Y:S01]  /*0720*/  LDC.64 R2, c[0x0][0x380] ;  /* 0x0000e000ff027b82 */ /* 0x000e220000000a00 */
[----:B------:R-:W-:-:S04]  /*0730*/  IMAD.IADD R17, R13, 0x1, R10 ;  /* 0x000000010d117824 */ /* 0x000fc800078e020a */
[----:B0-----:R-:W-:-:S05]  /*0740*/  IMAD.WIDE R2, R17, 0x4, R2 ;  /* 0x0000000411027825 */ /* 0x001fca00078e0202 */
[----:B------:R-:W2:Y:S04]  /*0750*/  LDG.E R4, desc[UR6][R2.64] ;  /* 0x0000000602047981 */ /* 0x000ea8000c1e1900 */
[----:B------:R-:W3:Y:S04]  /*0760*/  LDG.E R15, desc[UR6][R2.64+0x400] ;  /* 0x00040006020f7981 */ /* 0x000ee8000c1e1900 */
[----:B------:R-:W4:Y:S01]  /*0770*/  LDG.E R14, desc[UR6][R2.64+0x800] ;  /* 0x00080006020e7981 */ /* 0x000f22000c1e1900 */
[----:B------:R-:W-:Y:S02]  /*0780*/  IMAD.MOV.U32 R5, RZ, RZ, R17 ;  /* 0x000000ffff057224 */ /* 0x000fe400078e0011 */
[----:B------:R-:W-:Y:S01]  /*0790*/  VIADD R12, R17, 0x100 ;  /* 0x00000100110c7836 */ /* 0x000fe20000000000 */
[----:B--2--5:R-:W-:-:S13]  /*07a0*/  FSETP.GEU.AND P2, PT, R4, R9, PT ;  /* 0x000000090400720b */ /* 0x024fda0003f4e000 */
[----:B------:R-:W-:-:S04]  /*07b0*/  @P2 ISETP.GE.AND P0, PT, R17, R6, PT ;  /* 0x000000061100220c */ /* 0x000fc80003f06270 */
[----:B------:R-:W-:-:S04]  /*07c0*/  @P2 FSETP.EQ.AND P0, PT, R9, R4, !P0 ;  /* 0x000000040900220b */ /* 0x000fc80004702000 */
[----:B------:R-:W-:Y:S02]  /*07d0*/  @P2 FSEL R4, R4, R9, P0 ;  /* 0x0000000904042208 */ /* 0x000fe40000000000 */
[----:B------:R-:W2:Y:S01]  /*07e0*/  LDG.E R9, desc[UR6][R2.64+0xc00] ;  /* 0x000c000602097981 */ /* 0x000ea2000c1e1900 */
[C---:B------:R-:W-:Y:S01]  /*07f0*/  @P2 SEL R5, R17.reuse, R6, P0 ;  /* 0x0000000611052207 */ /* 0x040fe20000000000 */
[----:B------:R-:W-:Y:S01]  /*0800*/  VIADD R6, R17, 0x300 ;  /* 0x0000030011067836 */ /* 0x000fe20000000000 */
[----:B---3--:R-:W-:Y:S01]  /*0810*/  FSETP.GEU.AND P3, PT, R15, R4, PT ;  /* 0x000000040f00720b */ /* 0x008fe20003f6e000 */
[----:B------:R-:W-:-:S12]  /*0820*/  VIADD R13, R13, 0x400 ;  /* 0x000004000d0d7836 */ /* 0x000fd80000000000 */
        /* <DEDUP_REMOVED lines=9> */
[----:B------:R-:W-:Y:S02]  /*08c0*/  @P2 SEL R5, R5, R12, P0 ;  /* 0x0000000c05052207 */ /* 0x000fe40000000000 */
[----:B--2---:R-:W-:-:S13]  /*08d0*/  FSETP.GEU.AND P3, PT, R9, R14, PT ;  /* 0x0000000e0900720b */ /* 0x004fda0003f6e000 */
[----:B------:R-:W-:-:S04]  /*08e0*/  @P3 ISETP.GE.AND P0, PT, R6, R5, PT ;  /* 0x000000050600320c */ /* 0x000fc80003f06270 */
[----:B------:R-:W-:-:S04]  /*08f0*/  @P3 FSETP.EQ.AND P0, PT, R14, R9, !P0 ;  /* 0x000000090e00320b */ /* 0x000fc80004702000 */
[----:B------:R-:W-:Y:S02]  /*0900*/  @P3 FSEL R9, R9, R14, P0 ;  /* 0x0000000e09093208 */ /* 0x000fe40000000000 */
[----:B------:R-:W-:-:S07]  /*0910*/  @P3 SEL R6, R6, R5, P0 ;  /* 0x0000000506063207 */ /* 0x000fce0000000000 */
.L_x_75:
[----:B------:R-:W-:Y:S05]  /*0920*/  BSYNC.RECONVERGENT B2 ;  /* 0x0000000000027941 */ /* 0x000fea0003800200 */
.L_x_74:
[----:B------:R-:W-:Y:S05]  /*0930*/  @!P1 BRA `(.L_x_69) ;  /* 0x0000000000949947 */ /* 0x000fea0003800000 */
[----:B------:R-:W-:Y:S01]  /*0940*/  ISETP.NE.AND P0, PT, R16, 0x1, PT ;  /* 0x000000011000780c */ /* 0x000fe20003f05270 */
[----:B------:R-:W-:Y:S01]  /*0950*/  BSSY.RECONVERGENT B2, `(.L_x_76) ;  /* 0x0000019000027945 */ /* 0x000fe20003800200 */
[----:B------:R-:W-:Y:S01]  /*0960*/  LOP3.LUT P1, RZ, R11, 0x100, RZ, 0xc0, !PT ;  /* 0x000001000bff7812 */ /* 0x000fe2000782c0ff */
[----:B------:R-:W-:Y:S02]  /*0970*/  IMAD.MOV.U32 R5, RZ, RZ, R6 ;  /* 0x000000ffff057224 */ /* 0x000fe400078e0006 */
[----:B-----5:R-:W-:-:S08]  /*0980*/  IMAD.MOV.U32 R4, RZ, RZ, R9 ;  /* 0x000000ffff047224 */ /* 0x020fd000078e0009 */
[----:B------:R-:W-:Y:S05]  /*0990*/  @!P0 BRA `(.L_x_77) ;  /* 0x0000000000508947 */ /* 0x000fea0003800000 */
[----:B------:R-:W0:Y:S01]  /*09a0*/  LDC.64 R2, c[0x0][0x380] ;  /* 0x0000e000ff027b82 */ /* 0x000e220000000a00 */
[----:B------:R-:W-:-:S04]  /*09b0*/  IMAD.IADD R11, R13, 0x1, R10 ;  /* 0x000000010d0b7824 */ /* 0x000fc800078e020a */
[----:B0-----:R-:W-:-:S05]  /*09c0*/  IMAD.WIDE R2, R11, 0x4, R2 ;  /* 0x000000040b027825 */ /* 0x001fca00078e0202 */
[----:B------:R-:W2:Y:S02]  /*09d0*/  LDG.E R4, desc[UR6][R2.64] ;  /* 0x0000000602047981 */ /* 0x000ea4000c1e1900 */
[----:B--2---:R-:W-:-:S13]  /*09e0*/  FSETP.GEU.AND P2, PT, R4, R9, PT ;  /* 0x000000090400720b */ /* 0x004fda0003f4e000 */
[----:B------:R-:W-:-:S04]  /*09f0*/  @P2 ISETP.GE.AND P0, PT, R11, R6, PT ;  /* 0x000000060b00220c */ /* 0x000fc80003f06270 */
[----:B------:R-:W-:-:S04]  /*0a00*/  @P2 FSETP.EQ.AND P0, PT, R9, R4, !P0 ;  /* 0x000000040900220b */ /* 0x000fc80004702000 */
[----:B------:R-:W-:Y:S02]  /*0a10*/  @P2 FSEL R4, R4, R9, P0 ;  /* 0x0000000904042208 */ /* 0x000fe40000000000 */
[----:B------:R-:W2:Y:S01]  /*0a20*/  LDG.E R9, desc[UR6][R2.64+0x400] ;  /* 0x0004000602097981 */ /* 0x000ea2000c1e1900 */
[----:B------:R-:W-:Y:S01]  /*0a30*/  IMAD.MOV.U32 R5, RZ, RZ, R11 ;  /* 0x000000ffff057224 */ /* 0x000fe200078e000b */
[C---:B------:R-:W-:Y:S01]  /*0a40*/  @P2 SEL R5, R11.reuse, R6, P0 ;  /* 0x000000060b052207 */ /* 0x040fe20000000000 */
[----:B------:R-:W-:Y:S02]  /*0a50*/  VIADD R6, R11, 0x100 ;  /* 0x000001000b067836 */ /* 0x000fe40000000000 */
[----:B------:R-:W-:Y:S01]  /*0a60*/  VIADD R13, R13, 0x200 ;  /* 0x000002000d0d7836 */ /* 0x000fe20000000000 */
[----:B--2---:R-:W-:-:S13]  /*0a70*/  FSETP.GEU.AND P3, PT, R9, R4, PT ;  /* 0x000000040900720b */ /* 0x004fda0003f6e000 */
[----:B------:R-:W-:-:S04]  /*0a80*/  @P3 ISETP.GE.AND P0, PT, R6, R5, PT ;  /* 0x000000050600320c */ /* 0x000fc80003f06270 */
[----:B------:R-:W-:-:S04]  /*0a90*/  @P3 FSETP.EQ.AND P0, PT, R4, R9, !P0 ;  /* 0x000000090400320b */ /* 0x000fc80004702000 */
[----:B------:R-:W-:Y:S02]  /*0aa0*/  @P3 SEL R6, R6, R5, P0 ;  /* 0x0000000506063207 */ /* 0x000fe40000000000 */
[----:B------:R-:W-:-:S03]  /*0ab0*/  @P3 FSEL R9, R9, R4, P0 ;  /* 0x0000000409093208 */ /* 0x000fc60000000000 */
[----:B------:R-:W-:Y:S02]  /*0ac0*/  IMAD.MOV.U32 R5, RZ, RZ, R6 ;  /* 0x000000ffff057224 */ /* 0x000fe400078e0006 */
[----:B------:R-:W-:-:S07]  /*0ad0*/  IMAD.MOV.U32 R4, RZ, RZ, R9 ;  /* 0x000000ffff047224 */ /* 0x000fce00078e0009 */
.L_x_77:
[----:B------:R-:W-:Y:S05]  /*0ae0*/  BSYNC.RECONVERGENT B2 ;  /* 0x0000000000027941 */ /* 0x000fea0003800200 */
.L_x_76:
[----:B------:R-:W-:Y:S05]  /*0af0*/  @P1 BRA `(.L_x_69) ;  /* 0x0000000000241947 */ /* 0x000fea0003800000 */
        /* <DEDUP_REMOVED lines=8> */
[----:B------:R-:W-:-:S07]  /*0b80*/  @P1 SEL R6, R6, R5, P0 ;  /* 0x0000000506061207 */ /* 0x000fce0000000000 */
.L_x_69:
[----:B------:R-:W-:Y:S05]  /*0b90*/  BSYNC.RECONVERGENT B1 ;  /* 0x0000000000017941 */ /* 0x000fea0003800200 */
.L_x_68:
[----:B------:R-:W-:-:S13]  /*0ba0*/  ISETP.GE.AND P0, PT, R8, 0x100, PT ;  /* 0x000001000800780c */ /* 0x000fda0003f06270 */
        /* <DEDUP_REMOVED lines=20> */
.L_x_80:
[----:B------:R-:W-:Y:S05]  /*0cf0*/  BSYNC.RECONVERGENT B1 ;  /* 0x0000000000017941 */ /* 0x000fea0003800200 */
.L_x_79:
        /* <DEDUP_REMOVED lines=13> */
.L_x_82:
[----:B------:R-:W-:Y:S05]  /*0dd0*/  BSYNC.RECONVERGENT B1 ;  /* 0x0000000000017941 */ /* 0x000fea0003800200 */
.L_x_81:
[----:B0-----:R0:W3:Y:S01]  /*0de0*/  SHFL.DOWN PT, R2, R5, 0x4, 0x1f ;  /* 0x08801f0005027f89 */ /* 0x0010e200000e0000 */
[----:B------:R-:W-:Y:S01]  /*0df0*/  BSSY.RECONVERGENT B1, `(.L_x_83) ;  /* 0x000000c000017945 */ /* 0x000fe20003800200 */
[----:B-1----:R-:W-:Y:S02]  /*0e00*/  IMAD.MOV.U32 R6, RZ, RZ, R4 ;  /* 0x000000ffff067224 */ /* 0x002fe400078e0004 */
[----:B------:R0:W1:Y:S01]  /*0e10*/  SHFL.DOWN PT, R3, R4, 0x4, 0x1f ;  /* 0x08801f0004037f89 */ /* 0x00006200000e0000 */
[----:B------:R-:W-:Y:S01]  /*0e20*/  IMAD.MOV.U32 R8, RZ, RZ, R5 ;  /* 0x000000ffff087224 */ /* 0x000fe200078e0005 */
        /* <DEDUP_REMOVED lines=8> */
.L_x_84:
[----:B------:R-:W-:Y:S05]  /*0eb0*/  BSYNC.RECONVERGENT B1 ;  /* 0x0000000000017941 */ /* 0x000fea0003800200 */
.L_x_83:
[----:B0-----:R0:W4:Y:S01]  /*0ec0*/  SHFL.DOWN PT, R5, R8, 0x8, 0x1f ;  /* 0x09001f0008057f89 */ /* 0x00112200000e0000 */
[----:B------:R-:W-:Y:S01]  /*0ed0*/  BSSY.RECONVERGENT B1, `(.L_x_85) ;  /* 0x000000c000017945 */ /* 0x000fe20003800200 */
[----:B-1----:R-:W-:Y:S02]  /*0ee0*/  IMAD.MOV.U32 R3, RZ, RZ, R6 ;  /* 0x000000ffff037224 */ /* 0x002fe400078e0006 */
[----:B--2---:R0:W1:Y:S01]  /*0ef0*/  SHFL.DOWN PT, R9, R6, 0x8, 0x1f ;  /* 0x09001f0006097f89 */ /* 0x00406200000e0000 */
[----:B---3--:R-:W-:Y:S01]  /*0f00*/  IMAD.MOV.U32 R2, RZ, RZ, R8 ;  /* 0x000000ffff027224 */ /* 0x008fe200078e0008 */
[----:B------:R-:W-:Y:S06]  /*0f10*/  @P2 BRA `(.L_x_86) ;  /* 0x00000000001c2947 */ /* 0x000fec0003800000 */
[----:B-1----:R-:W-:Y:S01]  /*0f20*/  FSETP.GT.AND P2, PT, R6, R9, PT ;  /* 0x000000090600720b */ /* 0x002fe20003f44000 */
[----:B------:R-:W-:Y:S02]  /*0f30*/  IMAD.MOV.U32 R3, RZ, RZ, R9 ;  /* 0x000000ffff037224 */ /* 0x000fe400078e0009 */
[----:B----4-:R-:W-:-:S10]  /*0f40*/  IMAD.MOV.U32 R2, RZ, RZ, R5 ;  /* 0x000000ffff027224 */ /* 0x010fd400078e0005 */
[----:B------:R-:W-:-:S04]  /*0f50*/  @!P2 ISETP.GE.AND P0, PT, R5, R8, PT ;  /* 0x000000080500a20c */ /* 0x000fc80003f06270 */
[----:B------:R-:W-:-:S04]  /*0f60*/  @!P2 FSETP.EQ.AND P0, PT, R6, R9, !P0 ;  /* 0x000000090600a20b */ /* 0x000fc80004702000 */
[----:B------:R-:W-:Y:S02]  /*0f70*/  @!P2 FSEL R3, R9, R6, P0 ;  /* 0x000000060903a208 */ /* 0x000fe40000000000 */
[----:B------:R-:W-:-:S07]  /*0f80*/  @!P2 SEL R2, R5, R8, P0 ;  /* 0x000000080502a207 */ /* 0x000fce0000000000 */
.L_x_86:
[----:B------:R-:W-:Y:S05]  /*0f90*/  BSYNC.RECONVERGENT B1 ;  /* 0x0000000000017941 */ /* 0x000fea0003800200 */
.L_x_85:
[----:B------:R2:W3:Y:S01]  /*0fa0*/  SHFL.DOWN PT, R4, R2, 0x10, 0x1f ;  /* 0x0a001f0002047f89 */ /* 0x0004e200000e0000 */
[----:B------:R-:W-:Y:S03]  /*0fb0*/  BSSY.RECONVERGENT B1, `(.L_x_87) ;  /* 0x0000012000017945 */ /* 0x000fe60003800200 */
[----:B----4-:R2:W4:Y:S01]  /*0fc0*/  SHFL.DOWN PT, R5, R3, 0x10, 0x1f ;  /* 0x0a001f0003057f89 */ /* 0x01052200000e0000 */
[----:B------:R-:W-:Y:S05]  /*0fd0*/  @P1 BRA `(.L_x_88) ;  /* 0x00000000003c1947 */ /* 0x000fea0003800000 */
[----:B------:R-:W-:Y:S02]  /*0fe0*/  ISETP.NE.AND P2, PT, R10, RZ, PT ;  /* 0x000000ff0a00720c */ /* 0x000fe40003f45270 */
[----:B----4-:R-:W-:-:S11]  /*0ff0*/  FSETP.GT.AND P1, PT, R3, R5, PT ;  /* 0x000000050300720b */ /* 0x010fd60003f24000 */
[----:B-1----:R-:W1:Y:S01]  /*1000*/  @!P2 S2R R9, SR_CgaCtaId ;  /* 0x000000000009a919 */ /* 0x002e620000008800 */
[----:B0-----:R-:W-:Y:S02]  /*1010*/  @!P2 MOV R8, 0x400 ;  /* 0x000004000008a802 */ /* 0x001fe40000000f00 */
[----:B------:R-:W-:Y:S02]  /*1020*/  @!P2 SHF.R.U32.HI R6, RZ, 0x2, R7 ;  /* 0x00000002ff06a819 */ /* 0x000fe40000011607 */
[----:B---3--:R-:W-:Y:S02]  /*1030*/  @!P1 ISETP.GE.AND P0, PT, R4, R2, PT ;  /* 0x000000020400920c */ /* 0x008fe40003f06270 */
[----:B------:R-:W-:Y:S02]  /*1040*/  @!P2 LOP3.LUT R6, R6, 0xf8, RZ, 0xc0, !PT ;  /* 0x000000f80606a812 */ /* 0x000fe400078ec0ff */
[----:B------:R-:W-:-:S04]  /*1050*/  @!P1 FSETP.EQ.AND P0, PT, R3, R5, !P0 ;  /* 0x000000050300920b */ /* 0x000fc80004702000 */
[----:B------:R-:W-:Y:S02]  /*1060*/  @!P1 FSEL R5, R5, R3, P0 ;  /* 0x0000000305059208 */ /* 0x000fe40000000000 */
[----:B------:R-:W-:-:S03]  /*1070*/  @!P1 SEL R4, R4, R2, P0 ;  /* 0x0000000204049207 */ /* 0x000fc60000000000 */
[----:B--2---:R-:W-:Y:S02]  /*1080*/  IMAD.MOV.U32 R3, RZ, RZ, R5 ;  /* 0x000000ffff037224 */ /* 0x004fe400078e0005 */
[----:B------:R-:W-:Y:S01]  /*1090*/  IMAD.MOV.U32 R2, RZ, RZ, R4 ;  /* 0x000000ffff027224 */ /* 0x000fe200078e0004 */
[----:B-1----:R-:W-:-:S05]  /*10a0*/  @!P2 LEA R9, R9, R8, 0x18 ;  /* 0x000000080909a211 */ /* 0x002fca00078ec0ff */
[----:B------:R-:W-:-:S05]  /*10b0*/  @!P2 IMAD.IADD R6, R6, 0x1, R9 ;  /* 0x000000010606a824 */ /* 0x000fca00078e0209 */
[----:B------:R0:W-:Y:S02]  /*10c0*/  @!P2 STS.64 [R6+0x8], R4 ;  /* 0x000008040600a388 */ /* 0x0001e40000000a00 */
.L_x_88:
[----:B------:R-:W-:Y:S05]  /*10d0*/  BSYNC.RECONVERGENT B1 ;  /* 0x0000000000017941 */ /* 0x000fea0003800200 */
.L_x_87:
[----:B------:R-:W-:Y:S01]  /*10e0*/  BAR.SYNC.DEFER_BLOCKING 0x0 ;  /* 0x0000000000007b1d */ /* 0x000fe20000010000 */
[----:B------:R-:W-:-:S13]  /*10f0*/  ISETP.NE.AND P0, PT, R7, RZ, PT ;  /* 0x000000ff0700720c */ /* 0x000fda0003f05270 */
[----:B------:R-:W-:Y:S05]  /*1100*/  @P0 BRA `(.L_x_89) ;  /* 0x0000002400f40947 */ /* 0x000fea0003800000 */
[----:B------:R-:W5:Y:S01]  /*1110*/  S2UR UR5, SR_CgaCtaId ;  /* 0x00000000000579c3 */ /* 0x000f620000008800 */
[----:B------:R-:W-:Y:S02]  /*1120*/  UMOV UR4, 0x400 ;  /* 0x0000040000047882 */ /* 0x000fe40000000000 */
[----:B-----5:R-:W-:-:S09]  /*1130*/  ULEA UR4, UR5, UR4, 0x18 ;  /* 0x0000000405047291 */ /* 0x020fd2000f8ec0ff */
[----:B0--34-:R-:W0:Y:S04]  /*1140*/  LDS.128 R4, [UR4+0x10] ;  /* 0x00001004ff047984 */ /* 0x019e280008000c00 */
[----:B-1----:R-:W1:Y:S04]  /*1150*/  LDS.128 R8, [UR4+0x20] ;  /* 0x00002004ff087984 */ /* 0x002e680008000c00 */
        /* <DEDUP_REMOVED lines=39> */
.L_x_78:
        /* <DEDUP_REMOVED lines=10> */
[C---:B------:R-:W-:Y:S01]  /*1470*/  ISETP.GE.AND P0, PT, R11.reuse, R4, PT ;  /* 0x000000040b00720c */ /* 0x040fe20003f06270 */
[----:B------:R-:W-:-:S03]  /*1480*/  VIADD R5, R11, 0x4 ;  /* 0x000000040b057836 */ /* 0x000fc60000000000 */
[-C--:B------:R-:W-:Y:S01]  /*1490*/  ISETP.GT.AND P5, PT, R3, R4.reuse, PT ;  /* 0x000000040300720c */ /* 0x080fe20003fa4270 */
[----:B------:R-:W-:Y:S01]  /*14a0*/  VIADD R3, R11, 0x8 ;  /* 0x000000080b037836 */ /* 0x000fe20000000000 */
[-C--:B------:R-:W-:Y:S01]  /*14b0*/  ISETP.GT.AND P4, PT, R5, R4.reuse, PT ;  /* 0x000000040500720c */ /* 0x080fe20003f84270 */
[----:B------:R-:W-:Y:S02]  /*14c0*/  VIADD R11, R11, 0x10 ;  /* 0x000000100b0b7836 */ /* 0x000fe40000000000 */
[----:B-----5:R-:W-:Y:S01]  /*14d0*/  IMAD.MOV.U32 R5, RZ, RZ, R9 ;  /* 0x000000ffff057224 */ /* 0x020fe200078e0009 */
[-C--:B------:R-:W-:Y:S01]  /*14e0*/  ISETP.GT.AND P3, PT, R3, R4.reuse, PT ;  /* 0x000000040300720c */ /* 0x080fe20003f64270 */
[----:B------:R-:W0:Y:S01]  /*14f0*/  @!P1 S2R R13, SR_CgaCtaId ;  /* 0x00000000000d9919 */ /* 0x000e220000008800 */
[----:B------:R-:W-:Y:S01]  /*1500*/  @!P1 MOV R2, 0x400 ;  /* 0x0000040000029802 */ /* 0x000fe20000000f00 */
[----:B------:R-:W-:Y:S01]  /*1510*/  IMAD.MOV.U32 R3, RZ, RZ, R6 ;  /* 0x000000ffff037224 */ /* 0x000fe200078e0006 */
[----:B------:R-:W-:-:S02]  /*1520*/  ISETP.GT.AND P2, PT, R11, R4, PT ;  /* 0x000000040b00720c */ /* 0x000fc40003f44270 */
[----:B------:R1:W2:Y:S01]  /*1530*/  SHFL.DOWN PT, R11, R6, 0x1, R4 ;  /* 0x08200000060b7989 */ /* 0x0002a200000e0004 */
[----:B0-----:R-:W-:Y:S02]  /*1540*/  @!P1 LEA R13, R13, R2, 0x18 ;  /* 0x000000020d0d9211 */ /* 0x001fe400078ec0ff */
[----:B------:R-:W-:-:S04]  /*1550*/  @!P1 SHF.R.U32.HI R2, RZ, 0x2, R7 ;  /* 0x00000002ff029819 */ /* 0x000fc80000011607 */
[----:B------:R-:W-:-:S05]  /*1560*/  @!P1 LOP3.LUT R2, R2, 0xf8, RZ, 0xc0, !PT ;  /* 0x000000f802029812 */ /* 0x000fca00078ec0ff */
[----:B------:R-:W-:Y:S02]  /*1570*/  @!P1 IMAD.IADD R13, R2, 0x1, R13 ;  /* 0x00000001020d9824 */ /* 0x000fe400078e020d */
[----:B------:R1:W0:Y:S01]  /*1580*/  SHFL.DOWN PT, R2, R9, 0x1, R4 ;  /* 0x0820000009027989 */ /* 0x00022200000e0004 */
[----:B--2---:R-:W-:Y:S05]  /*1590*/  @P0 BRA `(.L_x_91) ;  /* 0x00000000001c0947 */ /* 0x004fea0003800000 */
[----:B0-----:R-:W-:Y:S01]  /*15a0*/  FSETP.GT.AND P6, PT, R9, R2, PT ;  /* 0x000000020900720b */ /* 0x001fe20003fc4000 */
[----:B------:R-:W-:Y:S02]  /*15b0*/  IMAD.MOV.U32 R3, RZ, RZ, R11 ;  /* 0x000000ffff037224 */ /* 0x000fe400078e000b */
[----:B------:R-:W-:-:S10]  /*15c0*/  IMAD.MOV.U32 R5, RZ, RZ, R2 ;  /* 0x000000ffff057224 */ /* 0x000fd400078e0002 */
[----:B------:R-:W-:-:S04]  /*15d0*/  @!P6 ISETP.GE.AND P0, PT, R11, R6, PT ;  /* 0x000000060b00e20c */ /* 0x000fc80003f06270 */
[----:B------:R-:W-:-:S04]  /*15e0*/  @!P6 FSETP.EQ.AND P0, PT, R9, R2, !P0 ;  /* 0x000000020900e20b */ /* 0x000fc80004702000 */
[----:B------:R-:W-:Y:S02]  /*15f0*/  @!P6 SEL R3, R11, R6, P0 ;  /* 0x000000060b03e207 */ /* 0x000fe40000000000 */
[----:B------:R-:W-:-:S07]  /*1600*/  @!P6 FSEL R5, R2, R9, P0 ;  /* 0x000000090205e208 */ /* 0x000fce0000000000 */
.L_x_91:
[----:B------:R-:W-:Y:S05]  /*1610*/  BSYNC.RECONVERGENT B1 ;  /* 0x0000000000017941 */ /* 0x000fea0003800200 */
.L_x_90:
[----:B0-----:R0:W2:Y:S01]  /*1620*/  SHFL.DOWN PT, R2, R3, 0x2, R4 ;  /* 0x0840000003027989 */ /* 0x0010a200000e0004 */
[----:B------:R-:W-:Y:S01]  /*1630*/  BSSY.RECONVERGENT B1, `(.L_x_92) ;  /* 0x000000c000017945 */ /* 0x000fe20003800200 */
[----:B-1----:R-:W-:Y:S02]  /*1640*/  IMAD.MOV.U32 R9, RZ, RZ, R3 ;  /* 0x000000ffff097224 */ /* 0x002fe400078e0003 */
[----:B------:R0:W1:Y:S01]  /*1650*/  SHFL.DOWN PT, R6, R5, 0x2, R4 ;  /* 0x0840000005067989 */ /* 0x00006200000e0004 */
[----:B------:R-:W-:Y:S01]  /*1660*/  IMAD.MOV.U32 R11, RZ, RZ, R5 ;  /* 0x000000ffff0b7224 */ /* 0x000fe200078e0005 */
[----:B------:R-:W-:Y:S06]  /*1670*/  @P5 BRA `(.L_x_93) ;  /* 0x00000000001c5947 */ /* 0x000fec0003800000 */
[----:B-1----:R-:W-:Y:S01]  /*1680*/  FSETP.GT.AND P5, PT, R5, R6, PT ;  /* 0x000000060500720b */ /* 0x002fe20003fa4000 */
[----:B--2---:R-:W-:Y:S02]  /*1690*/  IMAD.MOV.U32 R9, RZ, RZ, R2 ;  /* 0x000000ffff097224 */ /* 0x004fe400078e0002 */
[----:B------:R-:W-:-:S10]  /*16a0*/  IMAD.MOV.U32 R11, RZ, RZ, R6 ;  /* 0x000000ffff0b7224 */ /* 0x000fd400078e0006 */
[----:B------:R-:W-:-:S04]  /*16b0*/  @!P5 ISETP.GE.AND P0, PT, R2, R3, PT ;  /* 0x000000030200d20c */ /* 0x000fc80003f06270 */
[----:B------:R-:W-:-:S04]  /*16c0*/  @!P5 FSETP.EQ.AND P0, PT, R5, R6, !P0 ;  /* 0x000000060500d20b */ /* 0x000fc80004702000 */
[----:B------:R-:W-:Y:S02]  /*16d0*/  @!P5 SEL R9, R2, R3, P0 ;  /* 0x000000030209d207 */ /* 0x000fe40000000000 */
[----:B------:R-:W-:-:S07]  /*16e0*/  @!P5 FSEL R11, R6, R5, P0 ;  /* 0x00000005060bd208 */ /* 0x000fce0000000000 */
.L_x_93:
[----:B------:R-:W-:Y:S05]  /*16f0*/  BSYNC.RECONVERGENT B1 ;  /* 0x0000000000017941 */ /* 0x000fea0003800200 */
.L_x_92:
[----:B--2---:R2:W3:Y:S01]  /*1700*/  SHFL.DOWN PT, R2, R9, 0x4, R4 ;  /* 0x0880000009027989 */ /* 0x0044e200000e0004 */
[----:B------:R-:W-:Y:S01]  /*1710*/  BSSY.RECONVERGENT B1, `(.L_x_94) ;  /* 0x000000c000017945 */ /* 0x000fe20003800200 */
[----:B0-----:R-:W-:Y:S02]  /*1720*/  IMAD.MOV.U32 R3, RZ, RZ, R9 ;  /* 0x000000ffff037224 */ /* 0x001fe400078e0009 */
[----:B-1----:R2:W0:Y:S01]  /*1730*/  SHFL.DOWN PT, R6, R11, 0x4, R4 ;  /* 0x088000000b067989 */ /* 0x00242200000e0004 */
        /* <DEDUP_REMOVED lines=9> */
.L_x_95:
[----:B------:R-:W-:Y:S05]  /*17d0*/  BSYNC.RECONVERGENT B1 ;  /* 0x0000000000017941 */ /* 0x000fea0003800200 */
.L_x_94:
        /* <DEDUP_REMOVED lines=13> */
.L_x_97:
[----:B------:R-:W-:Y:S05]  /*18b0*/  BSYNC.RECONVERGENT B1 ;  /* 0x0000000000017941 */ /* 0x000fea0003800200 */
.L_x_96:
[----:B0-----:R0:W2:Y:S01]  /*18c0*/  SHFL.DOWN PT, R6, R9, 0x10, R4 ;  /* 0x0a00000009067989 */ /* 0x0010a200000e0004 */
[----:B------:R-:W-:Y:S01]  /*18d0*/  BSSY.RECONVERGENT B1, `(.L_x_98) ;  /* 0x000000c000017945 */ /* 0x000fe20003800200 */
[----:B---3--:R-:W-:Y:S02]  /*18e0*/  IMAD.MOV.U32 R2, RZ, RZ, R9 ;  /* 0x000000ffff027224 */ /* 0x008fe400078e0009 */
[----:B------:R0:W3:Y:S01]  /*18f0*/  SHFL.DOWN PT, R10, R11, 0x10, R4 ;  /* 0x0a0000000b0a7989 */ /* 0x0000e200000e0004 */
[----:B-1----:R-:W-:Y:S01]  /*1900*/  IMAD.MOV.U32 R3, RZ, RZ, R11 ;  /* 0x000000ffff037224 */ /* 0x002fe200078e000b */
[----:B------:R-:W-:Y:S06]  /*1910*/  @P2 BRA `(.L_x_99) ;  /* 0x00000000001c2947 */ /* 0x000fec0003800000 */
[----:B---3--:R-:W-:Y:S01]  /*1920*/  FSETP.GT.AND P2, PT, R11, R10, PT ;  /* 0x0000000a0b00720b */ /* 0x008fe20003f44000 */
[----:B--2---:R-:W-:Y:S02]  /*1930*/  IMAD.MOV.U32 R2, RZ, RZ, R6 ;  /* 0x000000ffff027224 */ /* 0x004fe400078e0006 */
[----:B------:R-:W-:-:S10]  /*1940*/  IMAD.MOV.U32 R3, RZ, RZ, R10 ;  /* 0x000000ffff037224 */ /* 0x000fd400078e000a */
[----:B------:R-:W-:-:S04]  /*1950*/  @!P2 ISETP.GE.AND P0, PT, R6, R9, PT ;  /* 0x000000090600a20c */ /* 0x000fc80003f06270 */
[----:B------:R-:W-:-:S04]  /*1960*/  @!P2 FSETP.EQ.AND P0, PT, R11, R10, !P0 ;  /* 0x0000000a0b00a20b */ /* 0x000fc80004702000 */
[----:B------:R-:W-:Y:S02]  /*1970*/  @!P2 SEL R2, R6, R9, P0 ;  /* 0x000000090602a207 */ /* 0x000fe40000000000 */
[----:B------:R-:W-:-:S07]  /*1980*/  @!P2 FSEL R3, R10, R11, P0 ;  /* 0x0000000b0a03a208 */ /* 0x000fce0000000000 */
.L_x_99:
[----:B------:R-:W-:Y:S05]  /*1990*/  BSYNC.RECONVERGENT B1 ;  /* 0x0000000000017941 */ /* 0x000fea0003800200 */
.L_x_98:
[----:B------:R-:W-:Y:S01]  /*19a0*/  ISETP.GE.AND P0, PT, R8, 0x21, PT ;  /* 0x000000210800780c */ /* 0x000fe20003f06270 */
[----:B------:R1:W-:Y:S01]  /*19b0*/  @!P1 STS.64 [R13+0x8], R2 ;  /* 0x000008020d009388 */ /* 0x0003e20000000a00 */
[----:B------:R-:W-:Y:S02]  /*19c0*/  BAR.SYNC.DEFER_BLOCKING 0x0 ;  /* 0x0000000000007b1d */ /* 0x000fe40000010000 */
[----:B------:R-:W-:-:S13]  /*19d0*/  ISETP.NE.OR P0, PT, R7, RZ, !P0 ;  /* 0x000000ff0700720c */ /* 0x000fda0004705670 */
[----:B-1----:R-:W-:Y:S05]  /*19e0*/  @P0 BRA `(.L_x_89) ;  /* 0x0000001c00bc0947 */ /* 0x002fea0003800000 */
[----:B------:R-:W1:Y:S01]  /*19f0*/  S2UR UR5, SR_CgaCtaId ;  /* 0x00000000000579c3 */ /* 0x000e620000008800 */
[----:B------:R-:W-:Y:S01]  /*1a00*/  UMOV UR4, 0x400 ;  /* 0x0000040000047882 */ /* 0x000fe20000000000 */
[----:B------:R-:W-:Y:S01]  /*1a10*/  ISETP.GE.U32.AND P2, PT, R8, 0x41, PT ;  /* 0x000000410800780c */ /* 0x000fe20003f46070 */
[----:B-1----:R-:W-:-:S09]  /*1a20*/  ULEA UR4, UR5, UR4, 0x18 ;  /* 0x0000000405047291 */ /* 0x002fd2000f8ec0ff */
        /* <DEDUP_REMOVED lines=64> */
.L_x_65:
[----:B------:R-:W0:Y:S01]  /*1e30*/  S2R R7, SR_TID.X ;  /* 0x0000000000077919 */ /* 0x000e220000002100 */
[----:B------:R-:W1:Y:S01]  /*1e40*/  LDCU.64 UR8, c[0x0][0x380] ;  /* 0x00007000ff0877ac */ /* 0x000e620008000a00 */
[----:B------:R-:W2:Y:S01]  /*1e50*/  LDCU UR5, c[0x0][0x388] ;  /* 0x00007100ff0577ac */ /* 0x000ea20008000800 */
[----:B-1----:R-:W-:Y:S02]  /*1e60*/  IMAD.U32 R2, RZ, RZ, UR8 ;  /* 0x00000008ff027e24 */ /* 0x002fe4000f8e00ff */
[----:B------:R-:W-:Y:S02]  /*1e70*/  IMAD.U32 R3, RZ, RZ, UR9 ;  /* 0x00000009ff037e24 */ /* 0x000fe4000f8e00ff */
[----:B0-----:R-:W-:-:S04]  /*1e80*/  IMAD R4, R0, 0x800, R7 ;  /* 0x0000080000047824 */ /* 0x001fc800078e0207 */
[----:B--2---:R-:W-:-:S04]  /*1e90*/  VIADD R27, R4, UR5 ;  /* 0x00000005041b7c36 */ /* 0x004fc80008000000 */
[----:B------:R-:W-:-:S05]  /*1ea0*/  IMAD.WIDE R4, R27, 0x4, R2 ;  /* 0x000000041b047825 */ /* 0x000fca00078e0202 */
[----:B------:R-:W2:Y:S04]  /*1eb0*/  LDG.E R6, desc[UR6][R4.64] ;  /* 0x0000000604067981 */ /* 0x000ea8000c1e1900 */
[----:B------:R-:W2:Y:S04]  /*1ec0*/  LDG.E R13, desc[UR6][R4.64+0x400] ;  /* 0x00040006040d7981 */ /* 0x000ea8000c1e1900 */
[----:B------:R-:W3:Y:S04]  /*1ed0*/  LDG.E R15, desc[UR6][R4.64+0x800] ;  /* 0x00080006040f7981 */ /* 0x000ee8000c1e1900 */
[----:B------:R-:W4:Y:S04]  /*1ee0*/  LDG.E R17, desc[UR6][R4.64+0xc00] ;  /* 0x000c000604117981 */ /* 0x000f28000c1e1900 */
[----:B------:R-:W5:Y:S04]  /*1ef0*/  LDG.E R19, desc[UR6][R4.64+0x1000] ;  /* 0x0010000604137981 */ /* 0x000f68000c1e1900 */
[----:B------:R-:W5:Y:S04]  /*1f00*/  LDG.E R21, desc[UR6][R4.64+0x1400] ;  /* 0x0014000604157981 */ /* 0x000f68000c1e1900 */
[----:B------:R-:W5:Y:S04]  /*1f10*/  LDG.E R23, desc[UR6][R4.64+0x1800] ;  /* 0x0018000604177981 */ /* 0x000f68000c1e1900 */
[----:B------:R0:W5:Y:S01]  /*1f20*/  LDG.E R25, desc[UR6][R4.64+0x1c00] ;  /* 0x001c000604197981 */ /* 0x000162000c1e1900 */
[----:B------:R-:W-:Y:S01]  /*1f30*/  ISETP.GE.AND P0, PT, R27, 0x7fffff00, PT ;  /* 0x7fffff001b00780c */ /* 0x000fe20003f06270 */
[----:B------:R-:W-:-:S02]  /*1f40*/  IMAD.MOV.U32 R9, RZ, RZ, R27 ;  /* 0x000000ffff097224 */ /* 0x000fc400078e001b */
[C---:B------:R-:W-:Y:S02]  /*1f50*/  VIADD R10, R27.reuse, 0x200 ;  /* 0x000002001b0a7836 */ /* 0x040fe40000000000 */
[----:B0-----:R-:W-:Y:S01]  /*1f60*/  VIADD R4, R27, 0x300 ;  /* 0x000003001b047836 */ /* 0x001fe20000000000 */
[----:B------:R-:W0:Y:S02]  /*1f70*/  LDC R5, c[0x0][0x3b4] ;  /* 0x0000ed00ff057b82 */ /* 0x000e240000000800 */
[----:B0-----:R-:W-:-:S05]  /*1f80*/  IMAD.SHL.U32 R5, R5, 0x800, RZ ;  /* 0x0000080005057824 */ /* 0x001fca00078e00ff */
[----:B------:R-:W-:Y:S02]  /*1f90*/  ISETP.GE.AND P1, PT, R8, R5, PT ;  /* 0x000000050800720c */ /* 0x000fe40003f26270 */
[----:B--2---:R-:W-:-:S04]  /*1fa0*/  FSETP.NEU.OR P0, PT, R6, R13, !P0 ;  /* 0x0000000d0600720b */ /* 0x004fc8000470d400 */
[----:B------:R-:W-:-:S13]  /*1fb0*/  FSETP.GEU.AND P0, PT, R13, R6, P0 ;  /* 0x000000060d00720b */ /* 0x000fda000070e000 */
[----:B------:R-:W-:Y:S02]  /*1fc0*/  @!P0 VIADD R9, R9, 0x100 ;  /* 0x0000010009098836 */ /* 0x000fe40000000000 */
[----:B------:R-:W-:-:S03]  /*1fd0*/  @!P0 IMAD.MOV.U32 R6, RZ, RZ, R13 ;  /* 0x000000ffff068224 */ /* 0x000fc600078e000d */
[----:B------:R-:W-:-:S04]  /*1fe0*/  ISETP.GE.AND P0, PT, R10, R9, PT ;  /* 0x000000090a00720c */ /* 0x000fc80003f06270 */
[----:B---3--:R-:W-:-:S04]  /*1ff0*/  FSETP.NEU.OR P0, PT, R6, R15, P0 ;  /* 0x0000000f0600720b */ /* 0x008fc8000070d400 */
[----:B------:R-:W-:-:S13]  /*2000*/  FSETP.GEU.AND P0, PT, R15, R6, P0 ;  /* 0x000000060f00720b */ /* 0x000fda000070e000 */
[----:B------:R-:W-:Y:S02]  /*2010*/  @!P0 IMAD.MOV.U32 R9, RZ, RZ, R10 ;  /* 0x000000ffff098224 */ /* 0x000fe400078e000a */
[----:B------:R-:W-:-:S03]  /*2020*/  @!P0 IMAD.MOV.U32 R6, RZ, RZ, R15 ;  /* 0x000000ffff068224 */ /* 0x000fc600078e000f */
[----:B------:R-:W-:-:S04]  /*2030*/  ISETP.GE.AND P0, PT, R4, R9, PT ;  /* 0x000000090400720c */ /* 0x000fc80003f06270 */
[----:B----4-:R-:W-:-:S04]  /*2040*/  FSETP.NEU.OR P0, PT, R6, R17, P0 ;  /* 0x000000110600720b */ /* 0x010fc8000070d400 */
[----:B------:R-:W-:-:S13]  /*2050*/  FSETP.GEU.AND P0, PT, R17, R6, P0 ;  /* 0x000000061100720b */ /* 0x000fda000070e000 */
[----:B------:R-:W-:Y:S02]  /*2060*/  @!P0 IMAD.MOV.U32 R9, RZ, RZ, R4 ;  /* 0x000000ffff098224 */ /* 0x000fe400078e0004 */
[----:B------:R-:W-:Y:S02]  /*2070*/  VIADD R4, R27, 0x400 ;  /* 0x000004001b047836 */ /* 0x000fe40000000000 */
[----:B------:R-:W-:-:S03]  /*2080*/  @!P0 IMAD.MOV.U32 R6, RZ, RZ, R17 ;  /* 0x000000ffff068224 */ /* 0x000fc600078e0011 */
[----:B------:R-:W-:-:S04]  /*2090*/  ISETP.GE.AND P0, PT, R4, R9, PT ;  /* 0x000000090400720c */ /* 0x000fc80003f06270 */
[----:B-----5:R-:W-:-:S04]  /*20a0*/  FSETP.NEU.OR P0, PT, R6, R19, P0 ;  /* 0x000000130600720b */ /* 0x020fc8000070d400 */
[----:B------:R-:W-:-:S13]  /*20b0*/  FSETP.GEU.AND P0, PT, R19, R6, P0 ;  /* 0x000000061300720b */ /* 0x000fda000070e000 */
[----:B------:R-:W-:Y:S02]  /*20c0*/  @!P0 IMAD.MOV.U32 R9, RZ, RZ, R4 ;  /* 0x000000ffff098224 */ /* 0x000fe400078e0004 */
[----:B------:R-:W-:Y:S02]  /*20d0*/  VIADD R4, R27, 0x500 ;  /* 0x000005001b047836 */ /* 0x000fe40000000000 */
[----:B------:R-:W-:-:S03]  /*20e0*/  @!P0 IMAD.MOV.U32 R6, RZ, RZ, R19 ;  /* 0x000000ffff068224 */ /* 0x000fc600078e0013 */
[----:B------:R-:W-:-:S04]  /*20f0*/  ISETP.GE.AND P0, PT, R4, R9, PT ;  /* 0x000000090400720c */ /* 0x000fc80003f06270 */
[----:B------:R-:W-:-:S04]  /*2100*/  FSETP.NEU.OR P0, PT, R6, R21, P0 ;  /* 0x000000150600720b */ /* 0x000fc8000070d400 */
        /* <DEDUP_REMOVED lines=14> */
[----:B------:R-:W-:Y:S01]  /*21f0*/  @!P0 IMAD.MOV.U32 R6, RZ, RZ, R25 ;  /* 0x000000ffff068224 */ /* 0x000fe200078e0019 */
[----:B------:R-:W-:Y:S06]  /*2200*/  @!P1 BRA `(.L_x_100) ;  /* 0x0000000c00b89947 */ /* 0x000fec0003800000 */
[----:B------:R-:W-:Y:S01]  /*2210*/  VIADD R13, R11, 0xfffff800 ;  /* 0xfffff8000b0d7836 */ /* 0x000fe20000000000 */
[----:B------:R-:W-:Y:S01]  /*2220*/  UMOV UR4, URZ ;  /* 0x000000ff00047c82 */ /* 0x000fe20008000000 */
[----:B------:R-:W-:-:S05]  /*2230*/  IMAD R4, R0, 0x800, R5 ;  /* 0x0000080000047824 */ /* 0x000fca00078e0205 */
[----:B------:R-:W-:-:S13]  /*2240*/  ISETP.GT.AND P0, PT, R4, R13, PT ;  /* 0x0000000d0400720c */ /* 0x000fda0003f04270 */
[----:B------:R-:W-:Y:S05]  /*2250*/  @P0 BRA `(.L_x_101) ;  /* 0x00000004001c0947 */ /* 0x000fea0003800000 */
[----:B------:R-:W0:Y:S01]  /*2260*/  LDC R8, c[0x0][0x3b0] ;  /* 0x0000ec00ff087b82 */ /* 0x000e220000000800 */
[----:B------:R-:W-:Y:S01]  /*2270*/  VIADD R15, R7, UR5 ;  /* 0x00000005070f7c36 */ /* 0x000fe20008000000 */
[----:B------:R-:W1:Y:S01]  /*2280*/  LDCU.64 UR8, c[0x0][0x380] ;  /* 0x00007000ff0877ac */ /* 0x000e620008000a00 */
[----:B------:R-:W-:-:S05]  /*2290*/  NOP ;  /* 0x0000000000007918 */ /* 0x000fca0000000000 */
.L_x_102:
[----:B------:R-:W-:Y:S02]  /*22a0*/  IMAD.IADD R12, R15, 0x1, R4 ;  /* 0x000000010f0c7824 */ /* 0x000fe400078e0204 */
[----:B-1----:R-:W-:Y:S02]  /*22b0*/  IMAD.U32 R2, RZ, RZ, UR8 ;  /* 0x00000008ff027e24 */ /* 0x002fe4000f8e00ff */
[----:B------:R-:W-:Y:S02]  /*22c0*/  IMAD.U32 R3, RZ, RZ, UR9 ;  /* 0x00000009ff037e24 */ /* 0x000fe4000f8e00ff */
[----:B------:R-:W-:-:S05]  /*22d0*/  IMAD.WIDE R10, R12, 0x4, R2 ;  /* 0x000000040c0a7825 */ /* 0x000fca00078e0202 */
[----:B------:R-:W2:Y:S04]  /*22e0*/  LDG.E R17, desc[UR6][R10.64] ;  /* 0x000000060a117981 */ /* 0x000ea8000c1e1900 */
[----:B------:R-:W3:Y:S04]  /*22f0*/  LDG.E R19, desc[UR6][R10.64+0x400] ;  /* 0x000400060a137981 */ /* 0x000ee8000c1e1900 */
[----:B------:R-:W4:Y:S04]  /*2300*/  LDG.E R21, desc[UR6][R10.64+0x800] ;  /* 0x000800060a157981 */ /* 0x000f28000c1e1900 */
[----:B------:R-:W5:Y:S04]  /*2310*/  LDG.E R23, desc[UR6][R10.64+0xc00] ;  /* 0x000c00060a177981 */ /* 0x000f68000c1e1900 */
[----:B------:R-:W5:Y:S04]  /*2320*/  LDG.E R25, desc[UR6][R10.64+0x1000] ;  /* 0x001000060a197981 */ /* 0x000f68000c1e1900 */
[----:B------:R-:W5:Y:S04]  /*2330*/  LDG.E R27, desc[UR6][R10.64+0x1400] ;  /* 0x001400060a1b7981 */ /* 0x000f68000c1e1900 */
[----:B------:R-:W5:Y:S04]  /*2340*/  LDG.E R29, desc[UR6][R10.64+0x1800] ;  /* 0x001800060a1d7981 */ /* 0x000f68000c1e1900 */
[----:B------:R1:W5:Y:S01]  /*2350*/  LDG.E R16, desc[UR6][R10.64+0x1c00] ;  /* 0x001c00060a107981 */ /* 0x000362000c1e1900 */
[C---:B------:R-:W-:Y:S01]  /*2360*/  ISETP.GE.AND P0, PT, R12.reuse, R9, PT ;  /* 0x000000090c00720c */ /* 0x040fe20003f06270 */
[----:B------:R-:W-:-:S02]  /*2370*/  VIADD R14, R12, 0x100 ;  /* 0x000001000c0e7836 */ /* 0x000fc40000000000 */
[----:B-1----:R-:W-:Y:S02]  /*2380*/  VIADD R10, R12, 0x200 ;  /* 0x000002000c0a7836 */ /* 0x002fe40000000000 */
[----:B0-----:R-:W-:Y:S01]  /*2390*/  IMAD.MOV.U32 R11, RZ, RZ, R8 ;  /* 0x000000ffff0b7224 */ /* 0x001fe200078e0008 */
[----:B--2---:R-:W-:-:S04]  /*23a0*/  FSETP.NEU.OR P0, PT, R6, R17, P0 ;  /* 0x000000110600720b */ /* 0x004fc8000070d400 */
[----:B------:R-:W-:-:S13]  /*23b0*/  FSETP.GEU.AND P0, PT, R17, R6, P0 ;  /* 0x000000061100720b */ /* 0x000fda000070e000 */
[----:B------:R-:W-:Y:S02]  /*23c0*/  @!P0 IMAD.MOV.U32 R9, RZ, RZ, R12 ;  /* 0x000000ffff098224 */ /* 0x000fe400078e000c */
        /* <DEDUP_REMOVED lines=28> */
[C---:B------:R-:W-:Y:S02]  /*2590*/  VIADD R10, R12.reuse, 0x600 ;  /* 0x000006000c0a7836 */ /* 0x040fe40000000000 */
[----:B------:R-:W-:Y:S02]  /*25a0*/  @!P0 IMAD.MOV.U32 R6, RZ, RZ, R27 ;  /* 0x000000ffff068224 */ /* 0x000fe400078e001b */
[----:B------:R-:W-:Y:S01]  /*25b0*/  VIADD R12, R12, 0x700 ;  /* 0x000007000c0c7836 */ /* 0x000fe20000000000 */
[----:B------:R-:W-:-:S04]  /*25c0*/  ISETP.GE.AND P0, PT, R10, R9, PT ;  /* 0x000000090a00720c */ /* 0x000fc80003f06270 */
[----:B------:R-:W-:-:S04]  /*25d0*/  FSETP.NEU.OR P0, PT, R6, R29, P0 ;  /* 0x0000001d0600720b */ /* 0x000fc8000070d400 */
[----:B------:R-:W-:-:S13]  /*25e0*/  FSETP.GEU.AND P0, PT, R29, R6, P0 ;  /* 0x000000061d00720b */ /* 0x000fda000070e000 */
[----:B------:R-:W-:Y:S02]  /*25f0*/  @!P0 IMAD.MOV.U32 R9, RZ, RZ, R10 ;  /* 0x000000ffff098224 */ /* 0x000fe400078e000a */
[----:B------:R-:W-:Y:S02]  /*2600*/  @!P0 IMAD.MOV.U32 R6, RZ, RZ, R29 ;  /* 0x000000ffff068224 */ /* 0x000fe400078e001d */
[----:B------:R-:W-:Y:S01]  /*2610*/  IMAD.IADD R10, R11, 0x1, -R4 ;  /* 0x000000010b0a7824 */ /* 0x000fe200078e0a04 */
[----:B------:R-:W-:-:S04]  /*2620*/  ISETP.GE.AND P0, PT, R12, R9, PT ;  /* 0x000000090c00720c */ /* 0x000fc80003f06270 */
[----:B------:R-:W-:Y:S02]  /*2630*/  FSETP.NEU.OR P0, PT, R6, R16, P0 ;  /* 0x000000100600720b */ /* 0x000fe4000070d400 */
[----:B------:R-:W-:Y:S02]  /*2640*/  ISETP.GE.AND P1, PT, R10, R5, PT ;  /* 0x000000050a00720c */ /* 0x000fe40003f26270 */
[----:B------:R-:W-:-:S13]  /*2650*/  FSETP.GEU.AND P0, PT, R16, R6, P0 ;  /* 0x000000061000720b */ /* 0x000fda000070e000 */
[----:B------:R-:W-:Y:S02]  /*2660*/  @!P0 IMAD.MOV.U32 R9, RZ, RZ, R12 ;  /* 0x000000ffff098224 */ /* 0x000fe400078e000c */
[----:B------:R-:W-:Y:S01]  /*2670*/  @!P0 IMAD.MOV.U32 R6, RZ, RZ, R16 ;  /* 0x000000ffff068224 */ /* 0x000fe200078e0010 */
[----:B------:R-:W-:Y:S06]  /*2680*/  @!P1 BRA `(.L_x_100) ;  /* 0x0000000800989947 */ /* 0x000fec0003800000 */
[----:B------:R-:W-:Y:S01]  /*2690*/  IMAD.IADD R4, R4, 0x1, R5 ;  /* 0x0000000104047824 */ /* 0x000fe200078e0205 */
[----:B------:R-:W-:-:S04]  /*26a0*/  UIADD3 UR4, UPT, UPT, UR4, 0x1, URZ ;  /* 0x0000000104047890 */ /* 0x000fc8000fffe0ff */
[----:B------:R-:W-:-:S13]  /*26b0*/  ISETP.GT.AND P0, PT, R4, R13, PT ;  /* 0x0000000d0400720c */ /* 0x000fda0003f04270 */
[----:B------:R-:W-:Y:S05]  /*26c0*/  @!P0 BRA `(.L_x_102) ;  /* 0xfffffff800f48947 */ /* 0x000fea000383ffff */
.L_x_101:
[----:B------:R-:W-:Y:S01]  /*26d0*/  IMAD.IADD R8, R11, 0x1, -R4 ;  /* 0x000000010b087824 */ /* 0x000fe200078e0a04 */
[----:B------:R-:W-:Y:S04]  /*26e0*/  BSSY.RECONVERGENT B1, `(.L_x_100) ;  /* 0x00000a0000017945 */ /* 0x000fe80003800200 */
[----:B------:R-:W-:-:S04]  /*26f0*/  ISETP.GE.AND P0, PT, R7, R8, PT ;  /* 0x000000080700720c */ /* 0x000fc80003f06270 */
[----:B------:R-:W-:-:S13]  /*2700*/  ISETP.GE.OR P0, PT, R4, R11, P0 ;  /* 0x0000000b0400720c */ /* 0x000fda0000706670 */
[----:B------:R-:W-:Y:S05]  /*2710*/  @P0 BRA `(.L_x_103) ;  /* 0x0000000800700947 */ /* 0x000fea0003800000 */
[----:B------:R-:W0:Y:S01]  /*2720*/  LDC R12, c[0x0][0x3b4] ;  /* 0x0000ed00ff0c7b82 */ /* 0x000e220000000800 */
[----:B------:R-:W-:Y:S01]  /*2730*/  LOP3.LUT R8, RZ, R7, RZ, 0x33, !PT ;  /* 0x00000007ff087212 */ /* 0x000fe200078e33ff */
[----:B------:R-:W-:Y:S01]  /*2740*/  IMAD R10, R0, 0x800, R5 ;  /* 0x00000800000a7824 */ /* 0x000fe200078e0205 */
[----:B------:R-:W1:Y:S01]  /*2750*/  LDCU UR5, c[0x0][0x388] ;  /* 0x00007100ff0577ac */ /* 0x000e620008000800 */
[----:B------:R-:W-:Y:S02]  /*2760*/  BSSY.RECONVERGENT B2, `(.L_x_104) ;  /* 0x000004e000027945 */ /* 0x000fe40003800200 */
[----:B------:R-:W-:-:S04]  /*2770*/  IMAD.IADD R11, R8, 0x1, R11 ;  /* 0x00000001080b7824 */ /* 0x000fc800078e020b */
[----:B------:R-:W-:Y:S02]  /*2780*/  IMAD.IADD R5, R11, 0x1, -R10 ;  /* 0x000000010b057824 */ /* 0x000fe400078e0a0a */
[----:B-1----:R-:W-:Y:S02]  /*2790*/  VIADD R13, R4, UR5 ;  /* 0x00000005040d7c36 */ /* 0x002fe40008000000 */
[----:B0-----:R-:W-:-:S04]  /*27a0*/  IMAD R8, R12, UR4, RZ ;  /* 0x000000040c087c24 */ /* 0x001fc8000f8e02ff */
[----:B------:R-:W-:Y:S02]  /*27b0*/  IMAD R5, R8, -0x800, R5 ;  /* 0xfffff80008057824 */ /* 0x000fe400078e0205 */
[----:B------:R-:W-:-:S03]  /*27c0*/  IMAD.MOV.U32 R8, RZ, RZ, R7 ;  /* 0x000000ffff087224 */ /* 0x000fc600078e0007 */
[C---:B------:R-:W-:Y:S02]  /*27d0*/  ISETP.GE.U32.AND P0, PT, R5.reuse, 0x700, PT ;  /* 0x000007000500780c */ /* 0x040fe40003f06070 */
[----:B------:R-:W-:-:S04]  /*27e0*/  LEA.HI R10, R5, 0x1, RZ, 0x18 ;  /* 0x00000001050a7811 */ /* 0x000fc800078fc0ff */
[----:B------:R-:W-:-:S04]  /*27f0*/  LOP3.LUT R23, R10, 0x7, RZ, 0xc0, !PT ;  /* 0x000000070a177812 */ /* 0x000fc800078ec0ff */
[----:B------:R-:W-:-:S03]  /*2800*/  ISETP.NE.AND P1, PT, R23, RZ, PT ;  /* 0x000000ff1700720c */ /* 0x000fc60003f25270 */
[----:B------:R-:W-:Y:S10]  /*2810*/  @!P0 BRA `(.L_x_105) ;  /* 0x0000000400088947 */ /* 0x000ff40003800000 */
[----:B------:R-:W0:Y:S01]  /*2820*/  LDC.64 R2, c[0x0][0x380] ;  /* 0x0000e000ff027b82 */ /* 0x000e220000000a00 */
[----:B------:R-:W-:Y:S01]  /*2830*/  LOP3.LUT R14, R10, 0x1fffff8, RZ, 0xc0, !PT ;  /* 0x01fffff80a0e7812 */ /* 0x000fe200078ec0ff */
[----:B------:R-:W-:Y:S02]  /*2840*/  IMAD.MOV.U32 R19, RZ, RZ, RZ ;  /* 0x000000ffff137224 */ /* 0x000fe400078e00ff */
[----:B------:R-:W-:-:S07]  /*2850*/  IMAD.MOV.U32 R8, RZ, RZ, R7 ;  /* 0x000000ffff087224 */ /* 0x000fce00078e0007 */
.L_x_106:
[----:B------:R-:W-:-:S04]  /*2860*/  IMAD.IADD R16, R13, 0x1, R8 ;  /* 0x000000010d107824 */ /* 0x000fc800078e0208 */
[----:B0-----:R-:W-:-:S05]  /*2870*/  IMAD.WIDE R4, R16, 0x4, R2 ;  /* 0x0000000410047825 */ /* 0x001fca00078e0202 */
[----:B------:R-:W2:Y:S04]  /*2880*/  LDG.E R21, desc[UR6][R4.64] ;  /* 0x0000000604157981 */ /* 0x000ea8000c1e1900 */
[----:B------:R-:W3:Y:S04]  /*2890*/  LDG.E R22, desc[UR6][R4.64+0x400] ;  /* 0x0004000604167981 */ /* 0x000ee8000c1e1900 */
[----:B------:R-:W4:Y:S04]  /*28a0*/  LDG.E R25, desc[UR6][R4.64+0x800] ;  /* 0x0008000604197981 */ /* 0x000f28000c1e1900 */
[----:B------:R-:W5:Y:S04]  /*28b0*/  LDG.E R18, desc[UR6][R4.64+0xc00] ;  /* 0x000c000604127981 */ /* 0x000f68000c1e1900 */
[----:B------:R-:W5:Y:S04]  /*28c0*/  LDG.E R15, desc[UR6][R4.64+0x1000] ;  /* 0x00100006040f7981 */ /* 0x000f68000c1e1900 */
[----:B------:R-:W5:Y:S04]  /*28d0*/  LDG.E R12, desc[UR6][R4.64+0x1400] ;  /* 0x00140006040c7981 */ /* 0x000f68000c1e1900 */
[----:B------:R-:W5:Y:S01]  /*28e0*/  LDG.E R17, desc[UR6][R4.64+0x1800] ;  /* 0x0018000604117981 */ /* 0x000f62000c1e1900 */
[----:B------:R-:W-:Y:S01]  /*28f0*/  IMAD.MOV.U32 R20, RZ, RZ, R16 ;  /* 0x000000ffff147224 */ /* 0x000fe200078e0010 */
[----:B--2---:R-:W-:-:S13]  /*2900*/  FSETP.GEU.AND P2, PT, R21, R6, PT ;  /* 0x000000061500720b */ /* 0x004fda0003f4e000 */
        /* <DEDUP_REMOVED lines=22> */
[----:B-----5:R-:W-:-:S13]  /*2a70*/  FSETP.GEU.AND P3, PT, R18, R25, PT ;  /* 0x000000191200720b */ /* 0x020fda0003f6e000 */
        /* <DEDUP_REMOVED lines=21> */
[----:B------:R-:W-:Y:S02]  /*2bd0*/  ISETP.NE.AND P2, PT, R19, R14, PT ;  /* 0x0000000e1300720c */ /* 0x000fe40003f45270 */
[----:B--2---:R-:W-:-:S13]  /*2be0*/  FSETP.GEU.AND P3, PT, R6, R17, PT ;  /* 0x000000110600720b */ /* 0x004fda0003f6e000 */
[----:B------:R-:W-:-:S04]  /*2bf0*/  @P3 ISETP.GE.AND P0, PT, R9, R4, PT ;  /* 0x000000040900320c */ /* 0x000fc80003f06270 */
[----:B------:R-:W-:-:S04]  /*2c00*/  @P3 FSETP.EQ.AND P0, PT, R17, R6, !P0 ;  /* 0x000000061100320b */ /* 0x000fc80004702000 */
[----:B------:R-:W-:Y:S02]  /*2c10*/  @P3 SEL R9, R9, R4, P0 ;  /* 0x0000000409093207 */ /* 0x000fe40000000000 */
[----:B------:R-:W-:Y:S01]  /*2c20*/  @P3 FSEL R6, R6, R17, P0 ;  /* 0x0000001106063208 */ /* 0x000fe20000000000 */
[----:B------:R-:W-:Y:S06]  /*2c30*/  @P2 BRA `(.L_x_106) ;  /* 0xfffffffc00082947 */ /* 0x000fec000383ffff */
.L_x_105:
[----:B------:R-:W-:Y:S05]  /*2c40*/  BSYNC.RECONVERGENT B2 ;  /* 0x0000000000027941 */ /* 0x000fea0003800200 */
.L_x_104:
[----:B------:R-:W-:Y:S05]  /*2c50*/  @!P1 BRA `(.L_x_103) ;  /* 0x0000000400209947 */ /* 0x000fea0003800000 */
[----:B------:R-:W-:Y:S01]  /*2c60*/  ISETP.GE.U32.AND P0, PT, R23, 0x4, PT ;  /* 0x000000041700780c */ /* 0x000fe20003f06070 */
[----:B------:R-:W-:Y:S01]  /*2c70*/  BSSY.RECONVERGENT B2, `(.L_x_107) ;  /* 0x0000022000027945 */ /* 0x000fe20003800200 */
[----:B------:R-:W-:-:S11]  /*2c80*/  LOP3.LUT P1, R16, R10, 0x3, RZ, 0xc0, !PT ;  /* 0x000000030a107812 */ /* 0x000fd6000782c0ff */
[----:B------:R-:W-:Y:S05]  /*2c90*/  @!P0 BRA `(.L_x_108) ;  /* 0x00000000007c8947 */ /* 0x000fea0003800000 */
[----:B------:R-:W-:-:S04]  /*2ca0*/  IMAD.IADD R14, R13, 0x1, R8 ;  /* 0x000000010d0e7824 */ /* 0x000fc800078e0208 */
[----:B------:R-:W-:-:S05]  /*2cb0*/  IMAD.WIDE R4, R14, 0x4, R2 ;  /* 0x000000040e047825 */ /* 0x000fca00078e0202 */
[----:B------:R-:W2:Y:S04]  /*2cc0*/  LDG.E R15, desc[UR6][R4.64] ;  /* 0x00000006040f7981 */ /* 0x000ea8000c1e1900 */
[----:B------:R-:W3:Y:S04]  /*2cd0*/  LDG.E R12, desc[UR6][R4.64+0x400] ;  /* 0x00040006040c7981 */ /* 0x000ee8000c1e1900 */
[----:B------:R-:W4:Y:S01]  /*2ce0*/  LDG.E R19, desc[UR6][R4.64+0x800] ;  /* 0x0008000604137981 */ /* 0x000f22000c1e1900 */
[----:B------:R-:W-:Y:S02]  /*2cf0*/  IMAD.MOV.U32 R10, RZ, RZ, R14 ;  /* 0x000000ffff0a7224 */ /* 0x000fe400078e000e */
[----:B------:R-:W-:Y:S01]  /*2d00*/  VIADD R17, R14, 0x100 ;  /* 0x000001000e117836 */ /* 0x000fe20000000000 */
[----:B--2---:R-:W-:-:S13]  /*2d10*/  FSETP.GEU.AND P2, PT, R15, R6, PT ;  /* 0x000000060f00720b */ /* 0x004fda0003f4e000 */
        /* <DEDUP_REMOVED lines=21> */
[----:B------:R-:W-:Y:S02]  /*2e70*/  @P3 SEL R9, R9, R10, P0 ;  /* 0x0000000a09093207 */ /* 0x000fe40000000000 */
[----:B------:R-:W-:-:S07]  /*2e80*/  @P3 FSEL R6, R6, R19, P0 ;  /* 0x0000001306063208 */ /* 0x000fce0000000000 */
.L_x_108:
[----:B------:R-:W-:Y:S05]  /*2e90*/  BSYNC.RECONVERGENT B2 ;  /* 0x0000000000027941 */ /* 0x000fea0003800200 */
.L_x_107:
[----:B------:R-:W-:Y:S05]  /*2ea0*/  @!P1 BRA `(.L_x_103) ;  /* 0x00000000008c9947 */ /* 0x000fea0003800000 */
[----:B------:R-:W-:Y:S01]  /*2eb0*/  ISETP.NE.AND P0, PT, R16, 0x1, PT ;  /* 0x000000011000780c */ /* 0x000fe20003f05270 */
[----:B------:R-:W-:Y:S01]  /*2ec0*/  BSSY.RECONVERGENT B2, `(.L_x_109) ;  /* 0x0000018000027945 */ /* 0x000fe20003800200 */
[----:B------:R-:W-:Y:S01]  /*2ed0*/  LOP3.LUT P1, RZ, R11, 0x100, RZ, 0xc0, !PT ;  /* 0x000001000bff7812 */ /* 0x000fe2000782c0ff */
[----:B------:R-:W-:Y:S02]  /*2ee0*/  IMAD.MOV.U32 R10, RZ, RZ, R9 ;  /* 0x000000ffff0a7224 */ /* 0x000fe400078e0009 */
[----:B------:R-:W-:-:S08]  /*2ef0*/  IMAD.MOV.U32 R5, RZ, RZ, R6 ;  /* 0x000000ffff057224 */ /* 0x000fd000078e0006 */
[----:B------:R-:W-:Y:S05]  /*2f00*/  @!P0 BRA `(.L_x_110) ;  /* 0x00000000004c8947 */ /* 0x000fea0003800000 */
[----:B------:R-:W-:-:S04]  /*2f10*/  IMAD.IADD R12, R13, 0x1, R8 ;  /* 0x000000010d0c7824 */ /* 0x000fc800078e0208 */
[----:B------:R-:W-:-:S05]  /*2f20*/  IMAD.WIDE R4, R12, 0x4, R2 ;  /* 0x000000040c047825 */ /* 0x000fca00078e0202 */
        /* <DEDUP_REMOVED lines=17> */
.L_x_110:
[----:B------:R-:W-:Y:S05]  /*3040*/  BSYNC.RECONVERGENT B2 ;  /* 0x0000000000027941 */ /* 0x000fea0003800200 */
.L_x_109:
[----:B------:R-:W-:Y:S05]  /*3050*/  @P1 BRA `(.L_x_103) ;  /* 0x0000000000201947 */ /* 0x000fea0003800000 */
[----:B------:R-:W-:-:S04]  /*3060*/  IMAD.IADD R9, R13, 0x1, R8 ;  /* 0x000000010d097824 */ /* 0x000fc800078e0208 */
[----:B------:R-:W-:-:S05]  /*3070*/  IMAD.WIDE R2, R9, 0x4, R2 ;  /* 0x0000000409027825 */ /* 0x000fca00078e0202 */
[----:B------:R-:W2:Y:S02]  /*3080*/  LDG.E R6, desc[UR6][R2.64] ;  /* 0x0000000602067981 */ /* 0x000ea4000c1e1900 */
[----:B--2---:R-:W-:-:S13]  /*3090*/  FSETP.GEU.AND P1, PT, R6, R5, PT ;  /* 0x000000050600720b */ /* 0x004fda0003f2e000 */
[----:B------:R-:W-:-:S04]  /*30a0*/  @P1 ISETP.GE.AND P0, PT, R9, R10, PT ;  /* 0x0000000a0900120c */ /* 0x000fc80003f06270 */
[----:B------:R-:W-:-:S04]  /*30b0*/  @P1 FSETP.EQ.AND P0, PT, R5, R6, !P0 ;  /* 0x000000060500120b */ /* 0x000fc80004702000 */
[----:B------:R-:W-:Y:S02]  /*30c0*/  @P1 SEL R9, R9, R10, P0 ;  /* 0x0000000a09091207 */ /* 0x000fe40000000000 */
[----:B------:R-:W-:-:S07]  /*30d0*/  @P1 FSEL R6, R6, R5, P0 ;  /* 0x0000000506061208 */ /* 0x000fce0000000000 */
.L_x_103:
[----:B------:R-:W-:Y:S05]  /*30e0*/  BSYNC.RECONVERGENT B1 ;  /* 0x0000000000017941 */ /* 0x000fea0003800200 */
.L_x_100:
        /* <DEDUP_REMOVED lines=19> */
.L_x_112:
[----:B------:R-:W-:Y:S05]  /*3220*/  BSYNC.RECONVERGENT B1 ;  /* 0x0000000000017941 */ /* 0x000fea0003800200 */
.L_x_111:
        /* <DEDUP_REMOVED lines=13> */
.L_x_114:
[----:B------:R-:W-:Y:S05]  /*3300*/  BSYNC.RECONVERGENT B1 ;  /* 0x0000000000017941 */ /* 0x000fea0003800200 */
.L_x_113:
[----:B0-----:R0:W3:Y:S01]  /*3310*/  SHFL.DOWN PT, R3, R4, 0x4, 0x1f ;  /* 0x08801f0004037f89 */ /* 0x0010e200000e0000 */
[----:B------:R-:W-:Y:S01]  /*3320*/  BSSY.RECONVERGENT B1, `(.L_x_115) ;  /* 0x000000c000017945 */ /* 0x000fe20003800200 */
[----:B--2---:R-:W-:Y:S02]  /*3330*/  IMAD.MOV.U32 R6, RZ, RZ, R4 ;  /* 0x000000ffff067224 */ /* 0x004fe400078e0004 */
[----:B------:R0:W2:Y:S01]  /*3340*/  SHFL.DOWN PT, R2, R5, 0x4, 0x1f ;  /* 0x08801f0005027f89 */ /* 0x0000a200000e0000 */
[----:B------:R-:W-:Y:S01]  /*3350*/  IMAD.MOV.U32 R8, RZ, RZ, R5 ;  /* 0x000000ffff087224 */ /* 0x000fe200078e0005 */
        /* <DEDUP_REMOVED lines=8> */
.L_x_116:
[----:B------:R-:W-:Y:S05]  /*33e0*/  BSYNC.RECONVERGENT B1 ;  /* 0x0000000000017941 */ /* 0x000fea0003800200 */
.L_x_115:
[----:B0-----:R0:W4:Y:S01]  /*33f0*/  SHFL.DOWN PT, R5, R6, 0x8, 0x1f ;  /* 0x09001f0006057f89 */ /* 0x00112200000e0000 */
[----:B------:R-:W-:Y:S01]  /*3400*/  BSSY.RECONVERGENT B1, `(.L_x_117) ;  /* 0x000000c000017945 */ /* 0x000fe20003800200 */
[----:B--2---:R-:W-:Y:S02]  /*3410*/  IMAD.MOV.U32 R2, RZ, RZ, R6 ;  /* 0x000000ffff027224 */ /* 0x004fe400078e0006 */
[----:B-1----:R0:W1:Y:S01]  /*3420*/  SHFL.DOWN PT, R9, R8, 0x8, 0x1f ;  /* 0x09001f0008097f89 */ /* 0x00206200000e0000 */
[----:B---3--:R-:W-:Y:S01]  /*3430*/  IMAD.MOV.U32 R3, RZ, RZ, R8 ;  /* 0x000000ffff037224 */ /* 0x008fe200078e0008 */
[----:B------:R-:W-:Y:S06]  /*3440*/  @P2 BRA `(.L_x_118) ;  /* 0x00000000001c2947 */ /* 0x000fec0003800000 */
[----:B-1----:R-:W-:Y:S01]  /*3450*/  FSETP.GT.AND P2, PT, R8, R9, PT ;  /* 0x000000090800720b */ /* 0x002fe20003f44000 */
[----:B----4-:R-:W-:Y:S02]  /*3460*/  IMAD.MOV.U32 R2, RZ, RZ, R5 ;  /* 0x000000ffff027224 */ /* 0x010fe400078e0005 */
[----:B------:R-:W-:-:S10]  /*3470*/  IMAD.MOV.U32 R3, RZ, RZ, R9 ;  /* 0x000000ffff037224 */ /* 0x000fd400078e0009 */
[----:B------:R-:W-:-:S04]  /*3480*/  @!P2 ISETP.GE.AND P0, PT, R5, R6, PT ;  /* 0x000000060500a20c */ /* 0x000fc80003f06270 */
[----:B------:R-:W-:-:S04]  /*3490*/  @!P2 FSETP.EQ.AND P0, PT, R8, R9, !P0 ;  /* 0x000000090800a20b */ /* 0x000fc80004702000 */
[----:B------:R-:W-:Y:S02]  /*34a0*/  @!P2 SEL R2, R5, R6, P0 ;  /* 0x000000060502a207 */ /* 0x000fe40000000000 */
[----:B------:R-:W-:-:S07]  /*34b0*/  @!P2 FSEL R3, R9, R8, P0 ;  /* 0x000000080903a208 */ /* 0x000fce0000000000 */
.L_x_118:
[----:B------:R-:W-:Y:S05]  /*34c0*/  BSYNC.RECONVERGENT B1 ;  /* 0x0000000000017941 */ /* 0x000fea0003800200 */
.L_x_117:
        /* <DEDUP_REMOVED lines=19> */
.L_x_120:
[----:B------:R-:W-:Y:S05]  /*3600*/  BSYNC.RECONVERGENT B1 ;  /* 0x0000000000017941 */ /* 0x000fea0003800200 */
.L_x_119:
        /* <DEDUP_REMOVED lines=45> */
.L_x_89:
[----:B------:R-:W-:Y:S05]  /*38e0*/  BSYNC.RECONVERGENT B0 ;  /* 0x0000000000007941 */ /* 0x000fea0003800200 */
.L_x_64:
[----:B0--3--:R-:W0:Y:S02]  /*38f0*/  S2R R4, SR_TID.X ;  /* 0x0000000000047919 */ /* 0x009e240000002100 */
[----:B0-----:R-:W-:-:S13]  /*3900*/  ISETP.NE.AND P0, PT, R4, RZ, PT ;  /* 0x000000ff0400720c */ /* 0x001fda0003f05270 */
[----:B------:R-:W-:Y:S05]  /*3910*/  @P0 EXIT ;  /* 0x000000000000094d */ /* 0x000fea0003800000 */
[----:B----4-:R-:W0:Y:S02]  /*3920*/  LDC.64 R4, c[0x0][0x390] ;  /* 0x0000e400ff047b82 */ /* 0x010e240000000a00 */
[----:B0-----:R-:W-:-:S05]  /*3930*/  IMAD.WIDE.U32 R4, R0, 0x8, R4 ;  /* 0x0000000800047825 */ /* 0x001fca00078e0004 */
[----:B------:R-:W-:Y:S04]  /*3940*/  STG.E desc[UR6][R4.64], R2 ;  /* 0x0000000204007986 */ /* 0x000fe8000c101906 */
[----:B------:R-:W-:Y:S01]  /*3950*/  STG.E desc[UR6][R4.64+0x4], R3 ;  /* 0x0000040304007986 */ /* 0x000fe2000c101906 */
[----:B------:R-:W-:Y:S05]  /*3960*/  EXIT ;  /* 0x000000000000794d */ /* 0x000fea0003800000 */
.L_x_121:
        /* <DEDUP_REMOVED lines=9> */
.L_x_216:


//--------------------- .text._ZN3cub18CUB_300001_SM_10006detail6reduce28DeviceReduceSingleTileKernelINS2_10policy_hubINS0_12KeyValuePairIifEEiNS0_6ArgMinEE10Policy1000ENS0_21ArgIndexInputIteratorIPfifEEN6thrust24THRUST_300001_SM_1000_NS24tabulate_output_iteratorINS2_32accumulating_transform_output_opINS5_IlfEENS2_18local_to_global_opIlEES7_NSF_INS2_31unzip_and_write_arg_extremum_opISB_PiEENSE_11use_defaultElEEEESN_lEEiS7_NS2_20empty_problem_init_tIS6_EES6_N4cuda3std3__410__identityEEEvT0_T1_T2_T3_T4_T6_ --------------------------
	.section	.text._ZN3cub18CUB_300001_SM_10006detail6reduce28DeviceReduceSingleTileKernelINS2_10policy_hubINS0_12KeyValuePairIifEEiNS0_6ArgMinEE10Policy1000ENS0_21ArgIndexInputIteratorIPfifEEN6thrust24THRUST_300001_SM_1000_NS24tabulate_output_iteratorINS2_32accumulating_transform_output_opINS5_IlfEENS2_18local_to_global_opIlEES7_NSF_INS2_31unzip_and_write_arg_extremum_opISB_PiEENSE_11use_defaultElEEEESN_lEEiS7_NS2_20empty_problem_init_tIS6_EES6_N4cuda3std3__410__identityEEEvT0_T1_T2_T3_T4_T6_,"ax",@progbits
	.align	128
        .global         _ZN3cub18CUB_300001_SM_10006detail6reduce28DeviceReduceSingleTileKernelINS2_10policy_hubINS0_12KeyValuePairIifEEiNS0_6ArgMinEE10Policy1000ENS0_21ArgIndexInputIteratorIPfifEEN6thrust24THRUST_300001_SM_1000_NS24tabulate_output_iteratorINS2_32accumulating_transform_output_opINS5_IlfEENS2_18local_to_global_opIlEES7_NSF_INS2_31unzip_and_write_arg_extremum_opISB_PiEENSE_11use_defaultElEEEESN_lEEiS7_NS2_20empty_problem_init_tIS6_EES6_N4cuda3std3__410__identityEEEvT0_T1_T2_T3_T4_T6_
        .type           _ZN3cub18CUB_300001_SM_10006detail6reduce28DeviceReduceSingleTileKernelINS2_10policy_hubINS0_12KeyValuePairIifEEiNS0_6ArgMinEE10Policy1000ENS0_21ArgIndexInputIteratorIPfifEEN6thrust24THRUST_300001_SM_1000_NS24tabulate_output_iteratorINS2_32accumulating_transform_output_opINS5_IlfEENS2_18local_to_global_opIlEES7_NSF_INS2_31unzip_and_write_arg_extremum_opISB_PiEENSE_11use_defaultElEEEESN_lEEiS7_NS2_20empty_problem_init_tIS6_EES6_N4cuda3std3__410__identityEEEvT0_T1_T2_T3_T4_T6_,@function
        .size           _ZN3cub18CUB_300001_SM_10006detail6reduce28DeviceReduceSingleTileKernelINS2_10policy_hubINS0_12KeyValuePairIifEEiNS0_6ArgMinEE10Policy1000ENS0_21ArgIndexInputIteratorIPfifEEN6thrust24THRUST_300001_SM_1000_NS24tabulate_output_iteratorINS2_32accumulating_transform_output_opINS5_IlfEENS2_18local_to_global_opIlEES7_NSF_INS2_31unzip_and_write_arg_extremum_opISB_PiEENSE_11use_defaultElEEEESN_lEEiS7_NS2_20empty_problem_init_tIS6_EES6_N4cuda3std3__410__identityEEEvT0_T1_T2_T3_T4_T6_,(.L_x_217 - _ZN3cub18CUB_300001_SM_10006detail6reduce28DeviceReduceSingleTileKernelINS2_10policy_hubINS0_12KeyValuePairIifEEiNS0_6ArgMinEE10Policy1000ENS0_21ArgIndexInputIteratorIPfifEEN6thrust24THRUST_300001_SM_1000_NS24tabulate_output_iteratorINS2_32accumulating_transform_output_opINS5_IlfEENS2_18local_to_global_opIlEES7_NSF_INS2_31unzip_and_write_arg_extremum_opISB_PiEENSE_11use_defaultElEEEESN_lEEiS7_NS2_20empty_problem_init_tIS6_EES6_N4cuda3std3__410__identityEEEvT0_T1_T2_T3_T4_T6_)
        .other          _ZN3cub18CUB_300001_SM_10006detail6reduce28DeviceReduceSingleTileKernelINS2_10policy_hubINS0_12KeyValuePairIifEEiNS0_6ArgMinEE10Policy1000ENS0_21ArgIndexInputIteratorIPfifEEN6thrust24THRUST_300001_SM_1000_NS24tabulate_output_iteratorINS2_32accumulating_transform_output_opINS5_IlfEENS2_18local_to_global_opIlEES7_NSF_INS2_31unzip_and_write_arg_extremum_opISB_PiEENSE_11use_defaultElEEEESN_lEEiS7_NS2_20empty_problem_init_tIS6_EES6_N4cuda3std3__410__identityEEEvT0_T1_T2_T3_T4_T6_,@"STO_CUDA_ENTRY STV_DEFAULT"
_ZN3cub18CUB_300001_SM_10006detail6reduce28DeviceReduceSingleTileKernelINS2_10policy_hubINS0_12KeyValuePairIifEEiNS0_6ArgMinEE10Policy1000ENS0_21ArgIndexInputIteratorIPfifEEN6thrust24THRUST_300001_SM_1000_NS24tabulate_output_iteratorINS2_32accumulating_transform_output_opINS5_IlfEENS2_18local_to_global_opIlEES7_NSF_INS2_31unzip_and_write_arg_extremum_opISB_PiEENSE_11use_defaultElEEEESN_lEEiS7_NS2_20empty_problem_init_tIS6_EES6_N4cuda3std3__410__identityEEEvT0_T1_T2_T3_T4_T6_:
.text._ZN3cub18CUB_300001_SM_10006detail6reduce28DeviceReduceSingleTileKernelINS2_10policy_hubINS0_12KeyValuePairIifEEiNS0_6ArgMinEE10Policy1000ENS0_21ArgIndexInputIteratorIPfifEEN6thrust24THRUST_300001_SM_1000_NS24tabulate_output_iteratorINS2_32accumulating_transform_output_opINS5_IlfEENS2_18local_to_global_opIlEES7_NSF_INS2_31unzip_and_write_arg_extremum_opISB_PiEENSE_11use_defaultElEEEESN_lEEiS7_NS2_20empty_problem_init_tIS6_EES6_N4cuda3std3__410__identityEEEvT0_T1_T2_T3_T4_T6_:
        /* <DEDUP_REMOVED lines=23> */
.L_x_123:
        /* <DEDUP_REMOVED lines=19> */
.L_x_124:
[----:B------:R-:W-:-:S13]  /*02a0*/  ISETP.NE.AND P0, PT, RZ, UR10, PT ;  /* 0x0000000aff007c0c */ /* 0x000fda000bf05270 */
[----:B------:R-:W-:Y:S05]  /*02b0*/  @!P0 EXIT ;  /* 0x000000000000894d */ /* 0x000fea0003800000 */
[----:B01----:R-:W0:Y:S08]  /*02c0*/  LDC.64 R2, c[0x0][0x3b8] ;  /* 0x0000ee00ff027b82 */ /* 0x003e300000000a00 */
[----:B------:R-:W1:Y:S01]  /*02d0*/  LDC.64 R4, c[0x0][0x3c0] ;  /* 0x0000f000ff047b82 */ /* 0x000e620000000a00 */
[----:B0-----:R-:W-:Y:S04]  /*02e0*/  STG.E desc[UR8][R2.64], R9 ;  /* 0x0000000902007986 */ /* 0x001fe8000c101908 */
[----:B-1----:R-:W-:Y:S01]  /*02f0*/  STG.E desc[UR8][R4.64], R11 ;  /* 0x0000000b04007986 */ /* 0x002fe2000c101908 */
[----:B------:R-:W-:Y:S05]  /*0300*/  EXIT ;  /* 0x000000000000794d */ /* 0x000fea0003800000 */
.L_x_122:
        /* <DEDUP_REMOVED lines=8> */
[----:B------:R-:W0:Y:S01]  /*0390*/  LDC.64 R4, c[0x0][0x380] ;  /* 0x0000e000ff047b82 */ /* 0x000e220000000a00 */
[----:B------:R-:W1:Y:S02]  /*03a0*/  LDCU UR5, c[0x0][0x388] ;  /* 0x00007100ff0577ac */ /* 0x000e640008000800 */
[----:B-1----:R-:W-:-:S04]  /*03b0*/  VIADD R2, R0, UR5 ;  /* 0x0000000500027c36 */ /* 0x002fc80008000000 */
[----:B0-----:R-:W-:-:S05]  /*03c0*/  IMAD.WIDE R4, R2, 0x4, R4 ;  /* 0x0000000402047825 */ /* 0x001fca00078e0204 */
[----:B------:R0:W5:Y:S01]  /*03d0*/  LDG.E R3, desc[UR8][R4.64] ;  /* 0x0000000804037981 */ /* 0x000162000c1e1900 */
[----:B------:R-:W-:-:S07]  /*03e0*/  VIADD R6, R0, 0x100 ;  /* 0x0000010000067836 */ /* 0x000fce0000000000 */
.L_x_128:
[----:B------:R-:W-:Y:S05]  /*03f0*/  BSYNC.RECONVERGENT B1 ;  /* 0x0000000000017941 */ /* 0x000fea0003800200 */
.L_x_127:
[----:B------:R-:W-:Y:S01]  /*0400*/  ISETP.GE.AND P0, PT, R6, UR4, PT ;  /* 0x0000000406007c0c */ /* 0x000fe2000bf06270 */
[----:B------:R-:W-:-:S12]  /*0410*/  BSSY.RECONVERGENT B1, `(.L_x_129) ;  /* 0x00000a3000017945 */ /* 0x000fd80003800200 */
[----:B------:R-:W-:Y:S05]  /*0420*/  @P0 BRA `(.L_x_130) ;  /* 0x0000000800840947 */ /* 0x000fea0003800000 */
[----:B------:R-:W-:Y:S01]  /*0430*/  LOP3.LUT R8, RZ, R6, RZ, 0x33, !PT ;  /* 0x00000006ff087212 */ /* 0x000fe200078e33ff */
[----:B------:R-:W-:Y:S04]  /*0440*/  BSSY.RECONVERGENT B2, `(.L_x_131) ;  /* 0x000004f000027945 */ /* 0x000fe80003800200 */
[----:B------:R-:W-:-:S05]  /*0450*/  VIADD R8, R8, UR4 ;  /* 0x0000000408087c36 */ /* 0x000fca0008000000 */
[C---:B------:R-:W-:Y:S02]  /*0460*/  ISETP.GE.U32.AND P0, PT, R8.reuse, 0x700, PT ;  /* 0x000007000800780c */ /* 0x040fe40003f06070 */
[----:B------:R-:W-:-:S04]  /*0470*/  LEA.HI R9, R8, 0x1, RZ, 0x18 ;  /* 0x0000000108097811 */ /* 0x000fc800078fc0ff */
[----:B------:R-:W-:-:S07]  /*0480*/  LOP3.LUT R21, R9, 0x7, RZ, 0xc0, !PT ;  /* 0x0000000709157812 */ /* 0x000fce00078ec0ff */
[----:B------:R-:W-:Y:S05]  /*0490*/  @!P0 BRA `(.L_x_132) ;  /* 0x0000000400248947 */ /* 0x000fea0003800000 */
[----:B0-----:R-:W0:Y:S01]  /*04a0*/  LDC.64 R4, c[0x0][0x380] ;  /* 0x0000e000ff047b82 */ /* 0x001e220000000a00 */
[----:B------:R-:W1:Y:S01]  /*04b0*/  LDCU UR5, c[0x0][0x388] ;  /* 0x00007100ff0577ac */ /* 0x000e620008000800 */
[----:B------:R-:W-:Y:S01]  /*04c0*/  LOP3.LUT R7, R9, 0x1fffff8, RZ, 0xc0, !PT ;  /* 0x01fffff809077812 */ /* 0x000fe200078ec0ff */
[----:B------:R-:W-:Y:S01]  /*04d0*/  BSSY.RECONVERGENT B3, `(.L_x_133) ;  /* 0x0000044000037945 */ /* 0x000fe20003800200 */
[----:B------:R-:W-:-:S03]  /*04e0*/  VIADD R10, R6, 0x400 ;  /* 0x00000400060a7836 */ /* 0x000fc60000000000 */
[----:B------:R-:W-:Y:S02]  /*04f0*/  IMAD.MOV R12, RZ, RZ, -R7 ;  /* 0x000000ffff0c7224 */ /* 0x000fe400078e0a07 */
[----:B-1----:R-:W-:Y:S01]  /*0500*/  VIADD R11, R6, UR5 ;  /* 0x00000005060b7c36 */ /* 0x002fe20008000000 */
[----:B0-----:R-:W-:-:S05]  /*0510*/  IADD3 R4, P0, PT, R4, 0x1000, RZ ;  /* 0x0000100004047810 */ /* 0x001fca0007f1e0ff */
[----:B------:R-:W-:-:S08]  /*0520*/  IMAD.X R5, RZ, RZ, R5, P0 ;  /* 0x000000ffff057224 */ /* 0x000fd000000e0605 */
.L_x_134:
        /* <DEDUP_REMOVED lines=63> */
.L_x_133:
[----:B------:R-:W-:-:S07]  /*0920*/  VIADD R6, R10, 0xfffffc00 ;  /* 0xfffffc000a067836 */ /* 0x000fce0000000000 */
.L_x_132:
[----:B------:R-:W-:Y:S05]  /*0930*/  BSYNC.RECONVERGENT B2 ;  /* 0x0000000000027941 */ /* 0x000fea0003800200 */
.L_x_131:
[----:B------:R-:W-:-:S13]  /*0940*/  ISETP.NE.AND P0, PT, R21, RZ, PT ;  /* 0x000000ff1500720c */ /* 0x000fda0003f05270 */
[----:B------:R-:W-:Y:S05]  /*0950*/  @!P0 BRA `(.L_x_130) ;  /* 0x0000000400388947 */ /* 0x000fea0003800000 */
[----:B------:R-:W-:Y:S01]  /*0960*/  ISETP.GE.U32.AND P0, PT, R21, 0x4, PT ;  /* 0x000000041500780c */ /* 0x000fe20003f06070 */
[----:B------:R-:W-:Y:S01]  /*0970*/  BSSY.RECONVERGENT B2, `(.L_x_135) ;  /* 0x0000024000027945 */ /* 0x000fe20003800200 */
[----:B------:R-:W-:-:S11]  /*0980*/  LOP3.LUT P1, R11, R9, 0x3, RZ, 0xc0, !PT ;  /* 0x00000003090b7812 */ /* 0x000fd6000782c0ff */
[----:B------:R-:W-:Y:S05]  /*0990*/  @!P0 BRA `(.L_x_136) ;  /* 0x0000000000848947 */ /* 0x000fea0003800000 */
[----:B0-----:R-:W0:Y:S01]  /*09a0*/  LDC.64 R4, c[0x0][0x380] ;  /* 0x0000e000ff047b82 */ /* 0x001e220000000a00 */
[----:B------:R-:W1:Y:S02]  /*09b0*/  LDCU UR5, c[0x0][0x388] ;  /* 0x00007100ff0577ac */ /* 0x000e640008000800 */
[----:B-1----:R-:W-:-:S04]  /*09c0*/  VIADD R13, R6, UR5 ;  /* 0x00000005060d7c36 */ /* 0x002fc80008000000 */
        /* <DEDUP_REMOVED lines=30> */
.L_x_136:
[----:B------:R-:W-:Y:S05]  /*0bb0*/  BSYNC.RECONVERGENT B2 ;  /* 0x0000000000027941 */ /* 0x000fea0003800200 */
.L_x_135:
[----:B------:R-:W-:Y:S05]  /*0bc0*/  @!P1 BRA `(.L_x_130) ;  /* 0x00000000009c9947 */ /* 0x000fea0003800000 */
[----:B------:R-:W-:Y:S01]  /*0bd0*/  ISETP.NE.AND P0, PT, R11, 0x1, PT ;  /* 0x000000010b00780c */ /* 0x000fe20003f05270 */
[----:B------:R-:W-:Y:S01]  /*0be0*/  BSSY.RECONVERGENT B2, `(.L_x_137) ;  /* 0x000001a000027945 */ /* 0x000fe20003800200 */
[----:B------:R-:W-:Y:S01]  /*0bf0*/  LOP3.LUT P1, RZ, R8, 0x100, RZ, 0xc0, !PT ;  /* 0x0000010008ff7812 */ /* 0x000fe2000782c0ff */
[----:B------:R-:W-:Y:S02]  /*0c00*/  IMAD.MOV.U32 R7, RZ, RZ, R2 ;  /* 0x000000ffff077224 */ /* 0x000fe400078e0002 */
[----:B-----5:R-:W-:-:S08]  /*0c10*/  IMAD.MOV.U32 R8, RZ, RZ, R3 ;  /* 0x000000ffff087224 */ /* 0x020fd000078e0003 */
[----:B------:R-:W-:Y:S05]  /*0c20*/  @!P0 BRA `(.L_x_138) ;  /* 0x0000000000548947 */ /* 0x000fea0003800000 */
[----:B0-----:R-:W0:Y:S01]  /*0c30*/  LDC.64 R4, c[0x0][0x380] ;  /* 0x0000e000ff047b82 */ /* 0x001e220000000a00 */
[----:B------:R-:W1:Y:S02]  /*0c40*/  LDCU UR5, c[0x0][0x388] ;  /* 0x00007100ff0577ac */ /* 0x000e640008000800 */
[----:B-1----:R-:W-:-:S04]  /*0c50*/  VIADD R9, R6, UR5 ;  /* 0x0000000506097c36 */ /* 0x002fc80008000000 */
        /* <DEDUP_REMOVED lines=18> */
.L_x_138:
[----:B------:R-:W-:Y:S05]  /*0d80*/  BSYNC.RECONVERGENT B2 ;  /* 0x0000000000027941 */ /* 0x000fea0003800200 */
.L_x_137:
[----:B------:R-:W-:Y:S05]  /*0d90*/  @P1 BRA `(.L_x_130) ;  /* 0x0000000000281947 */ /* 0x000fea0003800000 */
        /* <DEDUP_REMOVED lines=9> */
[----:B------:R-:W-:-:S07]  /*0e30*/  @P1 SEL R2, R2, R7, P0 ;  /* 0x0000000702021207 */ /* 0x000fce0000000000 */
.L_x_130:
[----:B------:R-:W-:Y:S05]  /*0e40*/  BSYNC.RECONVERGENT B1 ;  /* 0x0000000000017941 */ /* 0x000fea0003800200 */
.L_x_129:
[----:B0-----:R-:W0:Y:S02]  /*0e50*/  LDC R4, c[0x0][0x3d8] ;  /* 0x0000f600ff047b82 */ /* 0x001e240000000800 */
[----:B0-----:R-:W-:-:S13]  /*0e60*/  ISETP.GE.AND P0, PT, R4, 0x100, PT ;  /* 0x000001000400780c */ /* 0x001fda0003f06270 */
[----:B------:R-:W-:Y:S05]  /*0e70*/  @!P0 BRA `(.L_x_139) ;  /* 0x0000000800048947 */ /* 0x000fea0003800000 */
[----:B------:R-:W0:Y:S01]  /*0e80*/  S2R R8, SR_LANEID ;  /* 0x0000000000087919 */ /* 0x000e220000000000 */
[----:B------:R-:W-:Y:S01]  /*0e90*/  BSSY.RECONVERGENT B1, `(.L_x_140) ;  /* 0x0000012000017945 */ /* 0x000fe20003800200 */
[----:B------:R-:W-:Y:S01]  /*0ea0*/  IMAD.MOV.U32 R4, RZ, RZ, R2 ;  /* 0x000000ffff047224 */ /* 0x000fe200078e0002 */
[----:B------:R1:W2:Y:S01]  /*0eb0*/  SHFL.DOWN PT, R7, R2, 0x1, 0x1f ;  /* 0x08201f0002077f89 */ /* 0x0002a200000e0000 */
[----:B-----5:R-:W-:-:S03]  /*0ec0*/  IMAD.MOV.U32 R5, RZ, RZ, R3 ;  /* 0x000000ffff057224 */ /* 0x020fc600078e0003 */
        /* <DEDUP_REMOVED lines=14> */
.L_x_141:
[----:B------:R-:W-:Y:S05]  /*0fb0*/  BSYNC.RECONVERGENT B1 ;  /* 0x0000000000017941 */ /* 0x000fea0003800200 */
.L_x_140:
        /* <DEDUP_REMOVED lines=13> */
.L_x_143:
[----:B------:R-:W-:Y:S05]  /*1090*/  BSYNC.RECONVERGENT B1 ;  /* 0x0000000000017941 */ /* 0x000fea0003800200 */
.L_x_142:
[----:B-1----:R1:W3:Y:S01]  /*10a0*/  SHFL.DOWN PT, R7, R2, 0x4, 0x1f ;  /* 0x08801f0002077f89 */ /* 0x0022e200000e0000 */
[----:B------:R-:W-:Y:S01]  /*10b0*/  BSSY.RECONVERGENT B1, `(.L_x_144) ;  /* 0x000000c000017945 */ /* 0x000fe20003800200 */
[----:B0-----:R-:W-:Y:S02]  /*10c0*/  IMAD.MOV.U32 R4, RZ, RZ, R2 ;  /* 0x000000ffff047224 */ /* 0x001fe400078e0002 */
[----:B--2---:R1:W0:Y:S01]  /*10d0*/  SHFL.DOWN PT, R6, R3, 0x4, 0x1f ;  /* 0x08801f0003067f89 */ /* 0x00422200000e0000 */
        /* <DEDUP_REMOVED lines=9> */
.L_x_145:
[----:B------:R-:W-:Y:S05]  /*1170*/  BSYNC.RECONVERGENT B1 ;  /* 0x0000000000017941 */ /* 0x000fea0003800200 */
.L_x_144:
[----:B---3--:R2:W3:Y:S01]  /*1180*/  SHFL.DOWN PT, R7, R4, 0x8, 0x1f ;  /* 0x09001f0004077f89 */ /* 0x0084e200000e0000 */
[----:B------:R-:W-:Y:S01]  /*1190*/  BSSY.RECONVERGENT B1, `(.L_x_146) ;  /* 0x000000c000017945 */ /* 0x000fe20003800200 */
[----:B-1----:R-:W-:Y:S02]  /*11a0*/  IMAD.MOV.U32 R2, RZ, RZ, R4 ;  /* 0x000000ffff027224 */ /* 0x002fe400078e0004 */
[----:B0-----:R2:W0:Y:S01]  /*11b0*/  SHFL.DOWN PT, R6, R5, 0x8, 0x1f ;  /* 0x09001f0005067f89 */ /* 0x00142200000e0000 */
        /* <DEDUP_REMOVED lines=9> */
.L_x_147:
[----:B------:R-:W-:Y:S05]  /*1250*/  BSYNC.RECONVERGENT B1 ;  /* 0x0000000000017941 */ /* 0x000fea0003800200 */
.L_x_146:
[----:B--2---:R1:W2:Y:S01]  /*1260*/  SHFL.DOWN PT, R4, R2, 0x10, 0x1f ;  /* 0x0a001f0002047f89 */ /* 0x0042a200000e0000 */
[----:B------:R-:W-:Y:S03]  /*1270*/  BSSY.RECONVERGENT B1, `(.L_x_148) ;  /* 0x0000012000017945 */ /* 0x000fe60003800200 */
[----:B------:R1:W4:Y:S01]  /*1280*/  SHFL.DOWN PT, R5, R3, 0x10, 0x1f ;  /* 0x0a001f0003057f89 */ /* 0x00032200000e0000 */
[----:B------:R-:W-:Y:S05]  /*1290*/  @P1 BRA `(.L_x_149) ;  /* 0x00000000003c1947 */ /* 0x000fea0003800000 */
[----:B------:R-:W-:Y:S02]  /*12a0*/  ISETP.NE.AND P2, PT, R8, RZ, PT ;  /* 0x000000ff0800720c */ /* 0x000fe40003f45270 */
[----:B----4-:R-:W-:-:S11]  /*12b0*/  FSETP.GT.AND P1, PT, R3, R5, PT ;  /* 0x000000050300720b */ /* 0x010fd60003f24000 */
[----:B------:R-:W4:Y:S01]  /*12c0*/  @!P2 S2R R8, SR_CgaCtaId ;  /* 0x000000000008a919 */ /* 0x000f220000008800 */
[----:B---3--:R-:W-:Y:S02]  /*12d0*/  @!P2 MOV R7, 0x400 ;  /* 0x000004000007a802 */ /* 0x008fe40000000f00 */
[----:B0-----:R-:W-:Y:S02]  /*12e0*/  @!P2 SHF.R.U32.HI R6, RZ, 0x2, R0 ;  /* 0x00000002ff06a819 */ /* 0x001fe40000011600 */
[----:B--2---:R-:W-:Y:S02]  /*12f0*/  @!P1 ISETP.GE.AND P0, PT, R4, R2, PT ;  /* 0x000000020400920c */ /* 0x004fe40003f06270 */
[----:B------:R-:W-:Y:S02]  /*1300*/  @!P2 LOP3.LUT R6, R6, 0xf8, RZ, 0xc0, !PT ;  /* 0x000000f80606a812 */ /* 0x000fe400078ec0ff */
[----:B------:R-:W-:-:S04]  /*1310*/  @!P1 FSETP.EQ.AND P0, PT, R3, R5, !P0 ;  /* 0x000000050300920b */ /* 0x000fc80004702000 */
[----:B------:R-:W-:Y:S02]  /*1320*/  @!P1 SEL R4, R4, R2, P0 ;  /* 0x0000000204049207 */ /* 0x000fe40000000000 */
[----:B------:R-:W-:-:S03]  /*1330*/  @!P1 FSEL R5, R5, R3, P0 ;  /* 0x0000000305059208 */ /* 0x000fc60000000000 */
[----:B-1----:R-:W-:Y:S02]  /*1340*/  IMAD.MOV.U32 R2, RZ, RZ, R4 ;  /* 0x000000ffff027224 */ /* 0x002fe400078e0004 */
[----:B------:R-:W-:Y:S01]  /*1350*/  IMAD.MOV.U32 R3, RZ, RZ, R5 ;  /* 0x000000ffff037224 */ /* 0x000fe200078e0005 */
[----:B----4-:R-:W-:-:S05]  /*1360*/  @!P2 LEA R7, R8, R7, 0x18 ;  /* 0x000000070807a211 */ /* 0x010fca00078ec0ff */
[----:B------:R-:W-:-:S05]  /*1370*/  @!P2 IMAD.IADD R6, R6, 0x1, R7 ;  /* 0x000000010606a824 */ /* 0x000fca00078e0207 */
[----:B------:R0:W-:Y:S02]  /*1380*/  @!P2 STS.64 [R6+0x8], R4 ;  /* 0x000008040600a388 */ /* 0x0001e40000000a00 */
.L_x_149:
[----:B------:R-:W-:Y:S05]  /*1390*/  BSYNC.RECONVERGENT B1 ;  /* 0x0000000000017941 */ /* 0x000fea0003800200 */
.L_x_148:
[----:B------:R-:W-:Y:S01]  /*13a0*/  BAR.SYNC.DEFER_BLOCKING 0x0 ;  /* 0x0000000000007b1d */ /* 0x000fe20000010000 */
[----:B------:R-:W-:-:S13]  /*13b0*/  ISETP.NE.AND P0, PT, R0, RZ, PT ;  /* 0x000000ff0000720c */ /* 0x000fda0003f05270 */
[----:B------:R-:W-:Y:S05]  /*13c0*/  @P0 BRA `(.L_x_150) ;  /* 0x0000002400e40947 */ /* 0x000fea0003800000 */
[----:B------:R-:W5:Y:S01]  /*13d0*/  S2UR UR5, SR_CgaCtaId ;  /* 0x00000000000579c3 */ /* 0x000f620000008800 */
[----:B------:R-:W-:Y:S02]  /*13e0*/  UMOV UR4, 0x400 ;  /* 0x0000040000047882 */ /* 0x000fe40000000000 */
[----:B-----5:R-:W-:-:S09]  /*13f0*/  ULEA UR4, UR5, UR4, 0x18 ;  /* 0x0000000405047291 */ /* 0x020fd2000f8ec0ff */
[----:B0-234-:R-:W0:Y:S04]  /*1400*/  LDS.128 R4, [UR4+0x10] ;  /* 0x00001004ff047984 */ /* 0x01de280008000c00 */
[----:B------:R-:W2:Y:S04]  /*1410*/  LDS.128 R8, [UR4+0x20] ;  /* 0x00002004ff087984 */ /* 0x000ea80008000c00 */
[----:B------:R-:W3:Y:S01]  /*1420*/  LDS.128 R12, [UR4+0x30] ;  /* 0x00003004ff0c7984 */ /* 0x000ee20008000c00 */
[----:B0-----:R-:W-:-:S13]  /*1430*/  FSETP.GEU.AND P1, PT, R5, R3, PT ;  /* 0x000000030500720b */ /* 0x001fda0003f2e000 */
[----:B------:R-:W-:-:S04]  /*1440*/  @P1 ISETP.GE.AND P0, PT, R4, R2, PT ;  /* 0x000000020400120c */ /* 0x000fc80003f06270 */
[----:B------:R-:W-:-:S04]  /*1450*/  @P1 FSETP.EQ.AND P0, PT, R3, R5, !P0 ;  /* 0x000000050300120b */ /* 0x000fc80004702000 */
[----:B------:R-:W-:Y:S02]  /*1460*/  @P1 FSEL R5, R5, R3, P0 ;  /* 0x0000000305051208 */ /* 0x000fe40000000000 */
[----:B------:R-:W-:Y:S02]  /*1470*/  @P1 SEL R4, R4, R2, P0 ;  /* 0x0000000204041207 */ /* 0x000fe40000000000 */
[----:B------:R-:W-:Y:S01]  /*1480*/  FSETP.GEU.AND P2, PT, R7, R5, PT ;  /* 0x000000050700720b */ /* 0x000fe20003f4e000 */
[----:B-1----:R-:W0:-:S12]  /*1490*/  LDS.64 R2, [UR4+0x40] ;  /* 0x00004004ff027984 */ /* 0x002e180008000a00 */
        /* <DEDUP_REMOVED lines=31> */
.L_x_139:
[----:B------:R-:W0:Y:S01]  /*1690*/  S2R R10, SR_LANEID ;  /* 0x00000000000a7919 */ /* 0x000e220000000000 */
[----:B------:R-:W-:Y:S01]  /*16a0*/  LOP3.LUT R5, R0, 0x3e0, RZ, 0xc0, !PT ;  /* 0x000003e000057812 */ /* 0x000fe200078ec0ff */
[----:B------:R-:W-:Y:S04]  /*16b0*/  BSSY.RECONVERGENT B1, `(.L_x_151) ;  /* 0x0000022000017945 */ /* 0x000fe80003800200 */
[----:B------:R-:W-:Y:S01]  /*16c0*/  VIADD R7, R5, 0x20 ;  /* 0x0000002005077836 */ /* 0x000fe20000000000 */
[----:B------:R-:W-:-:S04]  /*16d0*/  LOP3.LUT R5, RZ, R5, RZ, 0x33, !PT ;  /* 0x00000005ff057212 */ /* 0x000fc800078e33ff */
[----:B------:R-:W-:Y:S01]  /*16e0*/  ISETP.GT.AND P0, PT, R7, R4, PT ;  /* 0x000000040700720c */ /* 0x000fe20003f04270 */
[----:B------:R-:W-:-:S05]  /*16f0*/  IMAD.IADD R5, R5, 0x1, R4 ;  /* 0x0000000105057824 */ /* 0x000fca00078e0204 */
[----:B------:R-:W-:Y:S02]  /*1700*/  SEL R5, R5, 0x1f, P0 ;  /* 0x0000001f05057807 */ /* 0x000fe40000000000 */
[C---:B0-----:R-:W-:Y:S01]  /*1710*/  ISETP.NE.AND P1, PT, R10.reuse, RZ, PT ;  /* 0x000000ff0a00720c */ /* 0x041fe20003f25270 */
[C---:B------:R-:W-:Y:S01]  /*1720*/  VIADD R6, R10.reuse, 0x2 ;  /* 0x000000020a067836 */ /* 0x040fe20000000000 */
[----:B------:R-:W-:-:S04]  /*1730*/  ISETP.GE.AND P0, PT, R10, R5, PT ;  /* 0x000000050a00720c */ /* 0x000fc80003f06270 */
[----:B------:R-:W-:Y:S01]  /*1740*/  ISETP.GT.AND P5, PT, R6, R5, PT ;  /* 0x000000050600720c */ /* 0x000fe20003fa4270 */
[----:B------:R-:W-:-:S05]  /*1750*/  VIADD R6, R10, 0x8 ;  /* 0x000000080a067836 */ /* 0x000fca0000000000 */
[----:B------:R-:W-:Y:S01]  /*1760*/  ISETP.GT.AND P3, PT, R6, R5, PT ;  /* 0x000000050600720c */ /* 0x000fe20003f64270 */
[----:B------:R-:W0:Y:S01]  /*1770*/  @!P1 S2R R8, SR_CgaCtaId ;  /* 0x0000000000089919 */ /* 0x000e220000008800 */
[----:B------:R-:W-:Y:S01]  /*1780*/  @!P1 MOV R7, 0x400 ;  /* 0x0000040000079802 */ /* 0x000fe20000000f00 */
[----:B------:R-:W-:-:S03]  /*1790*/  IMAD.MOV.U32 R6, RZ, RZ, R2 ;  /* 0x000000ffff067224 */ /* 0x000fc600078e0002 */
[----:B0-----:R-:W-:Y:S01]  /*17a0*/  @!P1 LEA R12, R8, R7, 0x18 ;  /* 0x00000007080c9211 */ /* 0x001fe200078ec0ff */
[C---:B------:R-:W-:Y:S01]  /*17b0*/  VIADD R8, R10.reuse, 0x4 ;  /* 0x000000040a087836 */ /* 0x040fe20000000000 */
[----:B------:R-:W-:Y:S01]  /*17c0*/  @!P1 SHF.R.U32.HI R7, RZ, 0x2, R0 ;  /* 0x00000002ff079819 */ /* 0x000fe20000011600 */
[----:B------:R-:W-:-:S03]  /*17d0*/  VIADD R10, R10, 0x10 ;  /* 0x000000100a0a7836 */ /* 0x000fc60000000000 */
[----:B------:R-:W-:Y:S02]  /*17e0*/  @!P1 LOP3.LUT R7, R7, 0xf8, RZ, 0xc0, !PT ;  /* 0x000000f807079812 */ /* 0x000fe400078ec0ff */
[-C--:B------:R-:W-:Y:S02]  /*17f0*/  ISETP.GT.AND P2, PT, R10, R5.reuse, PT ;  /* 0x000000050a00720c */ /* 0x080fe40003f44270 */
[----:B-----5:R0:W1:Y:S01]  /*1800*/  SHFL.DOWN PT, R10, R3, 0x1, R5 ;  /* 0x08200000030a7989 */ /* 0x02006200000e0005 */
        /* <DEDUP_REMOVED lines=12> */
.L_x_152:
[----:B------:R-:W-:Y:S05]  /*18d0*/  BSYNC.RECONVERGENT B1 ;  /* 0x0000000000017941 */ /* 0x000fea0003800200 */
.L_x_151:
[----:B0-----:R0:W3:Y:S01]  /*18e0*/  SHFL.DOWN PT, R3, R6, 0x2, R5 ;  /* 0x0840000006037989 */ /* 0x0010e200000e0005 */
[----:B------:R-:W-:Y:S01]  /*18f0*/  BSSY.RECONVERGENT B1, `(.L_x_153) ;  /* 0x000000c000017945 */ /* 0x000fe20003800200 */
[----:B------:R-:W-:Y:S02]  /*1900*/  IMAD.MOV.U32 R2, RZ, RZ, R6 ;  /* 0x000000ffff027224 */ /* 0x000fe400078e0006 */
[----:B--2---:R0:W2:Y:S01]  /*1910*/  SHFL.DOWN PT, R7, R8, 0x2, R5 ;  /* 0x0840000008077989 */ /* 0x0040a200000e0005 */
        /* <DEDUP_REMOVED lines=9> */
.L_x_154:
[----:B------:R-:W-:Y:S05]  /*19b0*/  BSYNC.RECONVERGENT B1 ;  /* 0x0000000000017941 */ /* 0x000fea0003800200 */
.L_x_153:
[----:B---3--:R1:W3:Y:S01]  /*19c0*/  SHFL.DOWN PT, R3, R2, 0x4, R5 ;  /* 0x0880000002037989 */ /* 0x0082e200000e0005 */
[----:B------:R-:W-:Y:S01]  /*19d0*/  BSSY.RECONVERGENT B1, `(.L_x_155) ;  /* 0x000000c000017945 */ /* 0x000fe20003800200 */
[----:B0-----:R-:W-:Y:S02]  /*19e0*/  IMAD.MOV.U32 R6, RZ, RZ, R2 ;  /* 0x000000ffff067224 */ /* 0x001fe400078e0002 */
[----:B--2---:R1:W0:Y:S01]  /*19f0*/  SHFL.DOWN PT, R7, R10, 0x4, R5 ;  /* 0x088000000a077989 */ /* 0x00422200000e0005 */
        /* <DEDUP_REMOVED lines=9> */
.L_x_156:
[----:B------:R-:W-:Y:S05]  /*1a90*/  BSYNC.RECONVERGENT B1 ;  /* 0x0000000000017941 */ /* 0x000fea0003800200 */
.L_x_155:
        /* <DEDUP_REMOVED lines=13> */
.L_x_158:
[----:B------:R-:W-:Y:S05]  /*1b70*/  BSYNC.RECONVERGENT B1 ;  /* 0x0000000000017941 */ /* 0x000fea0003800200 */
.L_x_157:
[----:B0-----:R0:W1:Y:S01]  /*1b80*/  SHFL.DOWN PT, R7, R10, 0x10, R5 ;  /* 0x0a0000000a077989 */ /* 0x00106200000e0005 */
[----:B------:R-:W-:Y:S01]  /*1b90*/  BSSY.RECONVERGENT B1, `(.L_x_159) ;  /* 0x000000c000017945 */ /* 0x000fe20003800200 */
[----:B------:R-:W-:Y:S02]  /*1ba0*/  IMAD.MOV.U32 R2, RZ, RZ, R10 ;  /* 0x000000ffff027224 */ /* 0x000fe400078e000a */
[----:B------:R0:W4:Y:S01]  /*1bb0*/  SHFL.DOWN PT, R9, R12, 0x10, R5 ;  /* 0x0a0000000c097989 */ /* 0x00012200000e0005 */
[----:B---3--:R-:W-:Y:S01]  /*1bc0*/  IMAD.MOV.U32 R3, RZ, RZ, R12 ;  /* 0x000000ffff037224 */ /* 0x008fe200078e000c */
[----:B------:R-:W-:Y:S06]  /*1bd0*/  @P2 BRA `(.L_x_160) ;  /* 0x00000000001c2947 */ /* 0x000fec0003800000 */
[----:B----4-:R-:W-:Y:S01]  /*1be0*/  FSETP.GT.AND P2, PT, R12, R9, PT ;  /* 0x000000090c00720b */ /* 0x010fe20003f44000 */
[----:B-1----:R-:W-:Y:S02]  /*1bf0*/  IMAD.MOV.U32 R2, RZ, RZ, R7 ;  /* 0x000000ffff027224 */ /* 0x002fe400078e0007 */
[----:B------:R-:W-:-:S10]  /*1c00*/  IMAD.MOV.U32 R3, RZ, RZ, R9 ;  /* 0x000000ffff037224 */ /* 0x000fd400078e0009 */
[----:B------:R-:W-:-:S04]  /*1c10*/  @!P2 ISETP.GE.AND P0, PT, R7, R10, PT ;  /* 0x0000000a0700a20c */ /* 0x000fc80003f06270 */
[----:B------:R-:W-:-:S04]  /*1c20*/  @!P2 FSETP.EQ.AND P0, PT, R12, R9, !P0 ;  /* 0x000000090c00a20b */ /* 0x000fc80004702000 */
[----:B------:R-:W-:Y:S02]  /*1c30*/  @!P2 SEL R2, R7, R10, P0 ;  /* 0x0000000a0702a207 */ /* 0x000fe40000000000 */
[----:B------:R-:W-:-:S07]  /*1c40*/  @!P2 FSEL R3, R9, R12, P0 ;  /* 0x0000000c0903a208 */ /* 0x000fce0000000000 */
.L_x_160:
[----:B------:R-:W-:Y:S05]  /*1c50*/  BSYNC.RECONVERGENT B1 ;  /* 0x0000000000017941 */ /* 0x000fea0003800200 */
.L_x_159:
        /* <DEDUP_REMOVED lines=9> */
[----:B0-2-4-:R-:W0:Y:S02]  /*1cf0*/  LDS.128 R8, [UR4+0x10] ;  /* 0x00001004ff087984 */ /* 0x015e240008000c00 */
        /* <DEDUP_REMOVED lines=63> */
.L_x_126:
[----:B------:R-:W0:Y:S01]  /*20f0*/  S2R R0, SR_TID.X ;  /* 0x0000000000007919 */ /* 0x000e220000002100 */
[----:B------:R-:W1:Y:S01]  /*2100*/  LDC.64 R4, c[0x0][0x380] ;  /* 0x0000e000ff047b82 */ /* 0x000e620000000a00 */
[----:B------:R-:W0:Y:S02]  /*2110*/  LDCU UR5, c[0x0][0x388] ;  /* 0x00007100ff0577ac */ /* 0x000e240008000800 */
[----:B0-----:R-:W-:-:S04]  /*2120*/  VIADD R6, R0, UR5 ;  /* 0x0000000500067c36 */ /* 0x001fc80008000000 */
[----:B-1----:R-:W-:-:S05]  /*2130*/  IMAD.WIDE R4, R6, 0x4, R4 ;  /* 0x0000000406047825 */ /* 0x002fca00078e0204 */
[----:B------:R-:W2:Y:S04]  /*2140*/  LDG.E R3, desc[UR8][R4.64] ;  /* 0x0000000804037981 */ /* 0x000ea8000c1e1900 */
[----:B------:R-:W2:Y:S04]  /*2150*/  LDG.E R8, desc[UR8][R4.64+0x400] ;  /* 0x0004000804087981 */ /* 0x000ea8000c1e1900 */
[----:B------:R0:W5:Y:S04]  /*2160*/  LDG.E R10, desc[UR8][R4.64+0x800] ;  /* 0x00080008040a7981 */ /* 0x000168000c1e1900 */
[----:B------:R0:W5:Y:S04]  /*2170*/  LDG.E R12, desc[UR8][R4.64+0xc00] ;  /* 0x000c0008040c7981 */ /* 0x000168000c1e1900 */
[----:B------:R0:W5:Y:S04]  /*2180*/  LDG.E R14, desc[UR8][R4.64+0x1000] ;  /* 0x00100008040e7981 */ /* 0x000168000c1e1900 */
[----:B------:R0:W5:Y:S04]  /*2190*/  LDG.E R16, desc[UR8][R4.64+0x1400] ;  /* 0x0014000804107981 */ /* 0x000168000c1e1900 */
[----:B------:R0:W5:Y:S04]  /*21a0*/  LDG.E R18, desc[UR8][R4.64+0x1800] ;  /* 0x0018000804127981 */ /* 0x000168000c1e1900 */
[----:B------:R0:W5:Y:S01]  /*21b0*/  LDG.E R20, desc[UR8][R4.64+0x1c00] ;  /* 0x001c000804147981 */ /* 0x000162000c1e1900 */
[----:B------:R-:W-:Y:S01]  /*21c0*/  BSSY.RECONVERGENT B1, `(.L_x_161) ;  /* 0x0000010000017945 */ /* 0x000fe20003800200 */
[----:B------:R-:W-:-:S02]  /*21d0*/  VIADD R7, R6, 0x100 ;  /* 0x0000010006077836 */ /* 0x000fc40000000000 */
[C---:B------:R-:W-:Y:S02]  /*21e0*/  VIADD R9, R6.reuse, 0x200 ;  /* 0x0000020006097836 */ /* 0x040fe40000000000 */
[C---:B------:R-:W-:Y:S02]  /*21f0*/  VIADD R11, R6.reuse, 0x300 ;  /* 0x00000300060b7836 */ /* 0x040fe40000000000 */
[C---:B------:R-:W-:Y:S02]  /*2200*/  VIADD R13, R6.reuse, 0x400 ;  /* 0x00000400060d7836 */ /* 0x040fe40000000000 */
[C---:B------:R-:W-:Y:S02]  /*2210*/  VIADD R15, R6.reuse, 0x500 ;  /* 0x00000500060f7836 */ /* 0x040fe40000000000 */
[C---:B------:R-:W-:Y:S02]  /*2220*/  VIADD R17, R6.reuse, 0x600 ;  /* 0x0000060006117836 */ /* 0x040fe40000000000 */
[----:B------:R-:W-:Y:S01]  /*2230*/  VIADD R19, R6, 0x700 ;  /* 0x0000070006137836 */ /* 0x000fe20000000000 */
[----:B--2---:R-:W-:-:S13]  /*2240*/  FSETP.GEU.AND P0, PT, R8, R3, PT ;  /* 0x000000030800720b */ /* 0x004fda0003f0e000 */
[----:B0-----:R-:W-:Y:S05]  /*2250*/  @!P0 BRA `(.L_x_162) ;  /* 0x0000000000108947 */ /* 0x001fea0003800000 */
[----:B------:R-:W-:Y:S01]  /*2260*/  ISETP.GE.AND P0, PT, R6, 0x7fffff00, PT ;  /* 0x7fffff000600780c */ /* 0x000fe20003f06270 */
[----:B------:R-:W-:-:S03]  /*2270*/  IMAD.MOV.U32 R2, RZ, RZ, R6 ;  /* 0x000000ffff027224 */ /* 0x000fc600078e0006 */
[----:B------:R-:W-:-:S13]  /*2280*/  FSETP.NEU.OR P0, PT, R3, R8, !P0 ;  /* 0x000000080300720b */ /* 0x000fda000470d400 */
[----:B------:R-:W-:Y:S05]  /*2290*/  @P0 BRA `(.L_x_163) ;  /* 0x0000000000080947 */ /* 0x000fea0003800000 */
.L_x_162:
[----:B------:R-:W-:Y:S02]  /*22a0*/  IMAD.MOV.U32 R3, RZ, RZ, R8 ;  /* 0x000000ffff037224 */ /* 0x000fe400078e0008 */
[----:B------:R-:W-:-:S07]  /*22b0*/  IMAD.MOV.U32 R2, RZ, RZ, R7 ;  /* 0x000000ffff027224 */ /* 0x000fce00078e0007 */
.L_x_163:
[----:B------:R-:W-:Y:S05]  /*22c0*/  BSYNC.RECONVERGENT B1 ;  /* 0x0000000000017941 */ /* 0x000fea0003800200 */
.L_x_161:
[----:B------:R-:W-:Y:S01]  /*22d0*/  ISETP.GE.AND P0, PT, R9, R2, PT ;  /* 0x000000020900720c */ /* 0x000fe20003f06270 */
[----:B------:R-:W-:-:S03]  /*22e0*/  UISETP.GE.U32.AND UP0, UPT, UR4, 0x1000, UPT ;  /* 0x000010000400788c */ /* 0x000fc6000bf06070 */
[----:B-----5:R-:W-:-:S04]  /*22f0*/  FSETP.NEU.OR P0, PT, R3, R10, P0 ;  /* 0x0000000a0300720b */ /* 0x020fc8000070d400 */
[----:B------:R-:W-:-:S13]  /*2300*/  FSETP.GEU.AND P0, PT, R10, R3, P0 ;  /* 0x000000030a00720b */ /* 0x000fda000070e000 */
[----:B------:R-:W-:Y:S02]  /*2310*/  @!P0 IMAD.MOV.U32 R2, RZ, RZ, R9 ;  /* 0x000000ffff028224 */ /* 0x000fe400078e0009 */
[----:B------:R-:W-:Y:S02]  /*2320*/  @!P0 IMAD.MOV.U32 R3, RZ, RZ, R10 ;  /* 0x000000ffff038224 */ /* 0x000fe400078e000a */
[----:B------:R-:W-:Y:S01]  /*2330*/  IMAD.MOV.U32 R9, RZ, RZ, 0x800 ;  /* 0x00000800ff097424 */ /* 0x000fe200078e00ff */
[----:B------:R-:W-:-:S04]  /*2340*/  ISETP.GE.AND P0, PT, R11, R2, PT ;  /* 0x000000020b00720c */ /* 0x000fc80003f06270 */
[----:B------:R-:W-:-:S04]  /*2350*/  FSETP.NEU.OR P0, PT, R3, R12, P0 ;  /* 0x0000000c0300720b */ /* 0x000fc8000070d400 */
[----:B------:R-:W-:-:S13]  /*2360*/  FSETP.GEU.AND P0, PT, R12, R3, P0 ;  /* 0x000000030c00720b */ /* 0x000fda000070e000 */
[----:B------:R-:W-:Y:S02]  /*2370*/  @!P0 IMAD.MOV.U32 R2, RZ, RZ, R11 ;  /* 0x000000ffff028224 */ /* 0x000fe400078e000b */
[----:B------:R-:W-:-:S03]  /*2380*/  @!P0 IMAD.MOV.U32 R3, RZ, RZ, R12 ;  /* 0x000000ffff038224 */ /* 0x000fc600078e000c */
        /* <DEDUP_REMOVED lines=19> */
[----:B------:R-:W-:Y:S01]  /*24c0*/  @!P0 IMAD.MOV.U32 R3, RZ, RZ, R20 ;  /* 0x000000ffff038224 */ /* 0x000fe200078e0014 */
[----:B------:R-:W-:Y:S06]  /*24d0*/  BRA.U !UP0, `(.L_x_164) ;  /* 0x00000005080c7547 */ /* 0x000fec000b800000 */
[----:B------:R-:W-:Y:S01]  /*24e0*/  IMAD.MOV.U32 R9, RZ, RZ, 0x800 ;  /* 0x00000800ff097424 */ /* 0x000fe200078e00ff */
[----:B------:R-:W0:Y:S01]  /*24f0*/  LDCU UR5, c[0x0][0x3d8] ;  /* 0x00007b00ff0577ac */ /* 0x000e220008000800 */
[----:B------:R-:W-:-:S12]  /*2500*/  UIADD3 UR6, UPT, UPT, UR4, -0x800, URZ ;  /* 0xfffff80004067890 */ /* 0x000fd8000fffe0ff */
.L_x_166:
[----:B------:R-:W-:-:S05]  /*2510*/  IMAD.WIDE.U32 R10, R9, 0x4, R4 ;  /* 0x00000004090a7825 */ /* 0x000fca00078e0004 */
        /* <DEDUP_REMOVED lines=8> */
[--C-:B------:R-:W-:Y:S01]  /*25a0*/  IMAD.IADD R13, R6, 0x1, R9.reuse ;  /* 0x00000001060d7824 */ /* 0x100fe200078e0209 */
[----:B0-----:R-:W-:Y:S01]  /*25b0*/  UMOV UR4, UR5 ;  /* 0x0000000500047c82 */ /* 0x001fe20008000000 */
[----:B------:R-:W-:-:S03]  /*25c0*/  IMAD.IADD R15, R7, 0x1, R9 ;  /* 0x00000001070f7824 */ /* 0x000fc600078e0209 */
[C---:B------:R-:W-:Y:S01]  /*25d0*/  ISETP.GE.AND P0, PT, R13.reuse, R2, PT ;  /* 0x000000020d00720c */ /* 0x040fe20003f06270 */
[----:B-1----:R-:W-:-:S03]  /*25e0*/  VIADD R11, R13, 0x200 ;  /* 0x000002000d0b7836 */ /* 0x002fc60000000000 */
[----:B--2---:R-:W-:-:S04]  /*25f0*/  FSETP.NEU.OR P0, PT, R3, R8, P0 ;  /* 0x000000080300720b */ /* 0x004fc8000070d400 */
[----:B------:R-:W-:-:S13]  /*2600*/  FSETP.GEU.AND P0, PT, R8, R3, P0 ;  /* 0x000000030800720b */ /* 0x000fda000070e000 */
[----:B------:R-:W-:Y:S02]  /*2610*/  @!P0 IMAD.MOV.U32 R2, RZ, RZ, R13 ;  /* 0x000000ffff028224 */ /* 0x000fe400078e000d */
[----:B------:R-:W-:Y:S01]  /*2620*/  @!P0 IMAD.MOV.U32 R3, RZ, RZ, R8 ;  /* 0x000000ffff038224 */ /* 0x000fe200078e0008 */
[----:B------:R-:W-:Y:S02]  /*2630*/  IADD3 R8, PT, PT, -R9, UR4, RZ ;  /* 0x0000000409087c10 */ /* 0x000fe4000fffe1ff */
[----:B------:R-:W-:Y:S02]  /*2640*/  ISETP.GE.AND P0, PT, R15, R2, PT ;  /* 0x000000020f00720c */ /* 0x000fe40003f06270 */
[----:B------:R-:W-:Y:S02]  /*2650*/  ISETP.GE.AND P1, PT, R8, 0x800, PT ;  /* 0x000008000800780c */ /* 0x000fe40003f26270 */
        /* <DEDUP_REMOVED lines=39> */
[----:B------:R-:W-:Y:S06]  /*28d0*/  @!P1 BRA `(.L_x_165) ;  /* 0x0000000800a49947 */ /* 0x000fec0003800000 */
[----:B------:R-:W-:-:S05]  /*28e0*/  VIADD R9, R9, 0x800 ;  /* 0x0000080009097836 */ /* 0x000fca0000000000 */
[----:B------:R-:W-:-:S13]  /*28f0*/  ISETP.GT.AND P0, PT, R9, UR6, PT ;  /* 0x0000000609007c0c */ /* 0x000fda000bf04270 */
[----:B------:R-:W-:Y:S05]  /*2900*/  @!P0 BRA `(.L_x_166) ;  /* 0xfffffffc00008947 */ /* 0x000fea000383ffff */
.L_x_164:
[----:B------:R-:W-:Y:S01]  /*2910*/  IADD3 R5, PT, PT, -R9, UR4, RZ ;  /* 0x0000000409057c10 */ /* 0x000fe2000fffe1ff */
[----:B------:R-:W-:Y:S03]  /*2920*/  BSSY.RECONVERGENT B1, `(.L_x_165) ;  /* 0x00000a4000017945 */ /* 0x000fe60003800200 */
[----:B------:R-:W-:-:S04]  /*2930*/  ISETP.GE.AND P0, PT, R0, R5, PT ;  /* 0x000000050000720c */ /* 0x000fc80003f06270 */
[----:B------:R-:W-:-:S13]  /*2940*/  ISETP.GE.OR P0, PT, R9, UR4, P0 ;  /* 0x0000000409007c0c */ /* 0x000fda0008706670 */
[----:B------:R-:W-:Y:S05]  /*2950*/  @P0 BRA `(.L_x_167) ;  /* 0x0000000800800947 */ /* 0x000fea0003800000 */
[----:B------:R-:W-:Y:S01]  /*2960*/  LOP3.LUT R10, RZ, R0, RZ, 0x33, !PT ;  /* 0x00000000ff0a7212 */ /* 0x000fe200078e33ff */
[----:B------:R-:W0:Y:S01]  /*2970*/  LDCU UR5, c[0x0][0x388] ;  /* 0x00007100ff0577ac */ /* 0x000e220008000800 */
[----:B------:R-:W-:Y:S01]  /*2980*/  BSSY.RECONVERGENT B2, `(.L_x_168) ;  /* 0x0000050000027945 */ /* 0x000fe20003800200 */
[----:B------:R-:W-:Y:S01]  /*2990*/  IMAD.MOV.U32 R4, RZ, RZ, R0 ;  /* 0x000000ffff047224 */ /* 0x000fe200078e0000 */
[----:B------:R-:W-:-:S04]  /*29a0*/  IADD3 R10, PT, PT, -R9, UR4, R10 ;  /* 0x00000004090a7c10 */ /* 0x000fc8000fffe10a */
[C---:B------:R-:W-:Y:S02]  /*29b0*/  ISETP.GE.U32.AND P0, PT, R10.reuse, 0x700, PT ;  /* 0x000007000a00780c */ /* 0x040fe40003f06070 */
[----:B------:R-:W-:-:S04]  /*29c0*/  LEA.HI R11, R10, 0x1, RZ, 0x18 ;  /* 0x000000010a0b7811 */ /* 0x000fc800078fc0ff */
[----:B------:R-:W-:Y:S01]  /*29d0*/  LOP3.LUT R20, R11, 0x7, RZ, 0xc0, !PT ;  /* 0x000000070b147812 */ /* 0x000fe200078ec0ff */
[----:B0-----:R-:W-:-:S06]  /*29e0*/  VIADD R7, R9, UR5 ;  /* 0x0000000509077c36 */ /* 0x001fcc0008000000 */
[----:B------:R-:W-:Y:S05]  /*29f0*/  @!P0 BRA `(.L_x_169) ;  /* 0x0000000400208947 */ /* 0x000fea0003800000 */
[----:B------:R-:W0:Y:S01]  /*2a00*/  LDC.64 R4, c[0x0][0x380] ;  /* 0x0000e000ff047b82 */ /* 0x000e220000000a00 */
[----:B------:R-:W-:Y:S01]  /*2a10*/  LOP3.LUT R8, R11, 0x1fffff8, RZ, 0xc0, !PT ;  /* 0x01fffff80b087812 */ /* 0x000fe200078ec0ff */
[----:B------:R-:W-:Y:S01]  /*2a20*/  BSSY.RECONVERGENT B3, `(.L_x_170) ;  /* 0x0000044000037945 */ /* 0x000fe20003800200 */
[----:B------:R-:W-:Y:S01]  /*2a30*/  IMAD.IADD R13, R6, 0x1, R9 ;  /* 0x00000001060d7824 */ /* 0x000fe200078e0209 */
[----:B------:R-:W-:Y:S02]  /*2a40*/  LOP3.LUT R6, R0, 0x400, RZ, 0xfc, !PT ;  /* 0x0000040000067812 */ /* 0x000fe400078efcff */
[----:B------:R-:W-:Y:S01]  /*2a50*/  IMAD.MOV R12, RZ, RZ, -R8 ;  /* 0x000000ffff0c7224 */ /* 0x000fe200078e0a08 */
[----:B0-----:R-:W-:-:S05]  /*2a60*/  IADD3 R4, P0, PT, R4, 0x1000, RZ ;  /* 0x0000100004047810 */ /* 0x001fca0007f1e0ff */
[----:B------:R-:W-:-:S08]  /*2a70*/  IMAD.X R5, RZ, RZ, R5, P0 ;  /* 0x000000ffff057224 */ /* 0x000fd000000e0605 */
.L_x_171:
[----:B------:R-:W-:-:S05]  /*2a80*/  IMAD.WIDE R8, R13, 0x4, R4 ;  /* 0x000000040d087825 */ /* 0x000fca00078e0204 */
        /* <DEDUP_REMOVED lines=58> */
[----:B------:R-:W-:Y:S02]  /*2e30*/  @P2 SEL R2, R2, R9, P0 ;  /* 0x0000000902022207 */ /* 0x000fe40000000000 */
[----:B------:R-:W-:Y:S01]  /*2e40*/  @P2 FSEL R3, R3, R22, P0 ;  /* 0x0000001603032208 */ /* 0x000fe20000000000 */
[----:B------:R-:W-:Y:S06]  /*2e50*/  @P1 BRA `(.L_x_171) ;  /* 0xfffffffc00081947 */ /* 0x000fec000383ffff */
[----:B------:R-:W-:Y:S05]  /*2e60*/  BSYNC.RECONVERGENT B3 ;  /* 0x0000000000037941 */ /* 0x000fea0003800200 */
.L_x_170:
[----:B------:R-:W-:-:S07]  /*2e70*/  VIADD R4, R6, 0xfffffc00 ;  /* 0xfffffc0006047836 */ /* 0x000fce0000000000 */
.L_x_169:
[----:B------:R-:W-:Y:S05]  /*2e80*/  BSYNC.RECONVERGENT B2 ;  /* 0x0000000000027941 */ /* 0x000fea0003800200 */
.L_x_168:
        /* <DEDUP_REMOVED lines=38> */
.L_x_173:
[----:B------:R-:W-:Y:S05]  /*30f0*/  BSYNC.RECONVERGENT B2 ;  /* 0x0000000000027941 */ /* 0x000fea0003800200 */
.L_x_172:
[----:B------:R-:W-:Y:S05]  /*3100*/  @!P1 BRA `(.L_x_167) ;  /* 0x0000000000949947 */ /* 0x000fea0003800000 */
[----:B------:R-:W-:Y:S01]  /*3110*/  ISETP.NE.AND P0, PT, R15, 0x1, PT ;  /* 0x000000010f00780c */ /* 0x000fe20003f05270 */
[----:B------:R-:W-:Y:S01]  /*3120*/  BSSY.RECONVERGENT B2, `(.L_x_174) ;  /* 0x0000019000027945 */ /* 0x000fe20003800200 */
[----:B------:R-:W-:Y:S01]  /*3130*/  LOP3.LUT P1, RZ, R10, 0x100, RZ, 0xc0, !PT ;  /* 0x000001000aff7812 */ /* 0x000fe2000782c0ff */
[----:B------:R-:W-:Y:S02]  /*3140*/  IMAD.MOV.U32 R11, RZ, RZ, R2 ;  /* 0x000000ffff0b7224 */ /* 0x000fe400078e0002 */
[----:B------:R-:W-:-:S08]  /*3150*/  IMAD.MOV.U32 R6, RZ, RZ, R3 ;  /* 0x000000ffff067224 */ /* 0x000fd000078e0003 */
        /* <DEDUP_REMOVED lines=21> */
.L_x_175:
[----:B------:R-:W-:Y:S05]  /*32b0*/  BSYNC.RECONVERGENT B2 ;  /* 0x0000000000027941 */ /* 0x000fea0003800200 */
.L_x_174:
        /* <DEDUP_REMOVED lines=8> */
[----:B------:R-:W-:Y:S02]  /*3340*/  @P1 SEL R2, R2, R11, P0 ;  /* 0x0000000b02021207 */ /* 0x000fe40000000000 */
[----:B------:R-:W-:-:S07]  /*3350*/  @P1 FSEL R3, R3, R6, P0 ;  /* 0x0000000603031208 */ /* 0x000fce0000000000 */
.L_x_167:
[----:B------:R-:W-:Y:S05]  /*3360*/  BSYNC.RECONVERGENT B1 ;  /* 0x0000000000017941 */ /* 0x000fea0003800200 */
.L_x_165:
        /* <DEDUP_REMOVED lines=19> */
.L_x_177:
[----:B------:R-:W-:Y:S05]  /*34a0*/  BSYNC.RECONVERGENT B1 ;  /* 0x0000000000017941 */ /* 0x000fea0003800200 */
.L_x_176:
        /* <DEDUP_REMOVED lines=13> */
.L_x_179:
[----:B------:R-:W-:Y:S05]  /*3580*/  BSYNC.RECONVERGENT B1 ;  /* 0x0000000000017941 */ /* 0x000fea0003800200 */
.L_x_178:
        /* <DEDUP_REMOVED lines=13> */
.L_x_181:
[----:B------:R-:W-:Y:S05]  /*3660*/  BSYNC.RECONVERGENT B1 ;  /* 0x0000000000017941 */ /* 0x000fea0003800200 */
.L_x_180:
        /* <DEDUP_REMOVED lines=13> */
.L_x_183:
[----:B------:R-:W-:Y:S05]  /*3740*/  BSYNC.RECONVERGENT B1 ;  /* 0x0000000000017941 */ /* 0x000fea0003800200 */
.L_x_182:
        /* <DEDUP_REMOVED lines=19> */
.L_x_185:
[----:B------:R-:W-:Y:S05]  /*3880*/  BSYNC.RECONVERGENT B1 ;  /* 0x0000000000017941 */ /* 0x000fea0003800200 */
.L_x_184:
        /* <DEDUP_REMOVED lines=45> */
.L_x_150:
[----:B------:R-:W-:Y:S05]  /*3b60*/  BSYNC.RECONVERGENT B0 ;  /* 0x0000000000007941 */ /* 0x000fea0003800200 */
.L_x_125:
[----:B------:R-:W5:Y:S02]  /*3b70*/  S2R R0, SR_TID.X ;  /* 0x0000000000007919 */ /* 0x000f640000002100 */
[----:B-----5:R-:W-:-:S13]  /*3b80*/  ISETP.NE.AND P0, PT, R0, RZ, PT ;  /* 0x000000ff0000720c */ /* 0x020fda0003f05270 */
[----:B------:R-:W-:Y:S05]  /*3b90*/  @P0 EXIT ;  /* 0x000000000000094d */ /* 0x000fea0003800000 */
[----:B------:R-:W-:-:S09]  /*3ba0*/  UISETP.NE.AND UP0, UPT, UR7, URZ, UPT ;  /* 0x000000ff0700728c */ /* 0x000fd2000bf05270 */
[----:B------:R-:W-:Y:S05]  /*3bb0*/  BRA.U !UP0, `(.L_x_186) ;  /* 0x0000000108207547 */ /* 0x000fea000b800000 */
[----:B------:R-:W5:Y:S01]  /*3bc0*/  LDCU.64 UR4, c[0x0][0x3c8] ;  /* 0x00007900ff0477ac */ /* 0x000f620008000a00 */
[----:B0123--:R-:W0:Y:S01]  /*3bd0*/  LDC.64 R6, c[0x0][0x3a8] ;  /* 0x0000ea00ff067b82 */ /* 0x00fe220000000a00 */
[----:B-----5:R-:W-:-:S04]  /*3be0*/  IADD3 R11, P0, PT, R2, UR4, RZ ;  /* 0x00000004020b7c10 */ /* 0x020fc8000ff1e0ff */
[----:B----4-:R-:W-:Y:S01]  /*3bf0*/  LEA.HI.X.SX32 R5, R2, UR5, 0x1, P0 ;  /* 0x0000000502057c11 */ /* 0x010fe200080f0eff */
[----:B------:R-:W-:Y:S01]  /*3c00*/  IMAD.MOV.U32 R4, RZ, RZ, R11 ;  /* 0x000000ffff047224 */ /* 0x000fe200078e000b */
[----:B0-----:R0:W-:Y:S04]  /*3c10*/  STG.E desc[UR8][R6.64+0x8], R3 ;  /* 0x0000080306007986 */ /* 0x0011e8000c101908 */
[----:B------:R0:W-:Y:S01]  /*3c20*/  STG.E.64 desc[UR8][R6.64], R4 ;  /* 0x0000000406007986 */ /* 0x0001e2000c101b08 */
[----:B------:R-:W-:Y:S05]  /*3c30*/  BRA `(.L_x_187) ;  /* 0x0000000000487947 */ /* 0x000fea0003800000 */
.L_x_186:
[----:B0123--:R-:W0:Y:S01]  /*3c40*/  LDC.64 R6, c[0x0][0x3a0] ;  /* 0x0000e800ff067b82 */ /* 0x00fe220000000a00 */
[----:B------:R-:W1:Y:S01]  /*3c50*/  LDCU.64 UR4, c[0x0][0x3c8] ;  /* 0x00007900ff0477ac */ /* 0x000e620008000a00 */
[----:B0-----:R-:W2:Y:S02]  /*3c60*/  LDG.E R0, desc[UR8][R6.64+0x8] ;  /* 0x0000080806007981 */ /* 0x001ea4000c1e1900 */
[----:B--2---:R-:W-:-:S13]  /*3c70*/  FSETP.GEU.AND P1, PT, R3, R0, PT ;  /* 0x000000000300720b */ /* 0x004fda0003f2e000 */
[----:B----4-:R-:W2:Y:S01]  /*3c80*/  @P1 LDG.E.64 R4, desc[UR8][R6.64] ;  /* 0x0000000806041981 */ /* 0x010ea2000c1e1b00 */
[C---:B-1----:R-:W-:Y:S01]  /*3c90*/  IADD3 R11, P0, PT, R2.reuse, UR4, RZ ;  /* 0x00000004020b7c10 */ /* 0x042fe2000ff1e0ff */
[----:B------:R-:W0:Y:S03]  /*3ca0*/  LDC.64 R8, c[0x0][0x3a8] ;  /* 0x0000ea00ff087b82 */ /* 0x000e260000000a00 */
[----:B------:R-:W-:Y:S02]  /*3cb0*/  LEA.HI.X.SX32 R13, R2, UR5, 0x1, P0 ;  /* 0x00000005020d7c11 */ /* 0x000fe400080f0eff */
[----:B--2---:R-:W-:-:S04]  /*3cc0*/  @P1 ISETP.GE.U32.AND P0, PT, R11, R4, PT ;  /* 0x000000040b00120c */ /* 0x004fc80003f06070 */
        /* <DEDUP_REMOVED lines=9> */
.L_x_187:
[----:B------:R-:W-:-:S13]  /*3d60*/  ISETP.NE.AND P0, PT, RZ, UR10, PT ;  /* 0x0000000aff007c0c */ /* 0x000fda000bf05270 */
[----:B------:R-:W-:Y:S05]  /*3d70*/  @!P0 EXIT ;  /* 0x000000000000894d */ /* 0x000fea0003800000 */
[----:B01----:R-:W0:Y:S08]  /*3d80*/  LDC.64 R4, c[0x0][0x3b8] ;  /* 0x0000ee00ff047b82 */ /* 0x003e300000000a00 */
[----:B------:R-:W1:Y:S01]  /*3d90*/  LDC.64 R6, c[0x0][0x3c0] ;  /* 0x0000f000ff067b82 */ /* 0x000e620000000a00 */
[----:B0-----:R-:W-:Y:S04]  /*3da0*/  STG.E desc[UR8][R4.64], R3 ;  /* 0x0000000304007986 */ /* 0x001fe8000c101908 */
[----:B-1----:R-:W-:Y:S01]  /*3db0*/  STG.E desc[UR8][R6.64], R11 ;  /* 0x0000000b06007986 */ /* 0x002fe2000c101908 */
[----:B------:R-:W-:Y:S05]  /*3dc0*/  EXIT ;  /* 0x000000000000794d */ /* 0x000fea0003800000 */
.L_x_188:
        /* <DEDUP_REMOVED lines=11> */
.L_x_217:


//--------------------- .text._ZN3cub18CUB_300001_SM_10006detail11EmptyKernelIvEEvv --------------------------
	.section	.text._ZN3cub18CUB_300001_SM_10006detail11EmptyKernelIvEEvv,"ax",@progbits
	.align	128
        .global         _ZN3cub18CUB_300001_SM_10006detail11EmptyKernelIvEEvv
        .type           _ZN3cub18CUB_300001_SM_10006detail11EmptyKernelIvEEvv,@function
        .size           _ZN3cub18CUB_300001_SM_10006detail11EmptyKernelIvEEvv,(.L_x_218 - _ZN3cub18CUB_300001_SM_10006detail11EmptyKernelIvEEvv)
        .other          _ZN3cub18CUB_300001_SM_10006detail11EmptyKernelIvEEvv,@"STO_CUDA_ENTRY STV_DEFAULT"
_ZN3cub18CUB_300001_SM_10006detail11EmptyKernelIvEEvv:
.text._ZN3cub18CUB_300001_SM_10006detail11EmptyKernelIvEEvv:
[----:B------:R-:W-:Y:S01]  /*0000*/  LDC R1, c[0x0][0x37c] ;  /* 0x0000df00ff017b82 */ /* 0x000fe20000000800 */
[----:B------:R-:W-:Y:S05]  /*0010*/  EXIT ;  /* 0x000000000000794d */ /* 0x000fea0003800000 */
.L_x_189:
        /* <DEDUP_REMOVED lines=14> */
.L_x_218:


//--------------------- .text._Z21check_slack_conditionPKfS0_S0_Pii --------------------------
	.section	.text._Z21check_slack_conditionPKfS0_S0_Pii,"ax",@progbits
	.align	128
        .global         _Z21check_slack_conditionPKfS0_S0_Pii
        .type           _Z21check_slack_conditionPKfS0_S0_Pii,@function
        .size           _Z21check_slack_conditionPKfS0_S0_Pii,(.L_x_219 - _Z21check_slack_conditionPKfS0_S0_Pii)
        .other          _Z21check_slack_conditionPKfS0_S0_Pii,@"STO_CUDA_ENTRY STV_DEFAULT"
_Z21check_slack_conditionPKfS0_S0_Pii:
.text._Z21check_slack_conditionPKfS0_S0_Pii:
[----:B------:R-:W-:Y:S01]  /*0000*/  LDC R1, c[0x0][0x37c] ;  /* 0x0000df00ff017b82 */ /* 0x000fe20000000800 */
[----:B------:R-:W0:Y:S07]  /*0010*/  S2R R0, SR_TID.Y ;  /* 0x0000000000007919 */ /* 0x000e2e0000002200 */
[----:B------:R-:W0:Y:S01]  /*0020*/  S2UR UR4, SR_CTAID.Y ;  /* 0x00000000000479c3 */ /* 0x000e220000002600 */
[----:B------:R-:W1:Y:S01]  /*0030*/  LDCU UR6, c[0x0][0x3a0] ;  /* 0x00007400ff0677ac */ /* 0x000e620008000800 */
[----:B------:R-:W2:Y:S06]  /*0040*/  S2R R3, SR_TID.X ;  /* 0x0000000000037919 */ /* 0x000eac0000002100 */
[----:B------:R-:W0:Y:S08]  /*0050*/  LDC R9, c[0x0][0x364] ;  /* 0x0000d900ff097b82 */ /* 0x000e300000000800 */
[----:B------:R-:W2:Y:S08]  /*0060*/  S2UR UR5, SR_CTAID.X ;  /* 0x00000000000579c3 */ /* 0x000eb00000002500 */
[----:B------:R-:W2:Y:S01]  /*0070*/  LDC R2, c[0x0][0x360] ;  /* 0x0000d800ff027b82 */ /* 0x000ea20000000800 */
[----:B0-----:R-:W-:-:S02]  /*0080*/  IMAD R9, R9, UR4, R0 ;  /* 0x0000000409097c24 */ /* 0x001fc4000f8e0200 */
[----:B--2---:R-:W-:-:S05]  /*0090*/  IMAD R0, R2, UR5, R3 ;  /* 0x0000000502007c24 */ /* 0x004fca000f8e0203 */
[----:B------:R-:W-:-:S04]  /*00a0*/  VIMNMX R2, PT, PT, R9, R0, !PT ;  /* 0x0000000009027248 */ /* 0x000fc80007fe0100 */
[----:B-1----:R-:W-:-:S13]  /*00b0*/  ISETP.GE.AND P0, PT, R2, UR6, PT ;  /* 0x0000000602007c0c */ /* 0x002fda000bf06270 */
[----:B------:R-:W-:Y:S05]  /*00c0*/  @P0 EXIT ;  /* 0x000000000000094d */ /* 0x000fea0003800000 */
[----:B------:R-:W0:Y:S01]  /*00d0*/  LDC.64 R2, c[0x0][0x380] ;  /* 0x0000e000ff027b82 */ /* 0x000e220000000a00 */
[----:B------:R-:W1:Y:S01]  /*00e0*/  LDCU.64 UR4, c[0x0][0x358] ;  /* 0x00006b00ff0477ac */ /* 0x000e620008000a00 */
[----:B------:R-:W-:-:S06]  /*00f0*/  IMAD R11, R0, UR6, R9 ;  /* 0x00000006000b7c24 */ /* 0x000fcc000f8e0209 */
[----:B------:R-:W2:Y:S08]  /*0100*/  LDC.64 R4, c[0x0][0x388] ;  /* 0x0000e200ff047b82 */ /* 0x000eb00000000a00 */
[----:B------:R-:W3:Y:S01]  /*0110*/  LDC.64 R6, c[0x0][0x390] ;  /* 0x0000e400ff067b82 */ /* 0x000ee20000000a00 */
[----:B0-----:R-:W-:-:S06]  /*0120*/  IMAD.WIDE R2, R11, 0x4, R2 ;  /* 0x000000040b027825 */ /* 0x001fcc00078e0202 */
[----:B-1----:R-:W4:Y:S01]  /*0130*/  LDG.E R2, desc[UR4][R2.64] ;  /* 0x0000000402027981 */ /* 0x002f22000c1e1900 */
[----:B--2---:R-:W-:-:S06]  /*0140*/  IMAD.WIDE.U32 R4, R9, 0x4, R4 ;  /* 0x0000000409047825 */ /* 0x004fcc00078e0004 */
[----:B------:R-:W4:Y:S01]  /*0150*/  LDG.E R5, desc[UR4][R4.64] ;  /* 0x0000000404057981 */ /* 0x000f22000c1e1900 */
[----:B---3--:R-:W-:-:S06]  /*0160*/  IMAD.WIDE R6, R0, 0x4, R6 ;  /* 0x0000000400067825 */ /* 0x008fcc00078e0206 */
[----:B------:R-:W2:Y:S01]  /*0170*/  LDG.E R7, desc[UR4][R6.64] ;  /* 0x0000000406077981 */ /* 0x000ea2000c1e1900 */
[----:B----4-:R-:W-:-:S04]  /*0180*/  FADD R0, R2, -R5 ;  /* 0x8000000502007221 */ /* 0x010fc80000000000 */
[----:B--2---:R-:W-:-:S05]  /*0190*/  FADD R0, R0, -R7 ;  /* 0x8000000700007221 */ /* 0x004fca0000000000 */
[----:B------:R-:W-:-:S13]  /*01a0*/  FSETP.GEU.AND P0, PT, R0, -9.9999997473787516356e-05, PT ;  /* 0xb8d1b7170000780b */ /* 0x000fda0003f0e000 */
[----:B------:R-:W-:Y:S05]  /*01b0*/  @P0 EXIT ;  /* 0x000000000000094d */ /* 0x000fea0003800000 */
[----:B------:R-:W0:Y:S01]  /*01c0*/  LDC.64 R2, c[0x0][0x398] ;  /* 0x0000e600ff027b82 */ /* 0x000e220000000a00 */
[----:B------:R-:W-:-:S05]  /*01d0*/  HFMA2 R5, -RZ, RZ, 0, 5.9604644775390625e-08 ;  /* 0x00000001ff057431 */ /* 0x000fca00000001ff */
[----:B0-----:R-:W-:Y:S01]  /*01e0*/  ATOMG.E.EXCH.STRONG.GPU PT, RZ, desc[UR4][R2.64], R5 ;  /* 0x8000000502ff79a8 */ /* 0x001fe2000c1ef104 */
[----:B------:R-:W-:Y:S05]  /*01f0*/  EXIT ;  /* 0x000000000000794d */ /* 0x000fea0003800000 */
.L_x_190:
        /* <DEDUP_REMOVED lines=16> */
.L_x_219:


//--------------------- .text._Z24check_feasible_conditionPKfPKiS0_S0_Pii --------------------------
	.section	.text._Z24check_feasible_conditionPKfPKiS0_S0_Pii,"ax",@progbits
	.align	128
        .global         _Z24check_feasible_conditionPKfPKiS0_S0_Pii
        .type           _Z24check_feasible_conditionPKfPKiS0_S0_Pii,@function
        .size           _Z24check_feasible_conditionPKfPKiS0_S0_Pii,(.L_x_220 - _Z24check_feasible_conditionPKfPKiS0_S0_Pii)
        .other          _Z24check_feasible_conditionPKfPKiS0_S0_Pii,@"STO_CUDA_ENTRY STV_DEFAULT"
_Z24check_feasible_conditionPKfPKiS0_S0_Pii:
.text._Z24check_feasible_conditionPKfPKiS0_S0_Pii:
        /* <DEDUP_REMOVED lines=15> */
[----:B------:R-:W-:-:S04]  /*00f0*/  IMAD R11, R0, UR6, R9 ;  /* 0x00000006000b7c24 */ /* 0x000fc8000f8e0209 */
[----:B0-----:R-:W-:-:S06]  /*0100*/  IMAD.WIDE R2, R11, 0x4, R2 ;  /* 0x000000040b027825 */ /* 0x001fcc00078e0202 */
[----:B-1----:R-:W2:Y:S02]  /*0110*/  LDG.E R2, desc[UR4][R2.64] ;  /* 0x0000000402027981 */ /* 0x002ea4000c1e1900 */
[----:B--2---:R-:W-:-:S13]  /*0120*/  ISETP.NE.AND P0, PT, R2, 0x1, PT ;  /* 0x000000010200780c */ /* 0x004fda0003f05270 */
[----:B------:R-:W-:Y:S05]  /*0130*/  @P0 EXIT ;  /* 0x000000000000094d */ /* 0x000fea0003800000 */
[----:B------:R-:W0:Y:S08]  /*0140*/  LDC.64 R2, c[0x0][0x380] ;  /* 0x0000e000ff027b82 */ /* 0x000e300000000a00 */
[----:B------:R-:W1:Y:S08]  /*0150*/  LDC.64 R4, c[0x0][0x390] ;  /* 0x0000e400ff047b82 */ /* 0x000e700000000a00 */
[----:B------:R-:W2:Y:S01]  /*0160*/  LDC.64 R6, c[0x0][0x398] ;  /* 0x0000e600ff067b82 */ /* 0x000ea20000000a00 */
[----:B0-----:R-:W-:-:S06]  /*0170*/  IMAD.WIDE R2, R11, 0x4, R2 ;  /* 0x000000040b027825 */ /* 0x001fcc00078e0202 */
[----:B------:R-:W3:Y:S01]  /*0180*/  LDG.E R2, desc[UR4][R2.64] ;  /* 0x0000000402027981 */ /* 0x000ee2000c1e1900 */
[----:B-1----:R-:W-:-:S06]  /*0190*/  IMAD.WIDE.U32 R4, R9, 0x4, R4 ;  /* 0x0000000409047825 */ /* 0x002fcc00078e0004 */
[----:B------:R-:W3:Y:S01]  /*01a0*/  LDG.E R5, desc[UR4][R4.64] ;  /* 0x0000000404057981 */ /* 0x000ee2000c1e1900 */
[----:B--2---:R-:W-:-:S06]  /*01b0*/  IMAD.WIDE R6, R0, 0x4, R6 ;  /* 0x0000000400067825 */ /* 0x004fcc00078e0206 */
[----:B------:R-:W2:Y:S01]  /*01c0*/  LDG.E R7, desc[UR4][R6.64] ;  /* 0x0000000406077981 */ /* 0x000ea2000c1e1900 */
[----:B---3--:R-:W-:-:S04]  /*01d0*/  FADD R0, R2, -R5 ;  /* 0x8000000502007221 */ /* 0x008fc80000000000 */
[----:B--2---:R-:W-:-:S05]  /*01e0*/  FADD R0, R0, -R7 ;  /* 0x8000000700007221 */ /* 0x004fca0000000000 */
[----:B------:R-:W-:-:S13]  /*01f0*/  FSETP.GT.AND P0, PT, |R0|, 9.9999997473787516356e-05, PT ;  /* 0x38d1b7170000780b */ /* 0x000fda0003f04200 */
[----:B------:R-:W-:Y:S05]  /*0200*/  @!P0 EXIT ;  /* 0x000000000000894d */ /* 0x000fea0003800000 */
[----:B------:R-:W0:Y:S01]  /*0210*/  LDC.64 R2, c[0x0][0x3a0] ;  /* 0x0000e800ff027b82 */ /* 0x000e220000000a00 */
[----:B------:R-:W-:-:S05]  /*0220*/  HFMA2 R5, -RZ, RZ, 0, 5.9604644775390625e-08 ;  /* 0x00000001ff057431 */ /* 0x000fca00000001ff */
[----:B0-----:R-:W-:Y:S01]  /*0230*/  ATOMG.E.EXCH.STRONG.GPU PT, RZ, desc[UR4][R2.64], R5 ;  /* 0x8000000502ff79a8 */ /* 0x001fe2000c1ef104 */
[----:B------:R-:W-:Y:S05]  /*0240*/  EXIT ;  /* 0x000000000000794d */ /* 0x000fea0003800000 */
.L_x_191:
        /* <DEDUP_REMOVED lines=11> */
.L_x_220:


//--------------------- .text._Z8initVarsPiS_i    --------------------------
	.section	.text._Z8initVarsPiS_i,"ax",@progbits
	.align	128
        .global         _Z8initVarsPiS_i
        .type           _Z8initVarsPiS_i,@function
        .size           _Z8initVarsPiS_i,(.L_x_221 - _Z8initVarsPiS_i)
        .other          _Z8initVarsPiS_i,@"STO_CUDA_ENTRY STV_DEFAULT"
_Z8initVarsPiS_i:
.text._Z8initVarsPiS_i:
[----:B------:R-:W-:Y:S08]  /*0000*/  LDC R1, c[0x0][0x37c] ;  /* 0x0000df00ff017b82 */ /* 0x000ff00000000800 */
[----:B------:R-:W0:Y:S01]  /*0010*/  LDC R7, c[0x0][0x390] ;  /* 0x0000e400ff077b82 */ /* 0x000e220000000800 */
[----:B------:R-:W0:Y:S07]  /*0020*/  LDCU.64 UR4, c[0x0][0x358] ;  /* 0x00006b00ff0477ac */ /* 0x000e2e0008000a00 */
[----:B------:R-:W0:Y:S08]  /*0030*/  LDC.64 R2, c[0x0][0x380] ;  /* 0x0000e000ff027b82 */ /* 0x000e300000000a00 */
[----:B------:R-:W1:Y:S01]  /*0040*/  LDC.64 R4, c[0x0][0x388] ;  /* 0x0000e200ff047b82 */ /* 0x000e620000000a00 */
[----:B0-----:R-:W-:Y:S04]  /*0050*/  STG.E desc[UR4][R2.64], R7 ;  /* 0x0000000702007986 */ /* 0x001fe8000c101904 */
[----:B-1----:R-:W-:Y:S01]  /*0060*/  STG.E desc[UR4][R4.64], R7 ;  /* 0x0000000704007986 */ /* 0x002fe2000c101904 */
[----:B------:R-:W-:Y:S05]  /*0070*/  EXIT ;  /* 0x000000000000794d */ /* 0x000fea0003800000 */
.L_x_192:
        /* <DEDUP_REMOVED lines=16> */
.L_x_221:


//--------------------- .text._Z16finalize_epsilonPKfS0_iiiPf --------------------------
	.section	.text._Z16finalize_epsilonPKfS0_iiiPf,"ax",@progbits
	.align	128
        .global         _Z16finalize_epsilonPKfS0_iiiPf
        .type           _Z16finalize_epsilonPKfS0_iiiPf,@function
        .size           _Z16finalize_epsilonPKfS0_iiiPf,(.L_x_222 - _Z16finalize_epsilonPKfS0_iiiPf)
        .other          _Z16finalize_epsilonPKfS0_iiiPf,@"STO_CUDA_ENTRY STV_DEFAULT"
_Z16finalize_epsilonPKfS0_iiiPf:
.text._Z16finalize_epsilonPKfS0_iiiPf:
[----:B------:R-:W-:Y:S08]  /*0000*/  LDC R1, c[0x0][0x37c] ;  /* 0x0000df00ff017b82 */ /* 0x000ff00000000800 */
[----:B------:R-:W0:Y:S01]  /*0010*/  LDC.64 R2, c[0x0][0x380] ;  /* 0x0000e000ff027b82 */ /* 0x000e220000000a00 */
[----:B------:R-:W0:Y:S02]  /*0020*/  LDCU.64 UR4, c[0x0][0x358] ;  /* 0x00006b00ff0477ac */ /* 0x000e240008000a00 */
[----:B0-----:R-:W2:Y:S05]  /*0030*/  LDG.E R7, desc[UR4][R2.64] ;  /* 0x0000000402077981 */ /* 0x001eaa000c1e1900 */
[----:B------:R-:W0:Y:S01]  /*0040*/  LDC.64 R4, c[0x0][0x3a0] ;  /* 0x0000e800ff047b82 */ /* 0x000e220000000a00 */
[----:B--2---:R-:W-:-:S13]  /*0050*/  FSETP.NEU.AND P0, PT, |R7|, +INF , PT ;  /* 0x7f8000000700780b */ /* 0x004fda0003f0d200 */
[----:B0-----:R-:W-:Y:S05]  /*0060*/  @P0 BRA `(.L_x_193) ;  /* 0x00000000001c0947 */ /* 0x001fea0003800000 */
[----:B------:R-:W0:Y:S01]  /*0070*/  LDC.64 R6, c[0x0][0x390] ;  /* 0x0000e400ff067b82 */ /* 0x000e220000000a00 */
[----:B------:R-:W0:Y:S07]  /*0080*/  LDCU UR6, c[0x0][0x398] ;  /* 0x00007300ff0677ac */ /* 0x000e2e0008000800 */
[----:B------:R-:W1:Y:S01]  /*0090*/  LDC.64 R2, c[0x0][0x388] ;  /* 0x0000e200ff027b82 */ /* 0x000e620000000a00 */
[----:B0-----:R-:W-:-:S04]  /*00a0*/  IMAD R7, R6, UR6, R7 ;  /* 0x0000000606077c24 */ /* 0x001fc8000f8e0207 */
[----:B-1----:R-:W-:-:S06]  /*00b0*/  IMAD.WIDE R2, R7, 0x4, R2 ;  /* 0x0000000407027825 */ /* 0x002fcc00078e0202 */
[----:B------:R-:W2:Y:S02]  /*00c0*/  LDG.E R2, desc[UR4][R2.64] ;  /* 0x0000000402027981 */ /* 0x000ea4000c1e1900 */
[----:B--2---:R-:W-:-:S07]  /*00d0*/  FADD R7, -R2, -RZ ;  /* 0x800000ff02077221 */ /* 0x004fce0000000100 */
.L_x_193:
[----:B------:R-:W-:Y:S01]  /*00e0*/  STG.E desc[UR4][R4.64], R7 ;  /* 0x0000000704007986 */ /* 0x000fe2000c101904 */
[----:B------:R-:W-:Y:S05]  /*00f0*/  EXIT ;  /* 0x000000000000794d */ /* 0x000fea0003800000 */
.L_x_194:
        /* <DEDUP_REMOVED lines=16> */
.L_x_222:


//--------------------- .text._Z13process_cyclePfS_PiPKiS2_iii --------------------------
	.section	.text._Z13process_cyclePfS_PiPKiS2_iii,"ax",@progbits
	.align	128
        .global         _Z13process_cyclePfS_PiPKiS2_iii
        .type           _Z13process_cyclePfS_PiPKiS2_iii,@function
        .size           _Z13process_cyclePfS_PiPKiS2_iii,(.L_x_223 - _Z13process_cyclePfS_PiPKiS2_iii)
        .other          _Z13process_cyclePfS_PiPKiS2_iii,@"STO_CUDA_ENTRY STV_DEFAULT"
_Z13process_cyclePfS_PiPKiS2_iii:
.text._Z13process_cyclePfS_PiPKiS2_iii:
[----:B------:R-:W-:Y:S08]  /*0000*/  LDC R1, c[0x0][0x37c] ;  /* 0x0000df00ff017b82 */ /* 0x000ff00000000800 */
[----:B------:R-:W0:Y:S01]  /*0010*/  LDC R7, c[0x0][0x3b0] ;  /* 0x0000ec00ff077b82 */ /* 0x000e220000000800 */
[----:B------:R-:W1:Y:S01]  /*0020*/  LDCU UR6, c[0x0][0x3ac] ;  /* 0x00007580ff0677ac */ /* 0x000e620008000800 */
[----:B------:R-:W2:Y:S06]  /*0030*/  LDCU.64 UR4, c[0x0][0x358] ;  /* 0x00006b00ff0477ac */ /* 0x000eac0008000a00 */
[----:B------:R-:W3:Y:S08]  /*0040*/  LDC R0, c[0x0][0x3b0] ;  /* 0x0000ec00ff007b82 */ /* 0x000ef00000000800 */
[----:B------:R-:W4:Y:S01]  /*0050*/  LDC.64 R16, c[0x0][0x3a0] ;  /* 0x0000e800ff107b82 */ /* 0x000f220000000a00 */
[----:B-1----:R-:W-:-:S07]  /*0060*/  MOV R11, UR6 ;  /* 0x00000006000b7c02 */ /* 0x002fce0008000f00 */
[----:B------:R-:W1:Y:S08]  /*0070*/  LDC.64 R12, c[0x0][0x390] ;  /* 0x0000e400ff0c7b82 */ /* 0x000e700000000a00 */
[----:B------:R-:W0:Y:S08]  /*0080*/  LDC.64 R14, c[0x0][0x398] ;  /* 0x0000e600ff0e7b82 */ /* 0x000e300000000a00 */
[----:B--2---:R-:W0:Y:S02]  /*0090*/  LDC.64 R2, c[0x0][0x3a8] ;  /* 0x0000ea00ff027b82 */ /* 0x004e240000000a00 */
.L_x_195:
[----:B0-----:R-:W-:Y:S02]  /*00a0*/  IMAD R5, R7, R2, R11 ;  /* 0x0000000207057224 */ /* 0x001fe400078e020b */
[----:B------:R-:W-:Y:S02]  /*00b0*/  HFMA2 R19, -RZ, RZ, 0, 5.9604644775390625e-08 ;  /* 0x00000001ff137431 */ /* 0x000fe400000001ff */
[----:B------:R-:W-:-:S04]  /*00c0*/  IMAD.WIDE R6, R11, 0x4, R14 ;  /* 0x000000040b067825 */ /* 0x000fc800078e020e */
[----:B-1----:R-:W-:-:S05]  /*00d0*/  IMAD.WIDE R4, R5, 0x4, R12 ;  /* 0x0000000405047825 */ /* 0x002fca00078e020c */
[----:B------:R2:W-:Y:S04]  /*00e0*/  STG.E desc[UR4][R4.64], R19 ;  /* 0x0000001304007986 */ /* 0x0005e8000c101904 */
[----:B------:R-:W5:Y:S02]  /*00f0*/  LDG.E R7, desc[UR4][R6.64] ;  /* 0x0000000406077981 */ /* 0x000f64000c1e1900 */
[C---:B-----5:R-:W-:Y:S02]  /*0100*/  IMAD R9, R7.reuse, R2, R11 ;  /* 0x0000000207097224 */ /* 0x060fe400078e020b */
[----:B----4-:R-:W-:-:S04]  /*0110*/  IMAD.WIDE R10, R7, 0x4, R16 ;  /* 0x00000004070a7825 */ /* 0x010fc800078e0210 */
[----:B------:R-:W-:-:S05]  /*0120*/  IMAD.WIDE R8, R9, 0x4, R12 ;  /* 0x0000000409087825 */ /* 0x000fca00078e020c */
[----:B------:R2:W-:Y:S04]  /*0130*/  STG.E desc[UR4][R8.64], RZ ;  /* 0x000000ff08007986 */ /* 0x0005e8000c101904 */
[----:B------:R-:W4:Y:S02]  /*0140*/  LDG.E R11, desc[UR4][R10.64] ;  /* 0x000000040a0b7981 */ /* 0x000f24000c1e1900 */
[----:B----4-:R-:W-:-:S04]  /*0150*/  ISETP.NE.AND P0, PT, R11, R3, PT ;  /* 0x000000030b00720c */ /* 0x010fc80003f05270 */
[----:B---3--:R-:W-:-:S13]  /*0160*/  ISETP.NE.OR P0, PT, R7, R0, P0 ;  /* 0x000000000700720c */ /* 0x008fda0000705670 */
[----:B--2---:R-:W-:Y:S05]  /*0170*/  @P0 BRA `(.L_x_195) ;  /* 0xfffffffc00c80947 */ /* 0x004fea000383ffff */
[----:B------:R-:W0:Y:S01]  /*0180*/  LDC.64 R4, c[0x0][0x380] ;  /* 0x0000e000ff047b82 */ /* 0x000e220000000a00 */
[----:B------:R-:W-:-:S07]  /*0190*/  IMAD R3, R2, R0, R3 ;  /* 0x0000000002037224 */ /* 0x000fce00078e0203 */
[----:B------:R-:W1:Y:S01]  /*01a0*/  LDC.64 R6, c[0x0][0x388] ;  /* 0x0000e200ff067b82 */ /* 0x000e620000000a00 */
[----:B0-----:R-:W-:-:S06]  /*01b0*/  IMAD.WIDE R2, R3, 0x4, R4 ;  /* 0x0000000403027825 */ /* 0x001fcc00078e0204 */
[----:B------:R-:W2:Y:S01]  /*01c0*/  LDG.E R2, desc[UR4][R2.64] ;  /* 0x0000000402027981 */ /* 0x000ea2000c1e1900 */
[----:B-1----:R-:W-:-:S05]  /*01d0*/  IMAD.WIDE R4, R0, 0x4, R6 ;  /* 0x0000000400047825 */ /* 0x002fca00078e0206 */
[----:B------:R-:W2:Y:S02]  /*01e0*/  LDG.E R7, desc[UR4][R4.64] ;  /* 0x0000000404077981 */ /* 0x000ea4000c1e1900 */
[----:B--2---:R-:W-:-:S05]  /*01f0*/  FADD R7, R2, R7 ;  /* 0x0000000702077221 */ /* 0x004fca0000000000 */
[----:B------:R-:W-:Y:S01]  /*0200*/  STG.E desc[UR4][R4.64], R7 ;  /* 0x0000000704007986 */ /* 0x000fe2000c101904 */
[----:B------:R-:W-:Y:S05]  /*0210*/  EXIT ;  /* 0x000000000000794d */ /* 0x000fea0003800000 */
.L_x_196:
        /* <DEDUP_REMOVED lines=14> */
.L_x_223:


//--------------------- .text._Z23find_min_valid_atomic2dPKfPKiS2_iPf --------------------------
	.section	.text._Z23find_min_valid_atomic2dPKfPKiS2_iPf,"ax",@progbits
	.align	128
        .global         _Z23find_min_valid_atomic2dPKfPKiS2_iPf
        .type           _Z23find_min_valid_atomic2dPKfPKiS2_iPf,@function
        .size           _Z23find_min_valid_atomic2dPKfPKiS2_iPf,(.L_x_224 - _Z23find_min_valid_atomic2dPKfPKiS2_iPf)
        .other          _Z23find_min_valid_atomic2dPKfPKiS2_iPf,@"STO_CUDA_ENTRY STV_DEFAULT"
_Z23find_min_valid_atomic2dPKfPKiS2_iPf:
.text._Z23find_min_valid_atomic2dPKfPKiS2_iPf:
[----:B------:R-:W-:Y:S01]  /*0000*/  LDC R1, c[0x0][0x37c] ;  /* 0x0000df00ff017b82 */ /* 0x000fe20000000800 */
[----:B------:R-:W0:Y:S07]  /*0010*/  S2R R3, SR_TID.Y ;  /* 0x0000000000037919 */ /* 0x000e2e0000002200 */
[----:B------:R-:W0:Y:S01]  /*0020*/  LDC R6, c[0x0][0x364] ;  /* 0x0000d900ff067b82 */ /* 0x000e220000000800 */
[----:B------:R-:W1:Y:S01]  /*0030*/  LDCU UR8, c[0x0][0x398] ;  /* 0x00007300ff0877ac */ /* 0x000e620008000800 */
[----:B------:R-:W-:Y:S01]  /*0040*/  BSSY.RECONVERGENT B0, `(.L_x_197) ;  /* 0x000001e000007945 */ /* 0x000fe20003800200 */
[----:B------:R-:W2:Y:S01]  /*0050*/  S2R R7, SR_TID.X ;  /* 0x0000000000077919 */ /* 0x000ea20000002100 */
[----:B------:R-:W3:Y:S04]  /*0060*/  LDCU.64 UR6, c[0x0][0x358] ;  /* 0x00006b00ff0677ac */ /* 0x000ee80008000a00 */
[----:B------:R-:W0:Y:S08]  /*0070*/  S2UR UR4, SR_CTAID.Y ;  /* 0x00000000000479c3 */ /* 0x000e300000002600 */
[----:B------:R-:W2:Y:S08]  /*0080*/  S2UR UR5, SR_CTAID.X ;  /* 0x00000000000579c3 */ /* 0x000eb00000002500 */
[----:B------:R-:W2:Y:S01]  /*0090*/  LDC R2, c[0x0][0x360] ;  /* 0x0000d800ff027b82 */ /* 0x000ea20000000800 */
[----:B0-----:R-:W-:-:S02]  /*00a0*/  IMAD R5, R6, UR4, R3 ;  /* 0x0000000406057c24 */ /* 0x001fc4000f8e0203 */
[----:B--2---:R-:W-:Y:S02]  /*00b0*/  IMAD R0, R2, UR5, R7 ;  /* 0x0000000502007c24 */ /* 0x004fe4000f8e0207 */
[----:B------:R-:W-:-:S03]  /*00c0*/  IMAD R6, R6, R2, RZ ;  /* 0x0000000206067224 */ /* 0x000fc600078e02ff */
[----:B------:R-:W-:-:S04]  /*00d0*/  VIMNMX R4, PT, PT, R5, R0, !PT ;  /* 0x0000000005047248 */ /* 0x000fc80007fe0100 */
[----:B-1----:R-:W-:Y:S01]  /*00e0*/  ISETP.GE.AND P0, PT, R4, UR8, PT ;  /* 0x0000000804007c0c */ /* 0x002fe2000bf06270 */
[----:B------:R-:W-:Y:S02]  /*00f0*/  IMAD R4, R3, R2, R7 ;  /* 0x0000000203047224 */ /* 0x000fe400078e0207 */
[----:B------:R-:W-:-:S10]  /*0100*/  IMAD.MOV.U32 R7, RZ, RZ, 0x7f800000 ;  /* 0x7f800000ff077424 */ /* 0x000fd400078e00ff */
[----:B---3--:R-:W-:Y:S05]  /*0110*/  @P0 BRA `(.L_x_198) ;  /* 0x0000000000400947 */ /* 0x008fea0003800000 */
[----:B------:R-:W0:Y:S02]  /*0120*/  LDC.64 R2, c[0x0][0x388] ;  /* 0x0000e200ff027b82 */ /* 0x000e240000000a00 */
[----:B0-----:R-:W-:-:S06]  /*0130*/  IMAD.WIDE.U32 R2, R5, 0x4, R2 ;  /* 0x0000000405027825 */ /* 0x001fcc00078e0002 */
[----:B------:R-:W2:Y:S02]  /*0140*/  LDG.E.CONSTANT R2, desc[UR6][R2.64] ;  /* 0x0000000602027981 */ /* 0x000ea4000c1e9900 */
[----:B--2---:R-:W-:-:S13]  /*0150*/  ISETP.NE.AND P0, PT, R2, UR8, PT ;  /* 0x0000000802007c0c */ /* 0x004fda000bf05270 */
[----:B------:R-:W-:Y:S05]  /*0160*/  @!P0 BRA `(.L_x_198) ;  /* 0x00000000002c8947 */ /* 0x000fea0003800000 */
[----:B------:R-:W0:Y:S02]  /*0170*/  LDC.64 R2, c[0x0][0x390] ;  /* 0x0000e400ff027b82 */ /* 0x000e240000000a00 */
[----:B0-----:R-:W-:-:S06]  /*0180*/  IMAD.WIDE R2, R0, 0x4, R2 ;  /* 0x0000000400027825 */ /* 0x001fcc00078e0202 */
[----:B------:R-:W2:Y:S02]  /*0190*/  LDG.E.CONSTANT R2, desc[UR6][R2.64] ;  /* 0x0000000602027981 */ /* 0x000ea4000c1e9900 */
[----:B--2---:R-:W-:-:S13]  /*01a0*/  ISETP.NE.AND P0, PT, R2, UR8, PT ;  /* 0x0000000802007c0c */ /* 0x004fda000bf05270 */
[----:B------:R-:W-:Y:S05]  /*01b0*/  @P0 BRA `(.L_x_198) ;  /* 0x0000000000180947 */ /* 0x000fea0003800000 */
[----:B------:R-:W0:Y:S01]  /*01c0*/  LDC.64 R2, c[0x0][0x380] ;  /* 0x0000e000ff027b82 */ /* 0x000e220000000a00 */
[----:B------:R-:W-:-:S04]  /*01d0*/  IMAD R5, R0, UR8, R5 ;  /* 0x0000000800057c24 */ /* 0x000fc8000f8e0205 */
[----:B0-----:R-:W-:-:S06]  /*01e0*/  IMAD.WIDE R2, R5, 0x4, R2 ;  /* 0x0000000405027825 */ /* 0x001fcc00078e0202 */
[----:B------:R-:W2:Y:S02]  /*01f0*/  LDG.E.CONSTANT R2, desc[UR6][R2.64] ;  /* 0x0000000602027981 */ /* 0x000ea4000c1e9900 */
[----:B--2---:R-:W-:-:S04]  /*0200*/  FSETP.GE.AND P0, PT, R2, RZ, PT ;  /* 0x000000ff0200720b */ /* 0x004fc80003f06000 */
[----:B------:R-:W-:-:S09]  /*0210*/  FSEL R7, R2, +INF , P0 ;  /* 0x7f80000002077808 */ /* 0x000fd20000000000 */
.L_x_198:
[----:B------:R-:W-:Y:S05]  /*0220*/  BSYNC.RECONVERGENT B0 ;  /* 0x0000000000007941 */ /* 0x000fea0003800200 */
.L_x_197:
[----:B------:R-:W0:Y:S01]  /*0230*/  S2UR UR5, SR_CgaCtaId ;  /* 0x00000000000579c3 */ /* 0x000e220000008800 */
[----:B------:R-:W-:Y:S01]  /*0240*/  UMOV UR4, 0x400 ;  /* 0x0000040000047882 */ /* 0x000fe20000000000 */
[----:B------:R-:W-:Y:S02]  /*0250*/  ISETP.GE.U32.AND P1, PT, R6, 0x2, PT ;  /* 0x000000020600780c */ /* 0x000fe40003f26070 */
[----:B------:R-:W-:Y:S01]  /*0260*/  ISETP.NE.AND P0, PT, R4, RZ, PT ;  /* 0x000000ff0400720c */ /* 0x000fe20003f05270 */
[----:B0-----:R-:W-:-:S06]  /*0270*/  ULEA UR4, UR5, UR4, 0x18 ;  /* 0x0000000405047291 */ /* 0x001fcc000f8ec0ff */
[----:B------:R-:W-:-:S05]  /*0280*/  LEA R0, R4, UR4, 0x2 ;  /* 0x0000000404007c11 */ /* 0x000fca000f8e10ff */
[----:B------:R0:W-:Y:S01]  /*0290*/  STS [R0], R7 ;  /* 0x0000000700007388 */ /* 0x0001e20000000800 */
[----:B------:R-:W-:Y:S06]  /*02a0*/  BAR.SYNC.DEFER_BLOCKING 0x0 ;  /* 0x0000000000007b1d */ /* 0x000fec0000010000 */
[----:B------:R-:W-:Y:S05]  /*02b0*/  @!P1 BRA `(.L_x_199) ;  /* 0x00000000002c9947 */ /* 0x000fea0003800000 */
.L_x_200:
[----:B0-----:R-:W-:-:S04]  /*02c0*/  SHF.R.U32.HI R7, RZ, 0x1, R6 ;  /* 0x00000001ff077819 */ /* 0x001fc80000011606 */
[----:B------:R-:W-:-:S13]  /*02d0*/  ISETP.GE.U32.AND P1, PT, R4, R7, PT ;  /* 0x000000070400720c */ /* 0x000fda0003f26070 */
[----:B------:R-:W-:Y:S01]  /*02e0*/  @!P1 IMAD R3, R7, 0x4, R0 ;  /* 0x0000000407039824 */ /* 0x000fe200078e0200 */
[----:B------:R-:W-:Y:S05]  /*02f0*/  @!P1 LDS R2, [R0] ;  /* 0x0000000000029984 */ /* 0x000fea0000000800 */
[----:B------:R-:W0:Y:S02]  /*0300*/  @!P1 LDS R3, [R3] ;  /* 0x0000000003039984 */ /* 0x000e240000000800 */
[----:B0-----:R-:W-:-:S05]  /*0310*/  @!P1 FMNMX R5, R2, R3, PT ;  /* 0x0000000302059209 */ /* 0x001fca0003800000 */
[----:B------:R1:W-:Y:S01]  /*0320*/  @!P1 STS [R0], R5 ;  /* 0x0000000500009388 */ /* 0x0003e20000000800 */
[----:B------:R-:W-:Y:S01]  /*0330*/  BAR.SYNC.DEFER_BLOCKING 0x0 ;  /* 0x0000000000007b1d */ /* 0x000fe20000010000 */
[----:B------:R-:W-:Y:S01]  /*0340*/  ISETP.GT.U32.AND P1, PT, R6, 0x3, PT ;  /* 0x000000030600780c */ /* 0x000fe20003f24070 */
[----:B------:R-:W-:-:S12]  /*0350*/  IMAD.MOV.U32 R6, RZ, RZ, R7 ;  /* 0x000000ffff067224 */ /* 0x000fd800078e0007 */
[----:B-1----:R-:W-:Y:S05]  /*0360*/  @P1 BRA `(.L_x_200) ;  /* 0xfffffffc00d41947 */ /* 0x002fea000383ffff */
.L_x_199:
[----:B------:R-:W-:Y:S05]  /*0370*/  @P0 EXIT ;  /* 0x000000000000094d */ /* 0x000fea0003800000 */
[----:B------:R-:W1:Y:S01]  /*0380*/  S2UR UR5, SR_CgaCtaId ;  /* 0x00000000000579c3 */ /* 0x000e620000008800 */
[----:B------:R-:W-:Y:S02]  /*0390*/  UMOV UR4, 0x400 ;  /* 0x0000040000047882 */ /* 0x000fe40000000000 */
[----:B-1----:R-:W-:-:S09]  /*03a0*/  ULEA UR4, UR5, UR4, 0x18 ;  /* 0x0000000405047291 */ /* 0x002fd2000f8ec0ff */
[----:B------:R-:W1:Y:S02]  /*03b0*/  LDS R5, [UR4] ;  /* 0x00000004ff057984 */ /* 0x000e640008000800 */
[----:B-1----:R-:W-:-:S13]  /*03c0*/  FSETP.NE.AND P0, PT, R5, +INF , PT ;  /* 0x7f8000000500780b */ /* 0x002fda0003f05000 */
[----:B------:R-:W-:Y:S05]  /*03d0*/  @!P0 EXIT ;  /* 0x000000000000894d */ /* 0x000fea0003800000 */
[----:B------:R-:W1:Y:S02]  /*03e0*/  LDC.64 R2, c[0x0][0x3a0] ;  /* 0x0000e800ff027b82 */ /* 0x000e640000000a00 */
[----:B-1----:R-:W-:Y:S01]  /*03f0*/  REDG.E.MIN.STRONG.GPU desc[UR6][R2.64], R5 ;  /* 0x000000050200798e */ /* 0x002fe2000c92e106 */
[----:B------:R-:W-:Y:S05]  /*0400*/  EXIT ;  /* 0x000000000000794d */ /* 0x000fea0003800000 */
.L_x_201:
        /* <DEDUP_REMOVED lines=15> */
.L_x_224:


//--------------------- .text._Z11init_minvalPf   --------------------------
	.section	.text._Z11init_minvalPf,"ax",@progbits
	.align	128
        .global         _Z11init_minvalPf
        .type           _Z11init_minvalPf,@function
        .size           _Z11init_minvalPf,(.L_x_225 - _Z11init_minvalPf)
        .other          _Z11init_minvalPf,@"STO_CUDA_ENTRY STV_DEFAULT"
_Z11init_minvalPf:
.text._Z11init_minvalPf:
[----:B------:R-:W-:Y:S08]  /*0000*/  LDC R1, c[0x0][0x37c] ;  /* 0x0000df00ff017b82 */ /* 0x000ff00000000800 */
[----:B------:R-:W0:Y:S01]  /*0010*/  LDC.64 R2, c[0x0][0x380] ;  /* 0x0000e000ff027b82 */ /* 0x000e220000000a00 */
[----:B------:R-:W0:Y:S01]  /*0020*/  LDCU.64 UR4, c[0x0][0x358] ;  /* 0x00006b00ff0477ac */ /* 0x000e220008000a00 */
[----:B------:R-:W-:-:S05]  /*0030*/  MOV R5, 0x7f800000 ;  /* 0x7f80000000057802 */ /* 0x000fca0000000f00 */
[----:B0-----:R-:W-:Y:S01]  /*0040*/  STG.E desc[UR4][R2.64], R5 ;  /* 0x0000000502007986 */ /* 0x001fe2000c101904 */
[----:B------:R-:W-:Y:S05]  /*0050*/  EXIT ;  /* 0x000000000000794d */ /* 0x000fea0003800000 */
.L_x_202:
        /* <DEDUP_REMOVED lines=10> */
.L_x_225:


//--------------------- .text._Z13find_negativePKfiPiS1_S1_ --------------------------
	.section	.text._Z13find_negativePKfiPiS1_S1_,"ax",@progbits
	.align	128
        .global         _Z13find_negativePKfiPiS1_S1_
        .type           _Z13find_negativePKfiPiS1_S1_,@function
        .size           _Z13find_negativePKfiPiS1_S1_,(.L_x_226 - _Z13find_negativePKfiPiS1_S1_)
        .other          _Z13find_negativePKfiPiS1_S1_,@"STO_CUDA_ENTRY STV_DEFAULT"
_Z13find_negativePKfiPiS1_S1_:
.text._Z13find_negativePKfiPiS1_S1_:
        /* <DEDUP_REMOVED lines=18> */
[----:B--2---:R-:W-:-:S13]  /*0120*/  FSETP.GEU.AND P0, PT, R2, RZ, PT ;  /* 0x000000ff0200720b */ /* 0x004fda0003f0e000 */
[----:B------:R-:W-:Y:S05]  /*0130*/  @P0 EXIT ;  /* 0x000000000000094d */ /* 0x000fea0003800000 */
[----:B------:R-:W0:Y:S01]  /*0140*/  LDC.64 R2, c[0x0][0x390] ;  /* 0x0000e400ff027b82 */ /* 0x000e220000000a00 */
[----:B------:R-:W-:-:S05]  /*0150*/  HFMA2 R5, -RZ, RZ, 0, 5.9604644775390625e-08 ;  /* 0x00000001ff057431 */ /* 0x000fca00000001ff */
[----:B0-----:R-:W2:Y:S02]  /*0160*/  ATOMG.E.EXCH.STRONG.GPU PT, R2, desc[UR4][R2.64], R5 ;  /* 0x80000005020279a8 */ /* 0x001ea4000c1ef104 */
[----:B--2---:R-:W-:-:S13]  /*0170*/  ISETP.NE.AND P0, PT, R2, RZ, PT ;  /* 0x000000ff0200720c */ /* 0x004fda0003f05270 */
[----:B------:R-:W-:Y:S05]  /*0180*/  @P0 EXIT ;  /* 0x000000000000094d */ /* 0x000fea0003800000 */
[----:B------:R-:W0:Y:S08]  /*0190*/  LDC.64 R2, c[0x0][0x398] ;  /* 0x0000e600ff027b82 */ /* 0x000e300000000a00 */
[----:B------:R-:W1:Y:S01]  /*01a0*/  LDC.64 R4, c[0x0][0x3a0] ;  /* 0x0000e800ff047b82 */ /* 0x000e620000000a00 */
[----:B0-----:R-:W-:Y:S04]  /*01b0*/  STG.E desc[UR4][R2.64], R7 ;  /* 0x0000000702007986 */ /* 0x001fe8000c101904 */
[----:B-1----:R-:W-:Y:S01]  /*01c0*/  STG.E desc[UR4][R4.64], R0 ;  /* 0x0000000004007986 */ /* 0x002fe2000c101904 */
[----:B------:R-:W-:Y:S05]  /*01d0*/  EXIT ;  /* 0x000000000000794d */ /* 0x000fea0003800000 */
.L_x_203:
        /* <DEDUP_REMOVED lines=10> */
.L_x_226:


//--------------------- .text._Z12update_dualsPiS_PfS0_S0_i --------------------------
	.section	.text._Z12update_dualsPiS_PfS0_S0_i,"ax",@progbits
	.align	128
        .global         _Z12update_dualsPiS_PfS0_S0_i
        .type           _Z12update_dualsPiS_PfS0_S0_i,@function
        .size           _Z12update_dualsPiS_PfS0_S0_i,(.L_x_227 - _Z12update_dualsPiS_PfS0_S0_i)
        .other          _Z12update_dualsPiS_PfS0_S0_i,@"STO_CUDA_ENTRY STV_DEFAULT"
_Z12update_dualsPiS_PfS0_S0_i:
.text._Z12update_dualsPiS_PfS0_S0_i:
[----:B------:R-:W-:Y:S01]  /*0000*/  LDC R1, c[0x0][0x37c] ;  /* 0x0000df00ff017b82 */ /* 0x000fe20000000800 */
[----:B------:R-:W0:Y:S07]  /*0010*/  S2R R0, SR_TID.X ;  /* 0x0000000000007919 */ /* 0x000e2e0000002100 */
[----:B------:R-:W0:Y:S01]  /*0020*/  S2UR UR4, SR_CTAID.X ;  /* 0x00000000000479c3 */ /* 0x000e220000002500 */
[----:B------:R-:W1:Y:S07]  /*0030*/  LDCU UR6, c[0x0][0x3a8] ;  /* 0x00007500ff0677ac */ /* 0x000e6e0008000800 */
[----:B------:R-:W0:Y:S02]  /*0040*/  LDC R11, c[0x0][0x360] ;  /* 0x0000d800ff0b7b82 */ /* 0x000e240000000800 */
[----:B0-----:R-:W-:-:S05]  /*0050*/  IMAD R11, R11, UR4, R0 ;  /* 0x000000040b0b7c24 */ /* 0x001fca000f8e0200 */
[----:B-1----:R-:W-:-:S13]  /*0060*/  ISETP.GE.AND P0, PT, R11, UR6, PT ;  /* 0x000000060b007c0c */ /* 0x002fda000bf06270 */
[----:B------:R-:W-:Y:S05]  /*0070*/  @P0 EXIT ;  /* 0x000000000000094d */ /* 0x000fea0003800000 */
[----:B------:R-:W0:Y:S01]  /*0080*/  LDC.64 R2, c[0x0][0x380] ;  /* 0x0000e000ff027b82 */ /* 0x000e220000000a00 */
[----:B------:R-:W1:Y:S07]  /*0090*/  LDCU.64 UR4, c[0x0][0x358] ;  /* 0x00006b00ff0477ac */ /* 0x000e6e0008000a00 */
[----:B------:R-:W2:Y:S01]  /*00a0*/  LDC.64 R8, c[0x0][0x388] ;  /* 0x0000e200ff087b82 */ /* 0x000ea20000000a00 */
[----:B0-----:R-:W-:-:S06]  /*00b0*/  IMAD.WIDE R2, R11, 0x4, R2 ;  /* 0x000000040b027825 */ /* 0x001fcc00078e0202 */
[----:B-1----:R-:W3:Y:S02]  /*00c0*/  LDG.E R2, desc[UR4][R2.64] ;  /* 0x0000000402027981 */ /* 0x002ee4000c1e1900 */
[----:B---3--:R-:W-:-:S13]  /*00d0*/  ISETP.NE.AND P0, PT, R2, UR6, PT ;  /* 0x0000000602007c0c */ /* 0x008fda000bf05270 */
[----:B------:R-:W0:Y:S08]  /*00e0*/  @P0 LDC.64 R6, c[0x0][0x390] ;  /* 0x0000e400ff060b82 */ /* 0x000e300000000a00 */
[----:B------:R-:W1:Y:S01]  /*00f0*/  @P0 LDC.64 R4, c[0x0][0x3a0] ;  /* 0x0000e800ff040b82 */ /* 0x000e620000000a00 */
[----:B0-----:R-:W-:-:S05]  /*0100*/  @P0 IMAD.WIDE R6, R11, 0x4, R6 ;  /* 0x000000040b060825 */ /* 0x001fca00078e0206 */
[----:B------:R-:W3:Y:S04]  /*0110*/  @P0 LDG.E R13, desc[UR4][R6.64] ;  /* 0x00000004060d0981 */ /* 0x000ee8000c1e1900 */
[----:B-1----:R-:W3:Y:S01]  /*0120*/  @P0 LDG.E R4, desc[UR4][R4.64] ;  /* 0x0000000404040981 */ /* 0x002ee2000c1e1900 */
[----:B--2---:R-:W-:-:S04]  /*0130*/  IMAD.WIDE R8, R11, 0x4, R8 ;  /* 0x000000040b087825 */ /* 0x004fc800078e0208 */
[----:B---3--:R-:W-:-:S05]  /*0140*/  @P0 FADD R13, R4, R13 ;  /* 0x0000000d040d0221 */ /* 0x008fca0000000000 */
[----:B------:R0:W-:Y:S04]  /*0150*/  @P0 STG.E desc[UR4][R6.64], R13 ;  /* 0x0000000d06000986 */ /* 0x0001e8000c101904 */
[----:B------:R-:W2:Y:S02]  /*0160*/  LDG.E R8, desc[UR4][R8.64] ;  /* 0x0000000408087981 */ /* 0x000ea4000c1e1900 */
[----:B--2---:R-:W-:-:S13]  /*0170*/  ISETP.NE.AND P0, PT, R8, UR6, PT ;  /* 0x0000000608007c0c */ /* 0x004fda000bf05270 */
[----:B0-----:R-:W-:Y:S05]  /*0180*/  @!P0 EXIT ;  /* 0x000000000000894d */ /* 0x001fea0003800000 */
[----:B------:R-:W0:Y:S08]  /*0190*/  LDC.64 R2, c[0x0][0x398] ;  /* 0x0000e600ff027b82 */ /* 0x000e300000000a00 */
[----:B------:R-:W1:Y:S01]  /*01a0*/  LDC.64 R4, c[0x0][0x3a0] ;  /* 0x0000e800ff047b82 */ /* 0x000e620000000a00 */
[----:B0-----:R-:W-:-:S05]  /*01b0*/  IMAD.WIDE R2, R11, 0x4, R2 ;  /* 0x000000040b027825 */ /* 0x001fca00078e0202 */
[----:B------:R-:W2:Y:S04]  /*01c0*/  LDG.E R7, desc[UR4][R2.64] ;  /* 0x0000000402077981 */ /* 0x000ea8000c1e1900 */
[----:B-1----:R-:W2:Y:S02]  /*01d0*/  LDG.E R4, desc[UR4][R4.64] ;  /* 0x0000000404047981 */ /* 0x002ea4000c1e1900 */
[----:B--2---:R-:W-:-:S05]  /*01e0*/  FADD R7, -R4, R7 ;  /* 0x0000000704077221 */ /* 0x004fca0000000100 */
[----:B------:R-:W-:Y:S01]  /*01f0*/  STG.E desc[UR4][R2.64], R7 ;  /* 0x0000000702007986 */ /* 0x000fe2000c101904 */
[----:B------:R-:W-:Y:S05]  /*0200*/  EXIT ;  /* 0x000000000000794d */ /* 0x000fea0003800000 */
.L_x_204:
        /* <DEDUP_REMOVED lines=15> */
.L_x_227:


//--------------------- .text._Z15set_array_valuePiii --------------------------
	.section	.text._Z15set_array_valuePiii,"ax",@progbits
	.align	128
        .global         _Z15set_array_valuePiii
        .type           _Z15set_array_valuePiii,@function
        .size           _Z15set_array_valuePiii,(.L_x_228 - _Z15set_array_valuePiii)
        .other          _Z15set_array_valuePiii,@"STO_CUDA_ENTRY STV_DEFAULT"
_Z15set_array_valuePiii:
.text._Z15set_array_valuePiii:
        /* <DEDUP_REMOVED lines=10> */
[----:B------:R-:W1:Y:S01]  /*00a0*/  LDC R7, c[0x0][0x388] ;  /* 0x0000e200ff077b82 */ /* 0x000e620000000800 */
[----:B0-----:R-:W-:-:S05]  /*00b0*/  IMAD.WIDE R2, R5, 0x4, R2 ;  /* 0x0000000405027825 */ /* 0x001fca00078e0202 */
[----:B-1----:R-:W-:Y:S01]  /*00c0*/  STG.E desc[UR4][R2.64], R7 ;  /* 0x0000000702007986 */ /* 0x002fe2000c101904 */
[----:B------:R-:W-:Y:S05]  /*00d0*/  EXIT ;  /* 0x000000000000794d */ /* 0x000fea0003800000 */
.L_x_205:
        /* <DEDUP_REMOVED lines=10> */
.L_x_228:


//--------------------- .text._Z16solve_1bc_kerneliPKiiiPKfPiS3_Pb --------------------------
	.section	.text._Z16solve_1bc_kerneliPKiiiPKfPiS3_Pb,"ax",@progbits
	.align	128
        .global         _Z16solve_1bc_kerneliPKiiiPKfPiS3_Pb
        .type           _Z16solve_1bc_kerneliPKiiiPKfPiS3_Pb,@function
        .size           _Z16solve_1bc_kerneliPKiiiPKfPiS3_Pb,(.L_x_229 - _Z16solve_1bc_kerneliPKiiiPKfPiS3_Pb)
        .other          _Z16solve_1bc_kerneliPKiiiPKfPiS3_Pb,@"STO_CUDA_ENTRY STV_DEFAULT"
_Z16solve_1bc_kerneliPKiiiPKfPiS3_Pb:
.text._Z16solve_1bc_kerneliPKiiiPKfPiS3_Pb:
[----:B------:R-:W-:Y:S01]  /*0000*/  LDC R1, c[0x0][0x37c] ;  /* 0x0000df00ff017b82 */ /* 0x000fe20000000800 */
[----:B------:R-:W0:Y:S07]  /*0010*/  S2R R3, SR_TID.Y ;  /* 0x0000000000037919 */ /* 0x000e2e0000002200 */
[----:B------:R-:W0:Y:S01]  /*0020*/  LDC R0, c[0x0][0x364] ;  /* 0x0000d900ff007b82 */ /* 0x000e220000000800 */
[----:B------:R-:W1:Y:S01]  /*0030*/  LDCU UR6, c[0x0][0x380] ;  /* 0x00007000ff0677ac */ /* 0x000e620008000800 */
[----:B------:R-:W2:Y:S06]  /*0040*/  S2R R2, SR_TID.X ;  /* 0x0000000000027919 */ /* 0x000eac0000002100 */
[----:B------:R-:W0:Y:S08]  /*0050*/  S2UR UR4, SR_CTAID.Y ;  /* 0x00000000000479c3 */ /* 0x000e300000002600 */
        /* <DEDUP_REMOVED lines=8> */
[----:B------:R-:W1:Y:S07]  /*00e0*/  LDCU.64 UR4, c[0x0][0x358] ;  /* 0x00006b00ff0477ac */ /* 0x000e6e0008000a00 */
[----:B------:R-:W2:Y:S01]  /*00f0*/  LDC.64 R6, c[0x0][0x3a0] ;  /* 0x0000e800ff067b82 */ /* 0x000ea20000000a00 */
[----:B0-----:R-:W-:-:S05]  /*0100*/  IMAD.WIDE R2, R5, 0x4, R2 ;  /* 0x0000000405027825 */ /* 0x001fca00078e0202 */
[----:B-1----:R-:W3:Y:S01]  /*0110*/  LDG.E R4, desc[UR4][R2.64] ;  /* 0x0000000402047981 */ /* 0x002ee2000c1e1900 */
[----:B------:R-:W-:Y:S01]  /*0120*/  BSSY.RECONVERGENT B0, `(.L_x_206) ;  /* 0x0000010000007945 */ /* 0x000fe20003800200 */
[----:B--2---:R-:W-:Y:S01]  /*0130*/  IMAD.WIDE.U32 R6, R0, 0x4, R6 ;  /* 0x0000000400067825 */ /* 0x004fe200078e0006 */
[----:B---3--:R-:W-:-:S13]  /*0140*/  ISETP.NE.AND P0, PT, R4, UR6, PT ;  /* 0x0000000604007c0c */ /* 0x008fda000bf05270 */
[----:B------:R-:W-:Y:S05]  /*0150*/  @!P0 BRA `(.L_x_207) ;  /* 0x0000000000308947 */ /* 0x000fea0003800000 */
[----:B------:R-:W0:Y:S01]  /*0160*/  LDC.64 R8, c[0x0][0x388] ;  /* 0x0000e200ff087b82 */ /* 0x000e220000000a00 */
[----:B------:R-:W-:-:S04]  /*0170*/  IMAD R11, R5, UR6, R0 ;  /* 0x00000006050b7c24 */ /* 0x000fc8000f8e0200 */
[----:B0-----:R-:W-:-:S06]  /*0180*/  IMAD.WIDE R8, R11, 0x4, R8 ;  /* 0x000000040b087825 */ /* 0x001fcc00078e0208 */
[----:B------:R-:W2:Y:S02]  /*0190*/  LDG.E R8, desc[UR4][R8.64] ;  /* 0x0000000408087981 */ /* 0x000ea4000c1e1900 */
[----:B--2---:R-:W-:-:S13]  /*01a0*/  ISETP.NE.AND P0, PT, R8, 0x1, PT ;  /* 0x000000010800780c */ /* 0x004fda0003f05270 */
[----:B------:R-:W-:Y:S05]  /*01b0*/  @P0 BRA `(.L_x_207) ;  /* 0x0000000000180947 */ /* 0x000fea0003800000 */
[----:B------:R-:W0:Y:S02]  /*01c0*/  LDC R4, c[0x0][0x380] ;  /* 0x0000e000ff047b82 */ /* 0x000e240000000800 */
[----:B0-----:R-:W2:Y:S01]  /*01d0*/  ATOMG.E.CAS.STRONG.GPU PT, R4, [R6], R4, R5 ;  /* 0x00000004060473a9 */ /* 0x001ea200001ee105 */
[----:B------:R-:W-:Y:S01]  /*01e0*/  IMAD.MOV.U32 R10, RZ, RZ, 0x1 ;  /* 0x00000001ff0a7424 */ /* 0x000fe200078e00ff */
[----:B--2---:R-:W-:-:S13]  /*01f0*/  ISETP.NE.AND P0, PT, R4, UR6, PT ;  /* 0x0000000604007c0c */ /* 0x004fda000bf05270 */
[----:B------:R-:W0:Y:S02]  /*0200*/  @!P0 LDC.64 R8, c[0x0][0x3b0] ;  /* 0x0000ec00ff088b82 */ /* 0x000e240000000a00 */
[----:B0-----:R0:W-:Y:S02]  /*0210*/  @!P0 STG.E.U8 desc[UR4][R8.64], R10 ;  /* 0x0000000a08008986 */ /* 0x0011e4000c101104 */
.L_x_207:
[----:B------:R-:W-:Y:S05]  /*0220*/  BSYNC.RECONVERGENT B0 ;  /* 0x0000000000007941 */ /* 0x000fea0003800200 */
.L_x_206:
[----:B------:R-:W1:Y:S02]  /*0230*/  LDCU UR7, c[0x0][0x390] ;  /* 0x00007200ff0777ac */ /* 0x000e640008000800 */
[----:B-1----:R-:W-:-:S13]  /*0240*/  ISETP.NE.AND P0, PT, R0, UR7, PT ;  /* 0x0000000700007c0c */ /* 0x002fda000bf05270 */
[----:B------:R-:W-:Y:S05]  /*0250*/  @!P0 EXIT ;  /* 0x000000000000894d */ /* 0x000fea0003800000 */
[----:B------:R-:W2:Y:S02]  /*0260*/  LDG.E R6, desc[UR4][R6.64] ;  /* 0x0000000406067981 */ /* 0x000ea4000c1e1900 */
[----:B--2---:R-:W-:-:S13]  /*0270*/  ISETP.NE.AND P0, PT, R6, UR6, PT ;  /* 0x0000000606007c0c */ /* 0x004fda000bf05270 */
[----:B------:R-:W-:Y:S05]  /*0280*/  @!P0 EXIT ;  /* 0x000000000000894d */ /* 0x000fea0003800000 */
[----:B------:R-:W2:Y:S02]  /*0290*/  LDG.E R4, desc[UR4][R2.64] ;  /* 0x0000000402047981 */ /* 0x000ea4000c1e1900 */
[----:B--2---:R-:W-:-:S13]  /*02a0*/  ISETP.NE.AND P0, PT, R4, UR6, PT ;  /* 0x0000000604007c0c */ /* 0x004fda000bf05270 */
[----:B------:R-:W-:Y:S05]  /*02b0*/  @P0 EXIT ;  /* 0x000000000000094d */ /* 0x000fea0003800000 */
[----:B------:R-:W1:Y:S01]  /*02c0*/  LDC.64 R6, c[0x0][0x398] ;  /* 0x0000e600ff067b82 */ /* 0x000e620000000a00 */
[----:B------:R-:W-:-:S04]  /*02d0*/  IMAD R5, R5, UR6, R0 ;  /* 0x0000000605057c24 */ /* 0x000fc8000f8e0200 */
[----:B-1----:R-:W-:-:S06]  /*02e0*/  IMAD.WIDE R4, R5, 0x4, R6 ;  /* 0x0000000405047825 */ /* 0x002fcc00078e0206 */
[----:B------:R-:W2:Y:S02]  /*02f0*/  LDG.E R4, desc[UR4][R4.64] ;  /* 0x0000000404047981 */ /* 0x000ea4000c1e1900 */
[----:B--2---:R-:W-:-:S13]  /*0300*/  FSETP.NEU.AND P0, PT, R4, RZ, PT ;  /* 0x000000ff0400720b */ /* 0x004fda0003f0d000 */
[----:B------:R-:W-:Y:S05]  /*0310*/  @P0 EXIT ;  /* 0x000000000000094d */ /* 0x000fea0003800000 */
[----:B------:R-:W2:Y:S02]  /*0320*/  ATOMG.E.MIN.S32.STRONG.GPU PT, R3, desc[UR4][R2.64], R0 ;  /* 0x80000000020379a8 */ /* 0x000ea400089ef304 */
[----:B--2---:R-:W-:-:S13]  /*0330*/  ISETP.GT.AND P0, PT, R3, R0, PT ;  /* 0x000000000300720c */ /* 0x004fda0003f04270 */
[----:B------:R-:W-:Y:S05]  /*0340*/  @!P0 EXIT ;  /* 0x000000000000894d */ /* 0x000fea0003800000 */
[----:B------:R-:W1:Y:S01]  /*0350*/  LDC.64 R2, c[0x0][0x3b0] ;  /* 0x0000ec00ff027b82 */ /* 0x000e620000000a00 */
[----:B------:R-:W-:-:S05]  /*0360*/  IMAD.MOV.U32 R0, RZ, RZ, 0x1 ;  /* 0x00000001ff007424 */ /* 0x000fca00078e00ff */
[----:B-1----:R-:W-:Y:S01]  /*0370*/  STG.E.U8 desc[UR4][R2.64], R0 ;  /* 0x0000000002007986 */ /* 0x002fe2000c101104 */
[----:B------:R-:W-:Y:S05]  /*0380*/  EXIT ;  /* 0x000000000000794d */ /* 0x000fea0003800000 */
.L_x_208:
        /* <DEDUP_REMOVED lines=15> */
.L_x_229:


//--------------------- .text._Z11find_argminPKfPiPfi --------------------------
	.section	.text._Z11find_argminPKfPiPfi,"ax",@progbits
	.align	128
        .global         _Z11find_argminPKfPiPfi
        .type           _Z11find_argminPKfPiPfi,@function
        .size           _Z11find_argminPKfPiPfi,(.L_x_230 - _Z11find_argminPKfPiPfi)
        .other          _Z11find_argminPKfPiPfi,@"STO_CUDA_ENTRY STV_DEFAULT"
_Z11find_argminPKfPiPfi:
.text._Z11find_argminPKfPiPfi:
[----:B------:R-:W-:Y:S01]  /*0000*/  LDC R1, c[0x0][0x37c] ;  /* 0x0000df00ff017b82 */ /* 0x000fe20000000800 */
[----:B------:R-:W0:Y:S01]  /*0010*/  S2R R9, SR_TID.X ;  /* 0x0000000000097919 */ /* 0x000e220000002100 */
[----:B------:R-:W1:Y:S01]  /*0020*/  LDCU UR4, c[0x0][0x398] ;  /* 0x00007300ff0477ac */ /* 0x000e620008000800 */
[----:B------:R-:W-:Y:S01]  /*0030*/  IMAD.MOV.U32 R4, RZ, RZ, 0x7f7fffff ;  /* 0x7f7fffffff047424 */ /* 0x000fe200078e00ff */
[----:B------:R-:W0:Y:S01]  /*0040*/  S2R R11, SR_CTAID.X ;  /* 0x00000000000b7919 */ /* 0x000e220000002500 */
[----:B------:R-:W0:Y:S01]  /*0050*/  LDCU UR7, c[0x0][0x360] ;  /* 0x00006c00ff0777ac */ /* 0x000e220008000800 */
[----:B------:R-:W2:Y:S01]  /*0060*/  LDCU.64 UR8, c[0x0][0x358] ;  /* 0x00006b00ff0877ac */ /* 0x000ea20008000a00 */
[----:B-1----:R-:W-:Y:S01]  /*0070*/  UIMAD UR4, UR4, UR4, URZ ;  /* 0x00000004040472a4 */ /* 0x002fe2000f8e02ff */
[----:B0-----:R-:W-:-:S05]  /*0080*/  IMAD R5, R11, UR7, R9 ;  /* 0x000000070b057c24 */ /* 0x001fca000f8e0209 */
[----:B------:R-:W-:-:S13]  /*0090*/  ISETP.GE.AND P0, PT, R5, UR4, PT ;  /* 0x0000000405007c0c */ /* 0x000fda000bf06270 */
[----:B------:R-:W0:Y:S02]  /*00a0*/  @!P0 LDC.64 R2, c[0x0][0x380] ;  /* 0x0000e000ff028b82 */ /* 0x000e240000000a00 */
[----:B0-----:R-:W-:-:S05]  /*00b0*/  @!P0 IMAD.WIDE R2, R5, 0x4, R2 ;  /* 0x0000000405028825 */ /* 0x001fca00078e0202 */
[----:B--2---:R-:W2:Y:S01]  /*00c0*/  @!P0 LDG.E R4, desc[UR8][R2.64] ;  /* 0x0000000802048981 */ /* 0x004ea2000c1e1900 */
[----:B------:R-:W0:Y:S01]  /*00d0*/  S2UR UR6, SR_CgaCtaId ;  /* 0x00000000000679c3 */ /* 0x000e220000008800 */
[----:B------:R-:W-:Y:S01]  /*00e0*/  UMOV UR4, 0x400 ;  /* 0x0000040000047882 */ /* 0x000fe20000000000 */
[----:B------:R-:W-:Y:S01]  /*00f0*/  IMAD.U32 R0, RZ, RZ, UR7 ;  /* 0x00000007ff007e24 */ /* 0x000fe2000f8e00ff */
[----:B------:R-:W-:-:S04]  /*0100*/  UIADD3 UR5, UPT, UPT, UR4, 0x400, URZ ;  /* 0x0000040004057890 */ /* 0x000fc8000fffe0ff */
[----:B------:R-:W-:Y:S01]  /*0110*/  ISETP.GE.U32.AND P0, PT, R0, 0x2, PT ;  /* 0x000000020000780c */ /* 0x000fe20003f06070 */
[----:B0-----:R-:W-:Y:S02]  /*0120*/  ULEA UR4, UR6, UR4, 0x18 ;  /* 0x0000000406047291 */ /* 0x001fe4000f8ec0ff */
[----:B------:R-:W-:-:S04]  /*0130*/  ULEA UR5, UR6, UR5, 0x18 ;  /* 0x0000000506057291 */ /* 0x000fc8000f8ec0ff */
[C---:B------:R-:W-:Y:S02]  /*0140*/  LEA R7, R9.reuse, UR4, 0x2 ;  /* 0x0000000409077c11 */ /* 0x040fe4000f8e10ff */
[----:B------:R-:W-:-:S03]  /*0150*/  LEA R6, R9, UR5, 0x2 ;  /* 0x0000000509067c11 */ /* 0x000fc6000f8e10ff */
[----:B--2---:R0:W-:Y:S04]  /*0160*/  STS [R7], R4 ;  /* 0x0000000407007388 */ /* 0x0041e80000000800 */
[----:B------:R0:W-:Y:S01]  /*0170*/  STS [R6], R5 ;  /* 0x0000000506007388 */ /* 0x0001e20000000800 */
[----:B------:R-:W-:Y:S06]  /*0180*/  BAR.SYNC.DEFER_BLOCKING 0x0 ;  /* 0x0000000000007b1d */ /* 0x000fec0000010000 */
[----:B------:R-:W-:Y:S05]  /*0190*/  @!P0 BRA `(.L_x_209) ;  /* 0x0000000000448947 */ /* 0x000fea0003800000 */
.L_x_212:
[--C-:B0-----:R-:W-:Y:S01]  /*01a0*/  IMAD.MOV.U32 R4, RZ, RZ, R0.reuse ;  /* 0x000000ffff047224 */ /* 0x101fe200078e0000 */
[----:B------:R-:W-:Y:S01]  /*01b0*/  SHF.R.U32.HI R0, RZ, 0x1, R0 ;  /* 0x00000001ff007819 */ /* 0x000fe20000011600 */
[----:B------:R-:W-:Y:S03]  /*01c0*/  BSSY.RECONVERGENT B0, `(.L_x_210) ;  /* 0x000000b000007945 */ /* 0x000fe60003800200 */
[----:B------:R-:W-:-:S13]  /*01d0*/  ISETP.GE.U32.AND P0, PT, R9, R0, PT ;  /* 0x000000000900720c */ /* 0x000fda0003f06070 */
[----:B------:R-:W-:Y:S05]  /*01e0*/  @P0 BRA `(.L_x_211) ;  /* 0x0000000000200947 */ /* 0x000fea0003800000 */
[----:B------:R-:W-:Y:S01]  /*01f0*/  IMAD R2, R0, 0x4, R7 ;  /* 0x0000000400027824 */ /* 0x000fe200078e0207 */
[----:B------:R-:W-:Y:S05]  /*0200*/  LDS R3, [R7] ;  /* 0x0000000007037984 */ /* 0x000fea0000000800 */
[----:B------:R-:W0:Y:S02]  /*0210*/  LDS R2, [R2] ;  /* 0x0000000002027984 */ /* 0x000e240000000800 */
[----:B0-----:R-:W-:-:S13]  /*0220*/  FSETP.GEU.AND P0, PT, R2, R3, PT ;  /* 0x000000030200720b */ /* 0x001fda0003f0e000 */
[----:B------:R-:W-:Y:S01]  /*0230*/  @!P0 IMAD R3, R0, 0x4, R6 ;  /* 0x0000000400038824 */ /* 0x000fe200078e0206 */
[----:B------:R-:W-:Y:S05]  /*0240*/  @!P0 STS [R7], R2 ;  /* 0x0000000207008388 */ /* 0x000fea0000000800 */
[----:B------:R-:W0:Y:S04]  /*0250*/  @!P0 LDS R3, [R3] ;  /* 0x0000000003038984 */ /* 0x000e280000000800 */
[----:B0-----:R0:W-:Y:S02]  /*0260*/  @!P0 STS [R6], R3 ;  /* 0x0000000306008388 */ /* 0x0011e40000000800 */
.L_x_211:
[----:B------:R-:W-:Y:S05]  /*0270*/  BSYNC.RECONVERGENT B0 ;  /* 0x0000000000007941 */ /* 0x000fea0003800200 */
.L_x_210:
[----:B------:R-:W-:Y:S01]  /*0280*/  BAR.SYNC.DEFER_BLOCKING 0x0 ;  /* 0x0000000000007b1d */ /* 0x000fe20000010000 */
[----:B------:R-:W-:-:S13]  /*0290*/  ISETP.GT.U32.AND P0, PT, R4, 0x3, PT ;  /* 0x000000030400780c */ /* 0x000fda0003f04070 */
[----:B------:R-:W-:Y:S05]  /*02a0*/  @P0 BRA `(.L_x_212) ;  /* 0xfffffffc00bc0947 */ /* 0x000fea000383ffff */
.L_x_209:
[----:B------:R-:W-:-:S13]  /*02b0*/  ISETP.NE.AND P0, PT, R9, RZ, PT ;  /* 0x000000ff0900720c */ /* 0x000fda0003f05270 */
[----:B------:R-:W-:Y:S05]  /*02c0*/  @P0 EXIT ;  /* 0x000000000000094d */ /* 0x000fea0003800000 */
[----:B------:R-:W1:Y:S01]  /*02d0*/  S2UR UR5, SR_CgaCtaId ;  /* 0x00000000000579c3 */ /* 0x000e620000008800 */
[----:B------:R-:W-:-:S07]  /*02e0*/  UMOV UR4, 0x400 ;  /* 0x0000040000047882 */ /* 0x000fce0000000000 */
[----:B0-----:R-:W0:Y:S08]  /*02f0*/  LDC.64 R2, c[0x0][0x390] ;  /* 0x0000e400ff027b82 */ /* 0x001e300000000a00 */
[----:B------:R-:W2:Y:S01]  /*0300*/  LDC.64 R4, c[0x0][0x388] ;  /* 0x0000e200ff047b82 */ /* 0x000ea20000000a00 */
[----:B-1----:R-:W-:Y:S01]  /*0310*/  ULEA UR4, UR5, UR4, 0x18 ;  /* 0x0000000405047291 */ /* 0x002fe2000f8ec0ff */
[----:B0-----:R-:W-:-:S08]  /*0320*/  IMAD.WIDE.U32 R2, R11, 0x4, R2 ;  /* 0x000000040b027825 */ /* 0x001fd000078e0002 */
[----:B------:R-:W0:Y:S04]  /*0330*/  LDS R7, [UR4] ;  /* 0x00000004ff077984 */ /* 0x000e280008000800 */
[----:B------:R-:W1:Y:S01]  /*0340*/  LDS R9, [UR4+0x400] ;  /* 0x00040004ff097984 */ /* 0x000e620008000800 */
[----:B--2---:R-:W-:-:S03]  /*0350*/  IMAD.WIDE.U32 R4, R11, 0x4, R4 ;  /* 0x000000040b047825 */ /* 0x004fc600078e0004 */
[----:B0-----:R-:W-:Y:S04]  /*0360*/  STG.E desc[UR8][R2.64], R7 ;  /* 0x0000000702007986 */ /* 0x001fe8000c101908 */
[----:B-1----:R-:W-:Y:S01]  /*0370*/  STG.E desc[UR8][R4.64], R9 ;  /* 0x0000000904007986 */ /* 0x002fe2000c101908 */
[----:B------:R-:W-:Y:S05]  /*0380*/  EXIT ;  /* 0x000000000000794d */ /* 0x000fea0003800000 */
.L_x_213:
        /* <DEDUP_REMOVED lines=15> */
.L_x_230:


//--------------------- .text._Z9compute_BPKfS0_S0_Pfi --------------------------
	.section	.text._Z9compute_BPKfS0_S0_Pfi,"ax",@progbits
	.align	128
        .global         _Z9compute_BPKfS0_S0_Pfi
        .type           _Z9compute_BPKfS0_S0_Pfi,@function
        .size           _Z9compute_BPKfS0_S0_Pfi,(.L_x_231 - _Z9compute_BPKfS0_S0_Pfi)
        .other          _Z9compute_BPKfS0_S0_Pfi,@"STO_CUDA_ENTRY STV_DEFAULT"
_Z9compute_BPKfS0_S0_Pfi:
.text._Z9compute_BPKfS0_S0_Pfi:
        /* <DEDUP_REMOVED lines=18> */
[----:B0-----:R-:W-:-:S07]  /*0120*/  IMAD.WIDE.U32 R4, R9, 0x4, R4 ;  /* 0x0000000409047825 */ /* 0x001fce00078e0004 */
[----:B------:R-:W0:Y:S01]  /*0130*/  LDC.64 R8, c[0x0][0x398] ;  /* 0x0000e600ff087b82 */ /* 0x000e220000000a00 */
[----:B-1----:R-:W4:Y:S01]  /*0140*/  LDG.E R5, desc[UR4][R4.64] ;  /* 0x0000000404057981 */ /* 0x002f22000c1e1900 */
[----:B--2---:R-:W-:-:S06]  /*0150*/  IMAD.WIDE R2, R11, 0x4, R2 ;  /* 0x000000040b027825 */ /* 0x004fcc00078e0202 */
[----:B------:R-:W4:Y:S01]  /*0160*/  LDG.E R2, desc[UR4][R2.64] ;  /* 0x0000000402027981 */ /* 0x000f22000c1e1900 */
[----:B---3--:R-:W-:-:S06]  /*0170*/  IMAD.WIDE R6, R0, 0x4, R6 ;  /* 0x0000000400067825 */ /* 0x008fcc00078e0206 */
[----:B------:R-:W2:Y:S01]  /*0180*/  LDG.E R7, desc[UR4][R6.64] ;  /* 0x0000000406077981 */ /* 0x000ea2000c1e1900 */
[----:B0-----:R-:W-:-:S04]  /*0190*/  IMAD.WIDE R8, R11, 0x4, R8 ;  /* 0x000000040b087825 */ /* 0x001fc800078e0208 */
[----:B----4-:R-:W-:-:S04]  /*01a0*/  FADD R0, R2, -R5 ;  /* 0x8000000502007221 */ /* 0x010fc80000000000 */
[----:B--2---:R-:W-:-:S05]  /*01b0*/  FADD R11, R0, -R7 ;  /* 0x80000007000b7221 */ /* 0x004fca0000000000 */
[----:B------:R-:W-:Y:S01]  /*01c0*/  STG.E desc[UR4][R8.64], R11 ;  /* 0x0000000b08007986 */ /* 0x000fe2000c101904 */
[----:B------:R-:W-:Y:S05]  /*01d0*/  EXIT ;  /* 0x000000000000794d */ /* 0x000fea0003800000 */
.L_x_214:
        /* <DEDUP_REMOVED lines=10> */
.L_x_231:


//--------------------- .nv.shared._ZN3cub18CUB_300001_SM_10006detail6reduce28DeviceReduceSingleTileKernelINS2_10policy_hubINS0_12KeyValuePairIifEEiNS0_6ArgMinEE10Policy1000EPS6_N6thrust24THRUST_300001_SM_1000_NS24tabulate_output_iteratorINS2_32accumulating_transform_output_opINS5_IlfEENS2_18local_to_global_opIlEES7_NSD_INS2_31unzip_and_write_arg_extremum_opIPfPiEENSC_11use_defaultElEEEESM_lEEiS7_NS2_20empty_problem_init_tIS6_EES6_N4cuda3std3__410__identityEEEvT0_T1_T2_T3_T4_T6_ --------------------------
	.section	.nv.shared._ZN3cub18CUB_300001_SM_10006detail6reduce28DeviceReduceSingleTileKernelINS2_10policy_hubINS0_12KeyValuePairIifEEiNS0_6ArgMinEE10Policy1000EPS6_N6thrust24THRUST_300001_SM_1000_NS24tabulate_output_iteratorINS2_32accumulating_transform_output_opINS5_IlfEENS2_18local_to_global_opIlEES7_NSD_INS2_31unzip_and_write_arg_extremum_opIPfPiEENSC_11use_defaultElEEEESM_lEEiS7_NS2_20empty_problem_init_tIS6_EES6_N4cuda3std3__410__identityEEEvT0_T1_T2_T3_T4_T6_,"aw",@nobits
	.sectionflags	@""
	.align	16
.nv.shared._ZN3cub18CUB_300001_SM_10006detail6reduce28DeviceReduceSingleTileKernelINS2_10policy_hubINS0_12KeyValuePairIifEEiNS0_6ArgMinEE10Policy1000EPS6_N6thrust24THRUST_300001_SM_1000_NS24tabulate_output_iteratorINS2_32accumulating_transform_output_opINS5_IlfEENS2_18local_to_global_opIlEES7_NSD_INS2_31unzip_and_write_arg_extremum_opIPfPiEENSC_11use_defaultElEEEESM_lEEiS7_NS2_20empty_problem_init_tIS6_EES6_N4cuda3std3__410__identityEEEvT0_T1_T2_T3_T4_T6_:
	.zero		1104


//--------------------- .nv.shared.reserved.0     --------------------------
	.section	.nv.shared.reserved.0,"aw",@nobits
	.weak		__nv_reservedSMEM_offset_0_alias
	.size		__nv_reservedSMEM_offset_0_alias, 0, 64
	.other		__nv_reservedSMEM_offset_0_alias,@"STO_CUDA_RESERVED_SHARED STV_DEFAULT"
__nv_reservedSMEM_offset_0_alias:
	.zero		0
	.zero		64


//--------------------- .nv.global                --------------------------
	.section	.nv.global,"aw",@nobits
.nv.global:
	.type		_ZN34_INTERNAL_5fcd374b_4_k_cu_3a6ab9e96thrust24THRUST_300001_SM_1000_NS12placeholders2_5E,@object
	.size		_ZN34_INTERNAL_5fcd374b_4_k_cu_3a6ab9e96thrust24THRUST_300001_SM_1000_NS12placeholders2_5E,(_ZN34_INTERNAL_5fcd374b_4_k_cu_3a6ab9e94cuda3std3__45__cpo6cbeginE - _ZN34_INTERNAL_5fcd374b_4_k_cu_3a6ab9e96thrust24THRUST_300001_SM_1000_NS12placeholders2_5E)
_ZN34_INTERNAL_5fcd374b_4_k_cu_3a6ab9e96thrust24THRUST_300001_SM_1000_NS12placeholders2_5E:
	.zero		1
	.type		_ZN34_INTERNAL_5fcd374b_4_k_cu_3a6ab9e94cuda3std3__45__cpo6cbeginE,@object
	.size		_ZN34_INTERNAL_5fcd374b_4_k_cu_3a6ab9e94cuda3std3__45__cpo6cbeginE,(_ZN34_INTERNAL_5fcd374b_4_k_cu_3a6ab9e94cuda3std6ranges3__45__cpo6cbeginE - _ZN34_INTERNAL_5fcd374b_4_k_cu_3a6ab9e94cuda3std3__45__cpo6cbeginE)
_ZN34_INTERNAL_5fcd374b_4_k_cu_3a6ab9e94cuda3std3__45__cpo6cbeginE:
	.zero		1
	.type		_ZN34_INTERNAL_5fcd374b_4_k_cu_3a6ab9e94cuda3std6ranges3__45__cpo6cbeginE,@object
	.size		_ZN34_INTERNAL_5fcd374b_4_k_cu_3a6ab9e94cuda3std6ranges3__45__cpo6cbeginE,(_ZN34_INTERNAL_5fcd374b_4_k_cu_3a6ab9e94cuda3std3__48in_placeE - _ZN34_INTERNAL_5fcd374b_4_k_cu_3a6ab9e94cuda3std6ranges3__45__cpo6cbeginE)
_ZN34_INTERNAL_5fcd374b_4_k_cu_3a6ab9e94cuda3std6ranges3__45__cpo6cbeginE:
	.zero		1
	.type		_ZN34_INTERNAL_5fcd374b_4_k_cu_3a6ab9e94cuda3std3__48in_placeE,@object
	.size		_ZN34_INTERNAL_5fcd374b_4_k_cu_3a6ab9e94cuda3std3__48in_placeE,(_ZN34_INTERNAL_5fcd374b_4_k_cu_3a6ab9e94cuda3std6ranges3__45__cpo4sizeE - _ZN34_INTERNAL_5fcd374b_4_k_cu_3a6ab9e94cuda3std3__48in_placeE)
_ZN34_INTERNAL_5fcd374b_4_k_cu_3a6ab9e94cuda3std3__48in_placeE:
	.zero		1
	.type		_ZN34_INTERNAL_5fcd374b_4_k_cu_3a6ab9e94cuda3std6ranges3__45__cpo4sizeE,@object
	.size		_ZN34_INTERNAL_5fcd374b_4_k_cu_3a6ab9e94cuda3std6ranges3__45__cpo4sizeE,(_ZN34_INTERNAL_5fcd374b_4_k_cu_3a6ab9e96thrust24THRUST_300001_SM_1000_NS12placeholders2_9E - _ZN34_INTERNAL_5fcd374b_4_k_cu_3a6ab9e94cuda3std6ranges3__45__cpo4sizeE)
_ZN34_INTERNAL_5fcd374b_4_k_cu_3a6ab9e94cuda3std6ranges3__45__cpo4sizeE:
	.zero		1
	.type		_ZN34_INTERNAL_5fcd374b_4_k_cu_3a6ab9e96thrust24THRUST_300001_SM_1000_NS12placeholders2_9E,@object
	.size		_ZN34_INTERNAL_5fcd374b_4_k_cu_3a6ab9e96thrust24THRUST_300001_SM_1000_NS12placeholders2_9E,(_ZN34_INTERNAL_5fcd374b_4_k_cu_3a6ab9e94cuda3std3__45__cpo7crbeginE - _ZN34_INTERNAL_5fcd374b_4_k_cu_3a6ab9e96thrust24THRUST_300001_SM_1000_NS12placeholders2_9E)
_ZN34_INTERNAL_5fcd374b_4_k_cu_3a6ab9e96thrust24THRUST_300001_SM_1000_NS12placeholders2_9E:
	.zero		1
	.type		_ZN34_INTERNAL_5fcd374b_4_k_cu_3a6ab9e94cuda3std3__45__cpo7crbeginE,@object
	.size		_ZN34_INTERNAL_5fcd374b_4_k_cu_3a6ab9e94cuda3std3__45__cpo7crbeginE,(_ZN34_INTERNAL_5fcd374b_4_k_cu_3a6ab9e94cuda3std6ranges3__45__cpo4nextE - _ZN34_INTERNAL_5fcd374b_4_k_cu_3a6ab9e94cuda3std3__45__cpo7crbeginE)
_ZN34_INTERNAL_5fcd374b_4_k_cu_3a6ab9e94cuda3std3__45__cpo7crbeginE:
	.zero		1
	.type		_ZN34_INTERNAL_5fcd374b_4_k_cu_3a6ab9e94cuda3std6ranges3__45__cpo4nextE,@object
	.size		_ZN34_INTERNAL_5fcd374b_4_k_cu_3a6ab9e94cuda3std6ranges3__45__cpo4nextE,(_ZN34_INTERNAL_5fcd374b_4_k_cu_3a6ab9e94cuda3std6ranges3__45__cpo4swapE - _ZN34_INTERNAL_5fcd374b_4_k_cu_3a6ab9e94cuda3std6ranges3__45__cpo4nextE)
_ZN34_INTERNAL_5fcd374b_4_k_cu_3a6ab9e94cuda3std6ranges3__45__cpo4nextE:
	.zero		1
	.type		_ZN34_INTERNAL_5fcd374b_4_k_cu_3a6ab9e94cuda3std6ranges3__45__cpo4swapE,@object
	.size		_ZN34_INTERNAL_5fcd374b_4_k_cu_3a6ab9e94cuda3std6ranges3__45__cpo4swapE,(_ZN34_INTERNAL_5fcd374b_4_k_cu_3a6ab9e96thrust24THRUST_300001_SM_1000_NS12placeholders2_1E - _ZN34_INTERNAL_5fcd374b_4_k_cu_3a6ab9e94cuda3std6ranges3__45__cpo4swapE)
_ZN34_INTERNAL_5fcd374b_4_k_cu_3a6ab9e94cuda3std6ranges3__45__cpo4swapE:
	.zero		1
	.type		_ZN34_INTERNAL_5fcd374b_4_k_cu_3a6ab9e96thrust24THRUST_300001_SM_1000_NS12placeholders2_1E,@object
	.size		_ZN34_INTERNAL_5fcd374b_4_k_cu_3a6ab9e96thrust24THRUST_300001_SM_1000_NS12placeholders2_1E,(_ZN34_INTERNAL_5fcd374b_4_k_cu_3a6ab9e96thrust24THRUST_300001_SM_1000_NS12placeholders2_3E - _ZN34_INTERNAL_5fcd374b_4_k_cu_3a6ab9e96thrust24THRUST_300001_SM_1000_NS12placeholders2_1E)
_ZN34_INTERNAL_5fcd374b_4_k_cu_3a6ab9e96thrust24THRUST_300001_SM_1000_NS12placeholders2_1E:
	.zero		1
	.type		_ZN34_INTERNAL_5fcd374b_4_k_cu_3a6ab9e96thrust24THRUST_300001_SM_1000_NS12placeholders2_3E,@object
	.size		_ZN34_INTERNAL_5fcd374b_4_k_cu_3a6ab9e96thrust24THRUST_300001_SM_1000_NS12placeholders2_3E,(_ZN34_INTERNAL_5fcd374b_4_k_cu_3a6ab9e94cuda3std3__45__cpo5beginE - _ZN34_INTERNAL_5fcd374b_4_k_cu_3a6ab9e96thrust24THRUST_300001_SM_1000_NS12placeholders2_3E)
_ZN34_INTERNAL_5fcd374b_4_k_cu_3a6ab9e96thrust24THRUST_300001_SM_1000_NS12placeholders2_3E:
	.zero		1
	.type		_ZN34_INTERNAL_5fcd374b_4_k_cu_3a6ab9e94cuda3std3__45__cpo5beginE,@object
	.size		_ZN34_INTERNAL_5fcd374b_4_k_cu_3a6ab9e94cuda3std3__45__cpo5beginE,(_ZN34_INTERNAL_5fcd374b_4_k_cu_3a6ab9e94cuda3std6ranges3__45__cpo5beginE - _ZN34_INTERNAL_5fcd374b_4_k_cu_3a6ab9e94cuda3std3__45__cpo5beginE)
_ZN34_INTERNAL_5fcd374b_4_k_cu_3a6ab9e94cuda3std3__45__cpo5beginE:
	.zero		1
	.type		_ZN34_INTERNAL_5fcd374b_4_k_cu_3a6ab9e94cuda3std6ranges3__45__cpo5beginE,@object
	.size		_ZN34_INTERNAL_5fcd374b_4_k_cu_3a6ab9e94cuda3std6ranges3__45__cpo5beginE,(_ZN34_INTERNAL_5fcd374b_4_k_cu_3a6ab9e94cuda3std3__436_GLOBAL__N__5fcd374b_4_k_cu_3a6ab9e96ignoreE - _ZN34_INTERNAL_5fcd374b_4_k_cu_3a6ab9e94cuda3std6ranges3__45__cpo5beginE)
_ZN34_INTERNAL_5fcd374b_4_k_cu_3a6ab9e94cuda3std6ranges3__45__cpo5beginE:
	.zero		1
	.type		_ZN34_INTERNAL_5fcd374b_4_k_cu_3a6ab9e94cuda3std3__436_GLOBAL__N__5fcd374b_4_k_cu_3a6ab9e96ignoreE,@object
	.size		_ZN34_INTERNAL_5fcd374b_4_k_cu_3a6ab9e94cuda3std3__436_GLOBAL__N__5fcd374b_4_k_cu_3a6ab9e96ignoreE,(_ZN34_INTERNAL_5fcd374b_4_k_cu_3a6ab9e94cuda3std6ranges3__45__cpo4dataE - _ZN34_INTERNAL_5fcd374b_4_k_cu_3a6ab9e94cuda3std3__436_GLOBAL__N__5fcd374b_4_k_cu_3a6ab9e96ignoreE)
_ZN34_INTERNAL_5fcd374b_4_k_cu_3a6ab9e94cuda3std3__436_GLOBAL__N__5fcd374b_4_k_cu_3a6ab9e96ignoreE:
	.zero		1
	.type		_ZN34_INTERNAL_5fcd374b_4_k_cu_3a6ab9e94cuda3std6ranges3__45__cpo4dataE,@object
	.size		_ZN34_INTERNAL_5fcd374b_4_k_cu_3a6ab9e94cuda3std6ranges3__45__cpo4dataE,(_ZN34_INTERNAL_5fcd374b_4_k_cu_3a6ab9e96thrust24THRUST_300001_SM_1000_NS12placeholders2_7E - _ZN34_INTERNAL_5fcd374b_4_k_cu_3a6ab9e94cuda3std6ranges3__45__cpo4dataE)
_ZN34_INTERNAL_5fcd374b_4_k_cu_3a6ab9e94cuda3std6ranges3__45__cpo4dataE:
	.zero		1
	.type		_ZN34_INTERNAL_5fcd374b_4_k_cu_3a6ab9e96thrust24THRUST_300001_SM_1000_NS12placeholders2_7E,@object
	.size		_ZN34_INTERNAL_5fcd374b_4_k_cu_3a6ab9e96thrust24THRUST_300001_SM_1000_NS12placeholders2_7E,(_ZN34_INTERNAL_5fcd374b_4_k_cu_3a6ab9e94cuda3std3__45__cpo6rbeginE - _ZN34_INTERNAL_5fcd374b_4_k_cu_3a6ab9e96thrust24THRUST_300001_SM_1000_NS12placeholders2_7E)
_ZN34_INTERNAL_5fcd374b_4_k_cu_3a6ab9e96thrust24THRUST_300001_SM_1000_NS12placeholders2_7E:
	.zero		1
	.type		_ZN34_INTERNAL_5fcd374b_4_k_cu_3a6ab9e94cuda3std3__45__cpo6rbeginE,@object
	.size		_ZN34_INTERNAL_5fcd374b_4_k_cu_3a6ab9e94cuda3std3__45__cpo6rbeginE,(_ZN34_INTERNAL_5fcd374b_4_k_cu_3a6ab9e94cuda3std6ranges3__45__cpo7advanceE - _ZN34_INTERNAL_5fcd374b_4_k_cu_3a6ab9e94cuda3std3__45__cpo6rbeginE)
_ZN34_INTERNAL_5fcd374b_4_k_cu_3a6ab9e94cuda3std3__45__cpo6rbeginE:
	.zero		1
	.type		_ZN34_INTERNAL_5fcd374b_4_k_cu_3a6ab9e94cuda3std6ranges3__45__cpo7advanceE,@object
	.size		_ZN34_INTERNAL_5fcd374b_4_k_cu_3a6ab9e94cuda3std6ranges3__45__cpo7advanceE,(_ZN34_INTERNAL_5fcd374b_4_k_cu_3a6ab9e94cuda3std3__47nulloptE - _ZN34_INTERNAL_5fcd374b_4_k_cu_3a6ab9e94cuda3std6ranges3__45__cpo7advanceE)
_ZN34_INTERNAL_5fcd374b_4_k_cu_3a6ab9e94cuda3std6ranges3__45__cpo7advanceE:
	.zero		1
	.type		_ZN34_INTERNAL_5fcd374b_4_k_cu_3a6ab9e94cuda3std3__47nulloptE,@object
	.size		_ZN34_INTERNAL_5fcd374b_4_k_cu_3a6ab9e94cuda3std3__47nulloptE,(_ZN34_INTERNAL_5fcd374b_4_k_cu_3a6ab9e94cuda3std6ranges3__45__cpo8distanceE - _ZN34_INTERNAL_5fcd374b_4_k_cu_3a6ab9e94cuda3std3__47nulloptE)
_ZN34_INTERNAL_5fcd374b_4_k_cu_3a6ab9e94cuda3std3__47nulloptE:
	.zero		1
	.type		_ZN34_INTERNAL_5fcd374b_4_k_cu_3a6ab9e94cuda3std6ranges3__45__cpo8distanceE,@object
	.size		_ZN34_INTERNAL_5fcd374b_4_k_cu_3a6ab9e94cuda3std6ranges3__45__cpo8distanceE,(_ZN34_INTERNAL_5fcd374b_4_k_cu_3a6ab9e96thrust24THRUST_300001_SM_1000_NS12placeholders2_6E - _ZN34_INTERNAL_5fcd374b_4_k_cu_3a6ab9e94cuda3std6ranges3__45__cpo8distanceE)
_ZN34_INTERNAL_5fcd374b_4_k_cu_3a6ab9e94cuda3std6ranges3__45__cpo8distanceE:
	.zero		1
	.type		_ZN34_INTERNAL_5fcd374b_4_k_cu_3a6ab9e96thrust24THRUST_300001_SM_1000_NS12placeholders2_6E,@object
	.size		_ZN34_INTERNAL_5fcd374b_4_k_cu_3a6ab9e96thrust24THRUST_300001_SM_1000_NS12placeholders2_6E,(_ZN34_INTERNAL_5fcd374b_4_k_cu_3a6ab9e94cuda3std3__45__cpo4cendE - _ZN34_INTERNAL_5fcd374b_4_k_cu_3a6ab9e96thrust24THRUST_300001_SM_1000_NS12placeholders2_6E)
_ZN34_INTERNAL_5fcd374b_4_k_cu_3a6ab9e96thrust24THRUST_300001_SM_1000_NS12placeholders2_6E:
	.zero		1
	.type		_ZN34_INTERNAL_5fcd374b_4_k_cu_3a6ab9e94cuda3std3__45__cpo4cendE,@object
	.size		_ZN34_INTERNAL_5fcd374b_4_k_cu_3a6ab9e94cuda3std3__45__cpo4cendE,(_ZN34_INTERNAL_5fcd374b_4_k_cu_3a6ab9e94cuda3std6ranges3__45__cpo4cendE - _ZN34_INTERNAL_5fcd374b_4_k_cu_3a6ab9e94cuda3std3__45__cpo4cendE)
_ZN34_INTERNAL_5fcd374b_4_k_cu_3a6ab9e94cuda3std3__45__cpo4cendE:
	.zero		1
	.type		_ZN34_INTERNAL_5fcd374b_4_k_cu_3a6ab9e94cuda3std6ranges3__45__cpo4cendE,@object
	.size		_ZN34_INTERNAL_5fcd374b_4_k_cu_3a6ab9e94cuda3std6ranges3__45__cpo4cendE,(_ZN34_INTERNAL_5fcd374b_4_k_cu_3a6ab9e94cuda3std3__420unreachable_sentinelE - _ZN34_INTERNAL_5fcd374b_4_k_cu_3a6ab9e94cuda3std6ranges3__45__cpo4cendE)
_ZN34_INTERNAL_5fcd374b_4_k_cu_3a6ab9e94cuda3std6ranges3__45__cpo4cendE:
	.zero		1
	.type		_ZN34_INTERNAL_5fcd374b_4_k_cu_3a6ab9e94cuda3std3__420unreachable_sentinelE,@object
	.size		_ZN34_INTERNAL_5fcd374b_4_k_cu_3a6ab9e94cuda3std3__420unreachable_sentinelE,(_ZN34_INTERNAL_5fcd374b_4_k_cu_3a6ab9e94cuda3std6ranges3__45__cpo5ssizeE - _ZN34_INTERNAL_5fcd374b_4_k_cu_3a6ab9e94cuda3std3__420unreachable_sentinelE)
_ZN34_INTERNAL_5fcd374b_4_k_cu_3a6ab9e94cuda3std3__420unreachable_sentinelE:
	.zero		1
	.type		_ZN34_INTERNAL_5fcd374b_4_k_cu_3a6ab9e94cuda3std6ranges3__45__cpo5ssizeE,@object
	.size		_ZN34_INTERNAL_5fcd374b_4_k_cu_3a6ab9e94cuda3std6ranges3__45__cpo5ssizeE,(_ZN34_INTERNAL_5fcd374b_4_k_cu_3a6ab9e96thrust24THRUST_300001_SM_1000_NS12placeholders3_10E - _ZN34_INTERNAL_5fcd374b_4_k_cu_3a6ab9e94cuda3std6ranges3__45__cpo5ssizeE)
_ZN34_INTERNAL_5fcd374b_4_k_cu_3a6ab9e94cuda3std6ranges3__45__cpo5ssizeE:
	.zero		1
	.type		_ZN34_INTERNAL_5fcd374b_4_k_cu_3a6ab9e96thrust24THRUST_300001_SM_1000_NS12placeholders3_10E,@object
	.size		_ZN34_INTERNAL_5fcd374b_4_k_cu_3a6ab9e96thrust24THRUST_300001_SM_1000_NS12placeholders3_10E,(_ZN34_INTERNAL_5fcd374b_4_k_cu_3a6ab9e94cuda3std3__45__cpo5crendE - _ZN34_INTERNAL_5fcd374b_4_k_cu_3a6ab9e96thrust24THRUST_300001_SM_1000_NS12placeholders3_10E)
_ZN34_INTERNAL_5fcd374b_4_k_cu_3a6ab9e96thrust24THRUST_300001_SM_1000_NS12placeholders3_10E:
	.zero		1
	.type		_ZN34_INTERNAL_5fcd374b_4_k_cu_3a6ab9e94cuda3std3__45__cpo5crendE,@object
	.size		_ZN34_INTERNAL_5fcd374b_4_k_cu_3a6ab9e94cuda3std3__45__cpo5crendE,(_ZN34_INTERNAL_5fcd374b_4_k_cu_3a6ab9e94cuda3std6ranges3__45__cpo4prevE - _ZN34_INTERNAL_5fcd374b_4_k_cu_3a6ab9e94cuda3std3__45__cpo5crendE)
_ZN34_INTERNAL_5fcd374b_4_k_cu_3a6ab9e94cuda3std3__45__cpo5crendE:
	.zero		1
	.type		_ZN34_INTERNAL_5fcd374b_4_k_cu_3a6ab9e94cuda3std6ranges3__45__cpo4prevE,@object
	.size		_ZN34_INTERNAL_5fcd374b_4_k_cu_3a6ab9e94cuda3std6ranges3__45__cpo4prevE,(_ZN34_INTERNAL_5fcd374b_4_k_cu_3a6ab9e94cuda3std6ranges3__45__cpo9iter_moveE - _ZN34_INTERNAL_5fcd374b_4_k_cu_3a6ab9e94cuda3std6ranges3__45__cpo4prevE)
_ZN34_INTERNAL_5fcd374b_4_k_cu_3a6ab9e94cuda3std6ranges3__45__cpo4prevE:
	.zero		1
	.type		_ZN34_INTERNAL_5fcd374b_4_k_cu_3a6ab9e94cuda3std6ranges3__45__cpo9iter_moveE,@object
	.size		_ZN34_INTERNAL_5fcd374b_4_k_cu_3a6ab9e94cuda3std6ranges3__45__cpo9iter_moveE,(_ZN34_INTERNAL_5fcd374b_4_k_cu_3a6ab9e96thrust24THRUST_300001_SM_1000_NS12placeholders2_2E - _ZN34_INTERNAL_5fcd374b_4_k_cu_3a6ab9e94cuda3std6ranges3__45__cpo9iter_moveE)
_ZN34_INTERNAL_5fcd374b_4_k_cu_3a6ab9e94cuda3std6ranges3__45__cpo9iter_moveE:
	.zero		1
	.type		_ZN34_INTERNAL_5fcd374b_4_k_cu_3a6ab9e96thrust24THRUST_300001_SM_1000_NS12placeholders2_2E,@object
	.size		_ZN34_INTERNAL_5fcd374b_4_k_cu_3a6ab9e96thrust24THRUST_300001_SM_1000_NS12placeholders2_2E,(_ZN34_INTERNAL_5fcd374b_4_k_cu_3a6ab9e96thrust24THRUST_300001_SM_1000_NS12placeholders2_4E - _ZN34_INTERNAL_5fcd374b_4_k_cu_3a6ab9e96thrust24THRUST_300001_SM_1000_NS12placeholders2_2E)
_ZN34_INTERNAL_5fcd374b_4_k_cu_3a6ab9e96thrust24THRUST_300001_SM_1000_NS12placeholders2_2E:
	.zero		1
	.type		_ZN34_INTERNAL_5fcd374b_4_k_cu_3a6ab9e96thrust24THRUST_300001_SM_1000_NS12placeholders2_4E,@object
	.size		_ZN34_INTERNAL_5fcd374b_4_k_cu_3a6ab9e96thrust24THRUST_300001_SM_1000_NS12placeholders2_4E,(_ZN34_INTERNAL_5fcd374b_4_k_cu_3a6ab9e94cuda3std3__45__cpo3endE - _ZN34_INTERNAL_5fcd374b_4_k_cu_3a6ab9e96thrust24THRUST_300001_SM_1000_NS12placeholders2_4E)
_ZN34_INTERNAL_5fcd374b_4_k_cu_3a6ab9e96thrust24THRUST_300001_SM_1000_NS12placeholders2_4E:
	.zero		1
	.type		_ZN34_INTERNAL_5fcd374b_4_k_cu_3a6ab9e94cuda3std3__45__cpo3endE,@object
	.size		_ZN34_INTERNAL_5fcd374b_4_k_cu_3a6ab9e94cuda3std3__45__cpo3endE,(_ZN34_INTERNAL_5fcd374b_4_k_cu_3a6ab9e94cuda3std6ranges3__45__cpo3endE - _ZN34_INTERNAL_5fcd374b_4_k_cu_3a6ab9e94cuda3std3__45__cpo3endE)
_ZN34_INTERNAL_5fcd374b_4_k_cu_3a6ab9e94cuda3std3__45__cpo3endE:
	.zero		1
	.type		_ZN34_INTERNAL_5fcd374b_4_k_cu_3a6ab9e94cuda3std6ranges3__45__cpo3endE,@object
	.size		_ZN34_INTERNAL_5fcd374b_4_k_cu_3a6ab9e94cuda3std6ranges3__45__cpo3endE,(_ZN34_INTERNAL_5fcd374b_4_k_cu_3a6ab9e94cuda3std3__419piecewise_constructE - _ZN34_INTERNAL_5fcd374b_4_k_cu_3a6ab9e94cuda3std6ranges3__45__cpo3endE)
_ZN34_INTERNAL_5fcd374b_4_k_cu_3a6ab9e94cuda3std6ranges3__45__cpo3endE:
	.zero		1
	.type		_ZN34_INTERNAL_5fcd374b_4_k_cu_3a6ab9e94cuda3std3__419piecewise_constructE,@object
	.size		_ZN34_INTERNAL_5fcd374b_4_k_cu_3a6ab9e94cuda3std3__419piecewise_constructE,(_ZN34_INTERNAL_5fcd374b_4_k_cu_3a6ab9e94cuda3std6ranges3__45__cpo5cdataE - _ZN34_INTERNAL_5fcd374b_4_k_cu_3a6ab9e94cuda3std3__419piecewise_constructE)
_ZN34_INTERNAL_5fcd374b_4_k_cu_3a6ab9e94cuda3std3__419piecewise_constructE:
	.zero		1
	.type		_ZN34_INTERNAL_5fcd374b_4_k_cu_3a6ab9e94cuda3std6ranges3__45__cpo5cdataE,@object
	.size		_ZN34_INTERNAL_5fcd374b_4_k_cu_3a6ab9e94cuda3std6ranges3__45__cpo5cdataE,(_ZN34_INTERNAL_5fcd374b_4_k_cu_3a6ab9e96thrust24THRUST_300001_SM_1000_NS12placeholders2_8E - _ZN34_INTERNAL_5fcd374b_4_k_cu_3a6ab9e94cuda3std6ranges3__45__cpo5cdataE)
_ZN34_INTERNAL_5fcd374b_4_k_cu_3a6ab9e94cuda3std6ranges3__45__cpo5cdataE:
	.zero		1
	.type		_ZN34_INTERNAL_5fcd374b_4_k_cu_3a6ab9e96thrust24THRUST_300001_SM_1000_NS12placeholders2_8E,@object
	.size		_ZN34_INTERNAL_5fcd374b_4_k_cu_3a6ab9e96thrust24THRUST_300001_SM_1000_NS12placeholders2_8E,(_ZN34_INTERNAL_5fcd374b_4_k_cu_3a6ab9e94cuda3std3__45__cpo4rendE - _ZN34_INTERNAL_5fcd374b_4_k_cu_3a6ab9e96thrust24THRUST_300001_SM_1000_NS12placeholders2_8E)
_ZN34_INTERNAL_5fcd374b_4_k_cu_3a6ab9e96thrust24THRUST_300001_SM_1000_NS12placeholders2_8E:
	.zero		1
	.type		_ZN34_INTERNAL_5fcd374b_4_k_cu_3a6ab9e94cuda3std3__45__cpo4rendE,@object
	.size		_ZN34_INTERNAL_5fcd374b_4_k_cu_3a6ab9e94cuda3std3__45__cpo4rendE,(_ZN34_INTERNAL_5fcd374b_4_k_cu_3a6ab9e94cuda3std6ranges3__45__cpo9iter_swapE - _ZN34_INTERNAL_5fcd374b_4_k_cu_3a6ab9e94cuda3std3__45__cpo4rendE)
_ZN34_INTERNAL_5fcd374b_4_k_cu_3a6ab9e94cuda3std3__45__cpo4rendE:
	.zero		1
	.type		_ZN34_INTERNAL_5fcd374b_4_k_cu_3a6ab9e94cuda3std6ranges3__45__cpo9iter_swapE,@object
	.size		_ZN34_INTERNAL_5fcd374b_4_k_cu_3a6ab9e94cuda3std6ranges3__45__cpo9iter_swapE,(_ZN34_INTERNAL_5fcd374b_4_k_cu_3a6ab9e94cuda3std3__48unexpectE - _ZN34_INTERNAL_5fcd374b_4_k_cu_3a6ab9e94cuda3std6ranges3__45__cpo9iter_swapE)
_ZN34_INTERNAL_5fcd374b_4_k_cu_3a6ab9e94cuda3std6ranges3__45__cpo9iter_swapE:
	.zero		1
	.type		_ZN34_INTERNAL_5fcd374b_4_k_cu_3a6ab9e94cuda3std3__48unexpectE,@object
	.size		_ZN34_INTERNAL_5fcd374b_4_k_cu_3a6ab9e94cuda3std3__48unexpectE,(_ZN34_INTERNAL_5fcd374b_4_k_cu_3a6ab9e96thrust24THRUST_300001_SM_1000_NS6system6detail10sequential3seqE - _ZN34_INTERNAL_5fcd374b_4_k_cu_3a6ab9e94cuda3std3__48unexpectE)
_ZN34_INTERNAL_5fcd374b_4_k_cu_3a6ab9e94cuda3std3__48unexpectE:
	.zero		1
	.type		_ZN34_INTERNAL_5fcd374b_4_k_cu_3a6ab9e96thrust24THRUST_300001_SM_1000_NS6system6detail10sequential3seqE,@object
	.size		_ZN34_INTERNAL_5fcd374b_4_k_cu_3a6ab9e96thrust24THRUST_300001_SM_1000_NS6system6detail10sequential3seqE,(.L_29 - _ZN34_INTERNAL_5fcd374b_4_k_cu_3a6ab9e96thrust24THRUST_300001_SM_1000_NS6system6detail10sequential3seqE)
_ZN34_INTERNAL_5fcd374b_4_k_cu_3a6ab9e96thrust24THRUST_300001_SM_1000_NS6system6detail10sequential3seqE:
	.zero		1
.L_29:


//--------------------- .nv.shared._ZN3cub18CUB_300001_SM_10006detail6reduce18DeviceReduceKernelINS2_10policy_hubINS0_12KeyValuePairIifEEiNS0_6ArgMinEE10Policy1000ENS0_21ArgIndexInputIteratorIPfifEEiS7_S6_N4cuda3std3__410__identityEEEvT0_PT3_T1_NS0_13GridEvenShareISK_EET2_T4_ --------------------------
	.section	.nv.shared._ZN3cub18CUB_300001_SM_10006detail6reduce18DeviceReduceKernelINS2_10policy_hubINS0_12KeyValuePairIifEEiNS0_6ArgMinEE10Policy1000ENS0_21ArgIndexInputIteratorIPfifEEiS7_S6_N4cuda3std3__410__identityEEEvT0_PT3_T1_NS0_13GridEvenShareISK_EET2_T4_,"aw",@nobits
	.sectionflags	@""
	.align	16
.nv.shared._ZN3cub18CUB_300001_SM_10006detail6reduce18DeviceReduceKernelINS2_10policy_hubINS0_12KeyValuePairIifEEiNS0_6ArgMinEE10Policy1000ENS0_21ArgIndexInputIteratorIPfifEEiS7_S6_N4cuda3std3__410__identityEEEvT0_PT3_T1_NS0_13GridEvenShareISK_EET2_T4_:
	.zero		1104


//--------------------- .nv.shared._ZN3cub18CUB_300001_SM_10006detail6reduce28DeviceReduceSingleTileKernelINS2_10policy_hubINS0_12KeyValuePairIifEEiNS0_6ArgMinEE10Policy1000ENS0_21ArgIndexInputIteratorIPfifEEN6thrust24THRUST_300001_SM_1000_NS24tabulate_output_iteratorINS2_32accumulating_transform_output_opINS5_IlfEENS2_18local_to_global_opIlEES7_NSF_INS2_31unzip_and_write_arg_extremum_opISB_PiEENSE_11use_defaultElEEEESN_lEEiS7_NS2_20empty_problem_init_tIS6_EES6_N4cuda3std3__410__identityEEEvT0_T1_T2_T3_T4_T6_ --------------------------
	.section	.nv.shared._ZN3cub18CUB_300001_SM_10006detail6reduce28DeviceReduceSingleTileKernelINS2_10policy_hubINS0_12KeyValuePairIifEEiNS0_6ArgMinEE10Policy1000ENS0_21ArgIndexInputIteratorIPfifEEN6thrust24THRUST_300001_SM_1000_NS24tabulate_output_iteratorINS2_32accumulating_transform_output_opINS5_IlfEENS2_18local_to_global_opIlEES7_NSF_INS2_31unzip_and_write_arg_extremum_opISB_PiEENSE_11use_defaultElEEEESN_lEEiS7_NS2_20empty_problem_init_tIS6_EES6_N4cuda3std3__410__identityEEEvT0_T1_T2_T3_T4_T6_,"aw",@nobits
	.sectionflags	@""
	.align	16
.nv.shared._ZN3cub18CUB_300001_SM_10006detail6reduce28DeviceReduceSingleTileKernelINS2_10policy_hubINS0_12KeyValuePairIifEEiNS0_6ArgMinEE10Policy1000ENS0_21ArgIndexInputIteratorIPfifEEN6thrust24THRUST_300001_SM_1000_NS24tabulate_output_iteratorINS2_32accumulating_transform_output_opINS5_IlfEENS2_18local_to_global_opIlEES7_NSF_INS2_31unzip_and_write_arg_extremum_opISB_PiEENSE_11use_defaultElEEEESN_lEEiS7_NS2_20empty_problem_init_tIS6_EES6_N4cuda3std3__410__identityEEEvT0_T1_T2_T3_T4_T6_:
	.zero		1104


//--------------------- .nv.shared._ZN3cub18CUB_300001_SM_10006detail11EmptyKernelIvEEvv --------------------------
	.section	.nv.shared._ZN3cub18CUB_300001_SM_10006detail11EmptyKernelIvEEvv,"aw",@nobits
	.sectionflags	@""
	.align	16
	.zero		1024


//--------------------- .nv.shared._Z21check_slack_conditionPKfS0_S0_Pii --------------------------
	.section	.nv.shared._Z21check_slack_conditionPKfS0_S0_Pii,"aw",@nobits
	.sectionflags	@""
	.align	16
	.zero		1024


//--------------------- .nv.shared._Z24check_feasible_conditionPKfPKiS0_S0_Pii --------------------------
	.section	.nv.shared._Z24check_feasible_conditionPKfPKiS0_S0_Pii,"aw",@nobits
	.sectionflags	@""
	.align	16
	.zero		1024


//--------------------- .nv.shared._Z8initVarsPiS_i --------------------------
	.section	.nv.shared._Z8initVarsPiS_i,"aw",@nobits
	.sectionflags	@""
	.align	16
	.zero		1024


//--------------------- .nv.shared._Z16finalize_epsilonPKfS0_iiiPf --------------------------
	.section	.nv.shared._Z16finalize_epsilonPKfS0_iiiPf,"aw",@nobits
	.sectionflags	@""
	.align	16
	.zero		1024


//--------------------- .nv.shared._Z13process_cyclePfS_PiPKiS2_iii --------------------------
	.section	.nv.shared._Z13process_cyclePfS_PiPKiS2_iii,"aw",@nobits
	.sectionflags	@""
	.align	16
	.zero		1024


//--------------------- .nv.shared._Z23find_min_valid_atomic2dPKfPKiS2_iPf --------------------------
	.section	.nv.shared._Z23find_min_valid_atomic2dPKfPKiS2_iPf,"aw",@nobits
	.sectionflags	@""
	.align	16
	.zero		1024


//--------------------- .nv.shared._Z11init_minvalPf --------------------------
	.section	.nv.shared._Z11init_minvalPf,"aw",@nobits
	.sectionflags	@""
	.align	16
	.zero		1024


//--------------------- .nv.shared._Z13find_negativePKfiPiS1_S1_ --------------------------
	.section	.nv.shared._Z13find_negativePKfiPiS1_S1_,"aw",@nobits
	.sectionflags	@""
	.align	16
	.zero		1024


//--------------------- .nv.shared._Z12update_dualsPiS_PfS0_S0_i --------------------------
	.section	.nv.shared._Z12update_dualsPiS_PfS0_S0_i,"aw",@nobits
	.sectionflags	@""
	.align	16
	.zero		1024


//--------------------- .nv.shared._Z15set_array_valuePiii --------------------------
	.section	.nv.shared._Z15set_array_valuePiii,"aw",@nobits
	.sectionflags	@""
	.align	16
	.zero		1024


//--------------------- .nv.shared._Z16solve_1bc_kerneliPKiiiPKfPiS3_Pb --------------------------
	.section	.nv.shared._Z16solve_1bc_kerneliPKiiiPKfPiS3_Pb,"aw",@nobits
	.sectionflags	@""
	.align	16
	.zero		1024


//--------------------- .nv.shared._Z11find_argminPKfPiPfi --------------------------
	.section	.nv.shared._Z11find_argminPKfPiPfi,"aw",@nobits
	.sectionflags	@""
	.align	16
.nv.shared._Z11find_argminPKfPiPfi:
	.zero		3072


//--------------------- .nv.shared._Z9compute_BPKfS0_S0_Pfi --------------------------
	.section	.nv.shared._Z9compute_BPKfS0_S0_Pfi,"aw",@nobits
	.sectionflags	@""
	.align	16
	.zero		1024


//--------------------- .nv.constant0._ZN3cub18CUB_300001_SM_10006detail6reduce28DeviceReduceSingleTileKernelINS2_10policy_hubINS0_12KeyValuePairIifEEiNS0_6ArgMinEE10Policy1000EPS6_N6thrust24THRUST_300001_SM_1000_NS24tabulate_output_iteratorINS2_32accumulating_transform_output_opINS5_IlfEENS2_18local_to_global_opIlEES7_NSD_INS2_31unzip_and_write_arg_extremum_opIPfPiEENSC_11use_defaultElEEEESM_lEEiS7_NS2_20empty_problem_init_tIS6_EES6_N4cuda3std3__410__identityEEEvT0_T1_T2_T3_T4_T6_ --------------------------
	.section	.nv.constant0._ZN3cub18CUB_300001_SM_10006detail6reduce28DeviceReduceSingleTileKernelINS2_10policy_hubINS0_12KeyValuePairIifEEiNS0_6ArgMinEE10Policy1000EPS6_N6thrust24THRUST_300001_SM_1000_NS24tabulate_output_iteratorINS2_32accumulating_transform_output_opINS5_IlfEENS2_18local_to_global_opIlEES7_NSD_INS2_31unzip_and_write_arg_extremum_opIPfPiEENSC_11use_defaultElEEEESM_lEEiS7_NS2_20empty_problem_init_tIS6_EES6_N4cuda3std3__410__identityEEEvT0_T1_T2_T3_T4_T6_,"a",@progbits
	.sectionflags	@""
	.align	4
.nv.constant0._ZN3cub18CUB_300001_SM_10006detail6reduce28DeviceReduceSingleTileKernelINS2_10policy_hubINS0_12KeyValuePairIifEEiNS0_6ArgMinEE10Policy1000EPS6_N6thrust24THRUST_300001_SM_1000_NS24tabulate_output_iteratorINS2_32accumulating_transform_output_opINS5_IlfEENS2_18local_to_global_opIlEES7_NSD_INS2_31unzip_and_write_arg_extremum_opIPfPiEENSC_11use_defaultElEEEESM_lEEiS7_NS2_20empty_problem_init_tIS6_EES6_N4cuda3std3__410__identityEEEvT0_T1_T2_T3_T4_T6_:
	.zero		993


//--------------------- .nv.constant0._ZN3cub18CUB_300001_SM_10006detail6reduce18DeviceReduceKernelINS2_10policy_hubINS0_12KeyValuePairIifEEiNS0_6ArgMinEE10Policy1000ENS0_21ArgIndexInputIteratorIPfifEEiS7_S6_N4cuda3std3__410__identityEEEvT0_PT3_T1_NS0_13GridEvenShareISK_EET2_T4_ --------------------------
	.section	.nv.constant0._ZN3cub18CUB_300001_SM_10006detail6reduce18DeviceReduceKernelINS2_10policy_hubINS0_12KeyValuePairIifEEiNS0_6ArgMinEE10Policy1000ENS0_21ArgIndexInputIteratorIPfifEEiS7_S6_N4cuda3std3__410__identityEEEvT0_PT3_T1_NS0_13GridEvenShareISK_EET2_T4_,"a",@progbits
	.sectionflags	@""
	.align	4
.nv.constant0._ZN3cub18CUB_300001_SM_10006detail6reduce18DeviceReduceKernelINS2_10policy_hubINS0_12KeyValuePairIifEEiNS0_6ArgMinEE10Policy1000ENS0_21ArgIndexInputIteratorIPfifEEiS7_S6_N4cuda3std3__410__identityEEEvT0_PT3_T1_NS0_13GridEvenShareISK_EET2_T4_:
	.zero		966


//--------------------- .nv.constant0._ZN3cub18CUB_300001_SM_10006detail6reduce28DeviceReduceSingleTileKernelINS2_10policy_hubINS0_12KeyValuePairIifEEiNS0_6ArgMinEE10Policy1000ENS0_21ArgIndexInputIteratorIPfifEEN6thrust24THRUST_300001_SM_1000_NS24tabulate_output_iteratorINS2_32accumulating_transform_output_opINS5_IlfEENS2_18local_to_global_opIlEES7_NSF_INS2_31unzip_and_write_arg_extremum_opISB_PiEENSE_11use_defaultElEEEESN_lEEiS7_NS2_20empty_problem_init_tIS6_EES6_N4cuda3std3__410__identityEEEvT0_T1_T2_T3_T4_T6_ --------------------------
	.section	.nv.constant0._ZN3cub18CUB_300001_SM_10006detail6reduce28DeviceReduceSingleTileKernelINS2_10policy_hubINS0_12KeyValuePairIifEEiNS0_6ArgMinEE10Policy1000ENS0_21ArgIndexInputIteratorIPfifEEN6thrust24THRUST_300001_SM_1000_NS24tabulate_output_iteratorINS2_32accumulating_transform_output_opINS5_IlfEENS2_18local_to_global_opIlEES7_NSF_INS2_31unzip_and_write_arg_extremum_opISB_PiEENSE_11use_defaultElEEEESN_lEEiS7_NS2_20empty_problem_init_tIS6_EES6_N4cuda3std3__410__identityEEEvT0_T1_T2_T3_T4_T6_,"a",@progbits
	.sectionflags	@""
	.align	4
.nv.constant0._ZN3cub18CUB_300001_SM_10006detail6reduce28DeviceReduceSingleTileKernelINS2_10policy_hubINS0_12KeyValuePairIifEEiNS0_6ArgMinEE10Policy1000ENS0_21ArgIndexInputIteratorIPfifEEN6thrust24THRUST_300001_SM_1000_NS24tabulate_output_iteratorINS2_32accumulating_transform_output_opINS5_IlfEENS2_18local_to_global_opIlEES7_NSF_INS2_31unzip_and_write_arg_extremum_opISB_PiEENSE_11use_defaultElEEEESN_lEEiS7_NS2_20empty_problem_init_tIS6_EES6_N4cuda3std3__410__identityEEEvT0_T1_T2_T3_T4_T6_:
	.zero		1001


//--------------------- .nv.constant0._ZN3cub18CUB_300001_SM_10006detail11EmptyKernelIvEEvv --------------------------
	.section	.nv.constant0._ZN3cub18CUB_300001_SM_10006detail11EmptyKernelIvEEvv,"a",@progbits
	.sectionflags	@""
	.align	4
.nv.constant0._ZN3cub18CUB_300001_SM_10006detail11EmptyKernelIvEEvv:
	.zero		896


//--------------------- .nv.constant0._Z21check_slack_conditionPKfS0_S0_Pii --------------------------
	.section	.nv.constant0._Z21check_slack_conditionPKfS0_S0_Pii,"a",@progbits
	.sectionflags	@""
	.align	4
.nv.constant0._Z21check_slack_conditionPKfS0_S0_Pii:
	.zero		932


//--------------------- .nv.constant0._Z24check_feasible_conditionPKfPKiS0_S0_Pii --------------------------
	.section	.nv.constant0._Z24check_feasible_conditionPKfPKiS0_S0_Pii,"a",@progbits
	.sectionflags	@""
	.align	4
.nv.constant0._Z24check_feasible_conditionPKfPKiS0_S0_Pii:
	.zero		940


//--------------------- .nv.constant0._Z8initVarsPiS_i --------------------------
	.section	.nv.constant0._Z8initVarsPiS_i,"a",@progbits
	.sectionflags	@""
	.align	4
.nv.constant0._Z8initVarsPiS_i:
	.zero		916


//--------------------- .nv.constant0._Z16finalize_epsilonPKfS0_iiiPf --------------------------
	.section	.nv.constant0._Z16finalize_epsilonPKfS0_iiiPf,"a",@progbits
	.sectionflags	@""
	.align	4
.nv.constant0._Z16finalize_epsilonPKfS0_iiiPf:
	.zero		936


//--------------------- .nv.constant0._Z13process_cyclePfS_PiPKiS2_iii --------------------------
	.section	.nv.constant0._Z13process_cyclePfS_PiPKiS2_iii,"a",@progbits
	.sectionflags	@""
	.align	4
.nv.constant0._Z13process_cyclePfS_PiPKiS2_iii:
	.zero		948


//--------------------- .nv.constant0._Z23find_min_valid_atomic2dPKfPKiS2_iPf --------------------------
	.section	.nv.constant0._Z23find_min_valid_atomic2dPKfPKiS2_iPf,"a",@progbits
	.sectionflags	@""
	.align	4
.nv.constant0._Z23find_min_valid_atomic2dPKfPKiS2_iPf:
	.zero		936


//--------------------- .nv.constant0._Z11init_minvalPf --------------------------
	.section	.nv.constant0._Z11init_minvalPf,"a",@progbits
	.sectionflags	@""
	.align	4
.nv.constant0._Z11init_minvalPf:
	.zero		904


//--------------------- .nv.constant0._Z13find_negativePKfiPiS1_S1_ --------------------------
	.section	.nv.constant0._Z13find_negativePKfiPiS1_S1_,"a",@progbits
	.sectionflags	@""
	.align	4
.nv.constant0._Z13find_negativePKfiPiS1_S1_:
	.zero		936


//--------------------- .nv.constant0._Z12update_dualsPiS_PfS0_S0_i --------------------------
	.section	.nv.constant0._Z12update_dualsPiS_PfS0_S0_i,"a",@progbits
	.sectionflags	@""
	.align	4
.nv.constant0._Z12update_dualsPiS_PfS0_S0_i:
	.zero		940


//--------------------- .nv.constant0._Z15set_array_valuePiii --------------------------
	.section	.nv.constant0._Z15set_array_valuePiii,"a",@progbits
	.sectionflags	@""
	.align	4
.nv.constant0._Z15set_array_valuePiii:
	.zero		912


//--------------------- .nv.constant0._Z16solve_1bc_kerneliPKiiiPKfPiS3_Pb --------------------------
	.section	.nv.constant0._Z16solve_1bc_kerneliPKiiiPKfPiS3_Pb,"a",@progbits
	.sectionflags	@""
	.align	4
.nv.constant0._Z16solve_1bc_kerneliPKiiiPKfPiS3_Pb:
	.zero		952


//--------------------- .nv.constant0._Z11find_argminPKfPiPfi --------------------------
	.section	.nv.constant0._Z11find_argminPKfPiPfi,"a",@progbits
	.sectionflags	@""
	.align	4
.nv.constant0._Z11find_argminPKfPiPfi:
	.zero		924


//--------------------- .nv.constant0._Z9compute_BPKfS0_S0_Pfi --------------------------
	.section	.nv.constant0._Z9compute_BPKfS0_S0_Pfi,"a",@progbits
	.sectionflags	@""
	.align	4
.nv.constant0._Z9compute_BPKfS0_S0_Pfi:
	.zero		932


//--------------------- SYMBOLS --------------------------

	.type		.nv.reservedSmem.offset0,@object
	.size		.nv.reservedSmem.offset0,0x4
	.type		.nv.reservedSmem.cap,@object
	.size		.nv.reservedSmem.cap,0x4
